//
// Generated by NVIDIA NVVM Compiler
//
// Compiler Build ID: CL-36424714
// Cuda compilation tools, release 13.0, V13.0.88
// Based on NVVM 20.0.0
//

.version 9.0
.target sm_100
.address_size 64

	// .globl	_Z24finalizeMoeRoutingKernelI6__halfS0_L9ScaleMode0EEvPKT0_PT_S4_PKfPKiSA_llii
.extern .func __assertfail
(
	.param .b64 __assertfail_param_0,
	.param .b64 __assertfail_param_1,
	.param .b32 __assertfail_param_2,
	.param .b64 __assertfail_param_3,
	.param .b64 __assertfail_param_4
)
;
.global .align 1 .b8 __unnamed_1[264] = {118, 111, 105, 100, 32, 102, 105, 110, 97, 108, 105, 122, 101, 77, 111, 101, 82, 111, 117, 116, 105, 110, 103, 75, 101, 114, 110, 101, 108, 40, 99, 111, 110, 115, 116, 32, 71, 101, 109, 109, 79, 117, 116, 112, 117, 116, 84, 121, 112, 101, 32, 42, 44, 32, 79, 117, 116, 112, 117, 116, 84, 121, 112, 101, 32, 42, 44, 32, 99, 111, 110, 115, 116, 32, 71, 101, 109, 109, 79, 117, 116, 112, 117, 116, 84, 121, 112, 101, 32, 42, 44, 32, 99, 111, 110, 115, 116, 32, 102, 108, 111, 97, 116, 32, 42, 44, 32, 99, 111, 110, 115, 116, 32, 105, 110, 116, 32, 42, 44, 32, 99, 111, 110, 115, 116, 32, 105, 110, 116, 32, 42, 44, 32, 115, 105, 103, 110, 101, 100, 32, 108, 111, 110, 103, 44, 32, 115, 105, 103, 110, 101, 100, 32, 108, 111, 110, 103, 44, 32, 105, 110, 116, 44, 32, 105, 110, 116, 41, 32, 91, 119, 105, 116, 104, 32, 79, 117, 116, 112, 117, 116, 84, 121, 112, 101, 32, 61, 32, 95, 95, 104, 97, 108, 102, 59, 32, 71, 101, 109, 109, 79, 117, 116, 112, 117, 116, 84, 121, 112, 101, 32, 61, 32, 95, 95, 104, 97, 108, 102, 59, 32, 83, 99, 97, 108, 101, 77, 111, 100, 101, 32, 83, 67, 65, 76, 69, 95, 77, 79, 68, 69, 32, 61, 32, 83, 99, 97, 108, 101, 77, 111, 100, 101, 58, 58, 68, 69, 70, 65, 85, 76, 84, 93};
.global .align 1 .b8 __unnamed_2[265] = {118, 111, 105, 100, 32, 102, 105, 110, 97, 108, 105, 122, 101, 77, 111, 101, 82, 111, 117, 116, 105, 110, 103, 75, 101, 114, 110, 101, 108, 40, 99, 111, 110, 115, 116, 32, 71, 101, 109, 109, 79, 117, 116, 112, 117, 116, 84, 121, 112, 101, 32, 42, 44, 32, 79, 117, 116, 112, 117, 116, 84, 121, 112, 101, 32, 42, 44, 32, 99, 111, 110, 115, 116, 32, 71, 101, 109, 109, 79, 117, 116, 112, 117, 116, 84, 121, 112, 101, 32, 42, 44, 32, 99, 111, 110, 115, 116, 32, 102, 108, 111, 97, 116, 32, 42, 44, 32, 99, 111, 110, 115, 116, 32, 105, 110, 116, 32, 42, 44, 32, 99, 111, 110, 115, 116, 32, 105, 110, 116, 32, 42, 44, 32, 115, 105, 103, 110, 101, 100, 32, 108, 111, 110, 103, 44, 32, 115, 105, 103, 110, 101, 100, 32, 108, 111, 110, 103, 44, 32, 105, 110, 116, 44, 32, 105, 110, 116, 41, 32, 91, 119, 105, 116, 104, 32, 79, 117, 116, 112, 117, 116, 84, 121, 112, 101, 32, 61, 32, 95, 95, 104, 97, 108, 102, 59, 32, 71, 101, 109, 109, 79, 117, 116, 112, 117, 116, 84, 121, 112, 101, 32, 61, 32, 95, 95, 104, 97, 108, 102, 59, 32, 83, 99, 97, 108, 101, 77, 111, 100, 101, 32, 83, 67, 65, 76, 69, 95, 77, 79, 68, 69, 32, 61, 32, 83, 99, 97, 108, 101, 77, 111, 100, 101, 58, 58, 78, 79, 95, 83, 67, 65, 76, 69, 93};
.global .align 1 .b8 __unnamed_3[262] = {118, 111, 105, 100, 32, 102, 105, 110, 97, 108, 105, 122, 101, 77, 111, 101, 82, 111, 117, 116, 105, 110, 103, 75, 101, 114, 110, 101, 108, 40, 99, 111, 110, 115, 116, 32, 71, 101, 109, 109, 79, 117, 116, 112, 117, 116, 84, 121, 112, 101, 32, 42, 44, 32, 79, 117, 116, 112, 117, 116, 84, 121, 112, 101, 32, 42, 44, 32, 99, 111, 110, 115, 116, 32, 71, 101, 109, 109, 79, 117, 116, 112, 117, 116, 84, 121, 112, 101, 32, 42, 44, 32, 99, 111, 110, 115, 116, 32, 102, 108, 111, 97, 116, 32, 42, 44, 32, 99, 111, 110, 115, 116, 32, 105, 110, 116, 32, 42, 44, 32, 99, 111, 110, 115, 116, 32, 105, 110, 116, 32, 42, 44, 32, 115, 105, 103, 110, 101, 100, 32, 108, 111, 110, 103, 44, 32, 115, 105, 103, 110, 101, 100, 32, 108, 111, 110, 103, 44, 32, 105, 110, 116, 44, 32, 105, 110, 116, 41, 32, 91, 119, 105, 116, 104, 32, 79, 117, 116, 112, 117, 116, 84, 121, 112, 101, 32, 61, 32, 102, 108, 111, 97, 116, 59, 32, 71, 101, 109, 109, 79, 117, 116, 112, 117, 116, 84, 121, 112, 101, 32, 61, 32, 102, 108, 111, 97, 116, 59, 32, 83, 99, 97, 108, 101, 77, 111, 100, 101, 32, 83, 67, 65, 76, 69, 95, 77, 79, 68, 69, 32, 61, 32, 83, 99, 97, 108, 101, 77, 111, 100, 101, 58, 58, 68, 69, 70, 65, 85, 76, 84, 93};
.global .align 1 .b8 __unnamed_4[263] = {118, 111, 105, 100, 32, 102, 105, 110, 97, 108, 105, 122, 101, 77, 111, 101, 82, 111, 117, 116, 105, 110, 103, 75, 101, 114, 110, 101, 108, 40, 99, 111, 110, 115, 116, 32, 71, 101, 109, 109, 79, 117, 116, 112, 117, 116, 84, 121, 112, 101, 32, 42, 44, 32, 79, 117, 116, 112, 117, 116, 84, 121, 112, 101, 32, 42, 44, 32, 99, 111, 110, 115, 116, 32, 71, 101, 109, 109, 79, 117, 116, 112, 117, 116, 84, 121, 112, 101, 32, 42, 44, 32, 99, 111, 110, 115, 116, 32, 102, 108, 111, 97, 116, 32, 42, 44, 32, 99, 111, 110, 115, 116, 32, 105, 110, 116, 32, 42, 44, 32, 99, 111, 110, 115, 116, 32, 105, 110, 116, 32, 42, 44, 32, 115, 105, 103, 110, 101, 100, 32, 108, 111, 110, 103, 44, 32, 115, 105, 103, 110, 101, 100, 32, 108, 111, 110, 103, 44, 32, 105, 110, 116, 44, 32, 105, 110, 116, 41, 32, 91, 119, 105, 116, 104, 32, 79, 117, 116, 112, 117, 116, 84, 121, 112, 101, 32, 61, 32, 102, 108, 111, 97, 116, 59, 32, 71, 101, 109, 109, 79, 117, 116, 112, 117, 116, 84, 121, 112, 101, 32, 61, 32, 102, 108, 111, 97, 116, 59, 32, 83, 99, 97, 108, 101, 77, 111, 100, 101, 32, 83, 67, 65, 76, 69, 95, 77, 79, 68, 69, 32, 61, 32, 83, 99, 97, 108, 101, 77, 111, 100, 101, 58, 58, 78, 79, 95, 83, 67, 65, 76, 69, 93};
.global .align 1 .b8 $str[21] = {104, 105, 100, 100, 101, 110, 95, 115, 105, 122, 101, 32, 37, 32, 52, 32, 61, 61, 32, 48};
.global .align 1 .b8 $str$1[27] = {47, 116, 109, 112, 47, 115, 97, 115, 115, 95, 99, 117, 95, 112, 111, 101, 56, 110, 105, 102, 117, 47, 107, 46, 99, 117};

.visible .entry _Z24finalizeMoeRoutingKernelI6__halfS0_L9ScaleMode0EEvPKT0_PT_S4_PKfPKiSA_llii(
	.param .u64 .ptr .align 1 _Z24finalizeMoeRoutingKernelI6__halfS0_L9ScaleMode0EEvPKT0_PT_S4_PKfPKiSA_llii_param_0,
	.param .u64 .ptr .align 1 _Z24finalizeMoeRoutingKernelI6__halfS0_L9ScaleMode0EEvPKT0_PT_S4_PKfPKiSA_llii_param_1,
	.param .u64 .ptr .align 1 _Z24finalizeMoeRoutingKernelI6__halfS0_L9ScaleMode0EEvPKT0_PT_S4_PKfPKiSA_llii_param_2,
	.param .u64 .ptr .align 1 _Z24finalizeMoeRoutingKernelI6__halfS0_L9ScaleMode0EEvPKT0_PT_S4_PKfPKiSA_llii_param_3,
	.param .u64 .ptr .align 1 _Z24finalizeMoeRoutingKernelI6__halfS0_L9ScaleMode0EEvPKT0_PT_S4_PKfPKiSA_llii_param_4,
	.param .u64 .ptr .align 1 _Z24finalizeMoeRoutingKernelI6__halfS0_L9ScaleMode0EEvPKT0_PT_S4_PKfPKiSA_llii_param_5,
	.param .u64 _Z24finalizeMoeRoutingKernelI6__halfS0_L9ScaleMode0EEvPKT0_PT_S4_PKfPKiSA_llii_param_6,
	.param .u64 _Z24finalizeMoeRoutingKernelI6__halfS0_L9ScaleMode0EEvPKT0_PT_S4_PKfPKiSA_llii_param_7,
	.param .u32 _Z24finalizeMoeRoutingKernelI6__halfS0_L9ScaleMode0EEvPKT0_PT_S4_PKfPKiSA_llii_param_8,
	.param .u32 _Z24finalizeMoeRoutingKernelI6__halfS0_L9ScaleMode0EEvPKT0_PT_S4_PKfPKiSA_llii_param_9
)
{
	.reg .pred 	%p<49>;
	.reg .b16 	%rs<123>;
	.reg .b32 	%r<88>;
	.reg .b32 	%f<527>;
	.reg .b64 	%rd<210>;

	ld.param.u64 	%rd64, [_Z24finalizeMoeRoutingKernelI6__halfS0_L9ScaleMode0EEvPKT0_PT_S4_PKfPKiSA_llii_param_0];
	ld.param.u64 	%rd60, [_Z24finalizeMoeRoutingKernelI6__halfS0_L9ScaleMode0EEvPKT0_PT_S4_PKfPKiSA_llii_param_1];
	ld.param.u64 	%rd61, [_Z24finalizeMoeRoutingKernelI6__halfS0_L9ScaleMode0EEvPKT0_PT_S4_PKfPKiSA_llii_param_2];
	ld.param.u64 	%rd65, [_Z24finalizeMoeRoutingKernelI6__halfS0_L9ScaleMode0EEvPKT0_PT_S4_PKfPKiSA_llii_param_3];
	ld.param.u64 	%rd66, [_Z24finalizeMoeRoutingKernelI6__halfS0_L9ScaleMode0EEvPKT0_PT_S4_PKfPKiSA_llii_param_4];
	ld.param.u64 	%rd67, [_Z24finalizeMoeRoutingKernelI6__halfS0_L9ScaleMode0EEvPKT0_PT_S4_PKfPKiSA_llii_param_5];
	ld.param.u64 	%rd62, [_Z24finalizeMoeRoutingKernelI6__halfS0_L9ScaleMode0EEvPKT0_PT_S4_PKfPKiSA_llii_param_6];
	ld.param.u64 	%rd63, [_Z24finalizeMoeRoutingKernelI6__halfS0_L9ScaleMode0EEvPKT0_PT_S4_PKfPKiSA_llii_param_7];
	ld.param.u32 	%r4, [_Z24finalizeMoeRoutingKernelI6__halfS0_L9ScaleMode0EEvPKT0_PT_S4_PKfPKiSA_llii_param_8];
	ld.param.u32 	%r5, [_Z24finalizeMoeRoutingKernelI6__halfS0_L9ScaleMode0EEvPKT0_PT_S4_PKfPKiSA_llii_param_9];
	cvta.to.global.u64 	%rd1, %rd64;
	cvta.to.global.u64 	%rd2, %rd65;
	cvta.to.global.u64 	%rd3, %rd66;
	cvta.to.global.u64 	%rd4, %rd67;
	and.b64  	%rd68, %rd62, 3;
	setp.eq.s64 	%p1, %rd68, 0;
	@%p1 bra 	$L__BB0_2;
	mov.u64 	%rd69, $str;
	cvta.global.u64 	%rd70, %rd69;
	mov.u64 	%rd71, $str$1;
	cvta.global.u64 	%rd72, %rd71;
	mov.u64 	%rd73, __unnamed_1;
	cvta.global.u64 	%rd74, %rd73;
	{ // callseq 0, 0
	.param .b64 param0;
	st.param.b64 	[param0], %rd70;
	.param .b64 param1;
	st.param.b64 	[param1], %rd72;
	.param .b32 param2;
	st.param.b32 	[param2], 67;
	.param .b64 param3;
	st.param.b64 	[param3], %rd74;
	.param .b64 param4;
	st.param.b64 	[param4], 1;
	call.uni 
	__assertfail, 
	(
	param0, 
	param1, 
	param2, 
	param3, 
	param4
	);
	} // callseq 0
$L__BB0_2:
	mov.u32 	%r6, %ctaid.x;
	cvt.u64.u32 	%rd5, %r6;
	mov.u32 	%r7, %nctaid.x;
	cvt.u64.u32 	%rd6, %r7;
	mov.u32 	%r8, %tid.x;
	cvt.u64.u32 	%rd208, %r8;
	shr.s64 	%rd75, %rd62, 63;
	shr.u64 	%rd76, %rd75, 61;
	add.s64 	%rd77, %rd62, %rd76;
	shr.s64 	%rd8, %rd77, 3;
	setp.le.s64 	%p2, %rd8, %rd208;
	@%p2 bra 	$L__BB0_45;
	cvta.to.global.u64 	%rd78, %rd60;
	mul.lo.s64 	%rd79, %rd62, %rd5;
	shl.b64 	%rd80, %rd79, 1;
	add.s64 	%rd9, %rd78, %rd80;
	setp.lt.s64 	%p3, %rd63, 1;
	mul.lo.s64 	%rd10, %rd63, %rd5;
	@%p3 bra 	$L__BB0_39;
	setp.eq.s64 	%p8, %rd61, 0;
	@%p8 bra 	$L__BB0_17;
	and.b64  	%rd11, %rd63, 1;
	and.b64  	%rd12, %rd63, 9223372036854775806;
	cvta.to.global.u64 	%rd13, %rd61;
$L__BB0_6:
	setp.eq.s64 	%p9, %rd63, 1;
	shl.b64 	%rd41, %rd208, 4;
	add.s64 	%rd42, %rd1, %rd41;
	add.s64 	%rd43, %rd13, %rd41;
	mov.b64 	%rd205, 0;
	mov.f32 	%f495, 0f00000000;
	mov.f32 	%f496, %f495;
	mov.f32 	%f497, %f495;
	mov.f32 	%f498, %f495;
	mov.f32 	%f499, %f495;
	mov.f32 	%f500, %f495;
	mov.f32 	%f501, %f495;
	mov.f32 	%f502, %f495;
	@%p9 bra 	$L__BB0_13;
	mov.b64 	%rd204, 0;
	mov.f32 	%f495, 0f00000000;
$L__BB0_8:
	add.s64 	%rd92, %rd204, %rd10;
	shl.b64 	%rd93, %rd92, 2;
	add.s64 	%rd45, %rd4, %rd93;
	ld.global.u32 	%r11, [%rd45];
	sub.s32 	%r1, %r11, %r5;
	setp.lt.s32 	%p10, %r1, 0;
	setp.ge.s32 	%p11, %r1, %r4;
	or.pred  	%p12, %p10, %p11;
	add.s64 	%rd46, %rd2, %rd93;
	@%p12 bra 	$L__BB0_10;
	cvt.u64.u32 	%rd94, %r1;
	mad.lo.s64 	%rd95, %rd204, %rd6, %rd5;
	shl.b64 	%rd96, %rd95, 2;
	add.s64 	%rd97, %rd3, %rd96;
	ld.global.s32 	%rd98, [%rd97];
	ld.global.f32 	%f215, [%rd46];
	mul.lo.s64 	%rd99, %rd62, %rd98;
	shl.b64 	%rd100, %rd99, 1;
	add.s64 	%rd101, %rd42, %rd100;
	ld.global.v4.f32 	{%f216, %f217, %f218, %f219}, [%rd101];
	mul.lo.s64 	%rd102, %rd62, %rd94;
	shl.b64 	%rd103, %rd102, 1;
	add.s64 	%rd104, %rd43, %rd103;
	ld.global.v4.f32 	{%f220, %f221, %f222, %f223}, [%rd104];
	mov.b32 	%r12, %f216;
	mov.b32 	{%rs3, %rs5}, %r12;
	// begin inline asm
	{  cvt.f32.f16 %f199, %rs3;}

	// end inline asm
	mov.b32 	%r13, %f220;
	mov.b32 	{%rs4, %rs6}, %r13;
	// begin inline asm
	{  cvt.f32.f16 %f200, %rs4;}

	// end inline asm
	add.f32 	%f224, %f199, %f200;
	fma.rn.f32 	%f502, %f215, %f224, %f502;
	// begin inline asm
	{  cvt.f32.f16 %f201, %rs5;}

	// end inline asm
	// begin inline asm
	{  cvt.f32.f16 %f202, %rs6;}

	// end inline asm
	add.f32 	%f225, %f201, %f202;
	fma.rn.f32 	%f501, %f215, %f225, %f501;
	mov.b32 	%r14, %f217;
	mov.b32 	{%rs7, %rs9}, %r14;
	// begin inline asm
	{  cvt.f32.f16 %f203, %rs7;}

	// end inline asm
	mov.b32 	%r15, %f221;
	mov.b32 	{%rs8, %rs10}, %r15;
	// begin inline asm
	{  cvt.f32.f16 %f204, %rs8;}

	// end inline asm
	add.f32 	%f226, %f203, %f204;
	fma.rn.f32 	%f500, %f215, %f226, %f500;
	// begin inline asm
	{  cvt.f32.f16 %f205, %rs9;}

	// end inline asm
	// begin inline asm
	{  cvt.f32.f16 %f206, %rs10;}

	// end inline asm
	add.f32 	%f227, %f205, %f206;
	fma.rn.f32 	%f499, %f215, %f227, %f499;
	mov.b32 	%r16, %f218;
	mov.b32 	{%rs11, %rs13}, %r16;
	// begin inline asm
	{  cvt.f32.f16 %f207, %rs11;}

	// end inline asm
	mov.b32 	%r17, %f222;
	mov.b32 	{%rs12, %rs14}, %r17;
	// begin inline asm
	{  cvt.f32.f16 %f208, %rs12;}

	// end inline asm
	add.f32 	%f228, %f207, %f208;
	fma.rn.f32 	%f498, %f215, %f228, %f498;
	// begin inline asm
	{  cvt.f32.f16 %f209, %rs13;}

	// end inline asm
	// begin inline asm
	{  cvt.f32.f16 %f210, %rs14;}

	// end inline asm
	add.f32 	%f229, %f209, %f210;
	fma.rn.f32 	%f497, %f215, %f229, %f497;
	mov.b32 	%r18, %f219;
	mov.b32 	{%rs15, %rs17}, %r18;
	// begin inline asm
	{  cvt.f32.f16 %f211, %rs15;}

	// end inline asm
	mov.b32 	%r19, %f223;
	mov.b32 	{%rs16, %rs18}, %r19;
	// begin inline asm
	{  cvt.f32.f16 %f212, %rs16;}

	// end inline asm
	add.f32 	%f230, %f211, %f212;
	fma.rn.f32 	%f496, %f215, %f230, %f496;
	// begin inline asm
	{  cvt.f32.f16 %f213, %rs17;}

	// end inline asm
	// begin inline asm
	{  cvt.f32.f16 %f214, %rs18;}

	// end inline asm
	add.f32 	%f231, %f213, %f214;
	fma.rn.f32 	%f495, %f215, %f231, %f495;
$L__BB0_10:
	ld.global.u32 	%r20, [%rd45+4];
	sub.s32 	%r2, %r20, %r5;
	setp.lt.s32 	%p13, %r2, 0;
	setp.ge.s32 	%p14, %r2, %r4;
	or.pred  	%p15, %p13, %p14;
	@%p15 bra 	$L__BB0_12;
	cvt.u64.u32 	%rd105, %r2;
	mad.lo.s64 	%rd106, %rd6, %rd204, %rd6;
	add.s64 	%rd107, %rd106, %rd5;
	shl.b64 	%rd108, %rd107, 2;
	add.s64 	%rd109, %rd3, %rd108;
	ld.global.s32 	%rd110, [%rd109];
	ld.global.f32 	%f248, [%rd46+4];
	mul.lo.s64 	%rd111, %rd62, %rd110;
	shl.b64 	%rd112, %rd111, 1;
	add.s64 	%rd113, %rd42, %rd112;
	ld.global.v4.f32 	{%f249, %f250, %f251, %f252}, [%rd113];
	mul.lo.s64 	%rd114, %rd62, %rd105;
	shl.b64 	%rd115, %rd114, 1;
	add.s64 	%rd116, %rd43, %rd115;
	ld.global.v4.f32 	{%f253, %f254, %f255, %f256}, [%rd116];
	mov.b32 	%r21, %f249;
	mov.b32 	{%rs19, %rs21}, %r21;
	// begin inline asm
	{  cvt.f32.f16 %f232, %rs19;}

	// end inline asm
	mov.b32 	%r22, %f253;
	mov.b32 	{%rs20, %rs22}, %r22;
	// begin inline asm
	{  cvt.f32.f16 %f233, %rs20;}

	// end inline asm
	add.f32 	%f257, %f232, %f233;
	fma.rn.f32 	%f502, %f248, %f257, %f502;
	// begin inline asm
	{  cvt.f32.f16 %f234, %rs21;}

	// end inline asm
	// begin inline asm
	{  cvt.f32.f16 %f235, %rs22;}

	// end inline asm
	add.f32 	%f258, %f234, %f235;
	fma.rn.f32 	%f501, %f248, %f258, %f501;
	mov.b32 	%r23, %f250;
	mov.b32 	{%rs23, %rs25}, %r23;
	// begin inline asm
	{  cvt.f32.f16 %f236, %rs23;}

	// end inline asm
	mov.b32 	%r24, %f254;
	mov.b32 	{%rs24, %rs26}, %r24;
	// begin inline asm
	{  cvt.f32.f16 %f237, %rs24;}

	// end inline asm
	add.f32 	%f259, %f236, %f237;
	fma.rn.f32 	%f500, %f248, %f259, %f500;
	// begin inline asm
	{  cvt.f32.f16 %f238, %rs25;}

	// end inline asm
	// begin inline asm
	{  cvt.f32.f16 %f239, %rs26;}

	// end inline asm
	add.f32 	%f260, %f238, %f239;
	fma.rn.f32 	%f499, %f248, %f260, %f499;
	mov.b32 	%r25, %f251;
	mov.b32 	{%rs27, %rs29}, %r25;
	// begin inline asm
	{  cvt.f32.f16 %f240, %rs27;}

	// end inline asm
	mov.b32 	%r26, %f255;
	mov.b32 	{%rs28, %rs30}, %r26;
	// begin inline asm
	{  cvt.f32.f16 %f241, %rs28;}

	// end inline asm
	add.f32 	%f261, %f240, %f241;
	fma.rn.f32 	%f498, %f248, %f261, %f498;
	// begin inline asm
	{  cvt.f32.f16 %f242, %rs29;}

	// end inline asm
	// begin inline asm
	{  cvt.f32.f16 %f243, %rs30;}

	// end inline asm
	add.f32 	%f262, %f242, %f243;
	fma.rn.f32 	%f497, %f248, %f262, %f497;
	mov.b32 	%r27, %f252;
	mov.b32 	{%rs31, %rs33}, %r27;
	// begin inline asm
	{  cvt.f32.f16 %f244, %rs31;}

	// end inline asm
	mov.b32 	%r28, %f256;
	mov.b32 	{%rs32, %rs34}, %r28;
	// begin inline asm
	{  cvt.f32.f16 %f245, %rs32;}

	// end inline asm
	add.f32 	%f263, %f244, %f245;
	fma.rn.f32 	%f496, %f248, %f263, %f496;
	// begin inline asm
	{  cvt.f32.f16 %f246, %rs33;}

	// end inline asm
	// begin inline asm
	{  cvt.f32.f16 %f247, %rs34;}

	// end inline asm
	add.f32 	%f264, %f246, %f247;
	fma.rn.f32 	%f495, %f248, %f264, %f495;
$L__BB0_12:
	add.s64 	%rd204, %rd204, 2;
	setp.ne.s64 	%p16, %rd204, %rd12;
	mov.u64 	%rd205, %rd12;
	@%p16 bra 	$L__BB0_8;
$L__BB0_13:
	setp.eq.s64 	%p17, %rd11, 0;
	@%p17 bra 	$L__BB0_16;
	add.s64 	%rd49, %rd205, %rd10;
	shl.b64 	%rd117, %rd49, 2;
	add.s64 	%rd118, %rd4, %rd117;
	ld.global.u32 	%r29, [%rd118];
	sub.s32 	%r3, %r29, %r5;
	setp.lt.s32 	%p18, %r3, 0;
	setp.ge.s32 	%p19, %r3, %r4;
	or.pred  	%p20, %p18, %p19;
	@%p20 bra 	$L__BB0_16;
	cvt.u64.u32 	%rd119, %r3;
	mad.lo.s64 	%rd120, %rd205, %rd6, %rd5;
	shl.b64 	%rd121, %rd120, 2;
	add.s64 	%rd122, %rd3, %rd121;
	ld.global.s32 	%rd123, [%rd122];
	add.s64 	%rd125, %rd2, %rd117;
	ld.global.f32 	%f281, [%rd125];
	mul.lo.s64 	%rd126, %rd62, %rd123;
	shl.b64 	%rd127, %rd126, 1;
	add.s64 	%rd128, %rd42, %rd127;
	ld.global.v4.f32 	{%f282, %f283, %f284, %f285}, [%rd128];
	mul.lo.s64 	%rd129, %rd62, %rd119;
	shl.b64 	%rd130, %rd129, 1;
	add.s64 	%rd131, %rd43, %rd130;
	ld.global.v4.f32 	{%f286, %f287, %f288, %f289}, [%rd131];
	mov.b32 	%r30, %f282;
	mov.b32 	{%rs35, %rs37}, %r30;
	// begin inline asm
	{  cvt.f32.f16 %f265, %rs35;}

	// end inline asm
	mov.b32 	%r31, %f286;
	mov.b32 	{%rs36, %rs38}, %r31;
	// begin inline asm
	{  cvt.f32.f16 %f266, %rs36;}

	// end inline asm
	add.f32 	%f290, %f265, %f266;
	fma.rn.f32 	%f502, %f281, %f290, %f502;
	// begin inline asm
	{  cvt.f32.f16 %f267, %rs37;}

	// end inline asm
	// begin inline asm
	{  cvt.f32.f16 %f268, %rs38;}

	// end inline asm
	add.f32 	%f291, %f267, %f268;
	fma.rn.f32 	%f501, %f281, %f291, %f501;
	mov.b32 	%r32, %f283;
	mov.b32 	{%rs39, %rs41}, %r32;
	// begin inline asm
	{  cvt.f32.f16 %f269, %rs39;}

	// end inline asm
	mov.b32 	%r33, %f287;
	mov.b32 	{%rs40, %rs42}, %r33;
	// begin inline asm
	{  cvt.f32.f16 %f270, %rs40;}

	// end inline asm
	add.f32 	%f292, %f269, %f270;
	fma.rn.f32 	%f500, %f281, %f292, %f500;
	// begin inline asm
	{  cvt.f32.f16 %f271, %rs41;}

	// end inline asm
	// begin inline asm
	{  cvt.f32.f16 %f272, %rs42;}

	// end inline asm
	add.f32 	%f293, %f271, %f272;
	fma.rn.f32 	%f499, %f281, %f293, %f499;
	mov.b32 	%r34, %f284;
	mov.b32 	{%rs43, %rs45}, %r34;
	// begin inline asm
	{  cvt.f32.f16 %f273, %rs43;}

	// end inline asm
	mov.b32 	%r35, %f288;
	mov.b32 	{%rs44, %rs46}, %r35;
	// begin inline asm
	{  cvt.f32.f16 %f274, %rs44;}

	// end inline asm
	add.f32 	%f294, %f273, %f274;
	fma.rn.f32 	%f498, %f281, %f294, %f498;
	// begin inline asm
	{  cvt.f32.f16 %f275, %rs45;}

	// end inline asm
	// begin inline asm
	{  cvt.f32.f16 %f276, %rs46;}

	// end inline asm
	add.f32 	%f295, %f275, %f276;
	fma.rn.f32 	%f497, %f281, %f295, %f497;
	mov.b32 	%r36, %f285;
	mov.b32 	{%rs47, %rs49}, %r36;
	// begin inline asm
	{  cvt.f32.f16 %f277, %rs47;}

	// end inline asm
	mov.b32 	%r37, %f289;
	mov.b32 	{%rs48, %rs50}, %r37;
	// begin inline asm
	{  cvt.f32.f16 %f278, %rs48;}

	// end inline asm
	add.f32 	%f296, %f277, %f278;
	fma.rn.f32 	%f496, %f281, %f296, %f496;
	// begin inline asm
	{  cvt.f32.f16 %f279, %rs49;}

	// end inline asm
	// begin inline asm
	{  cvt.f32.f16 %f280, %rs50;}

	// end inline asm
	add.f32 	%f297, %f279, %f280;
	fma.rn.f32 	%f495, %f281, %f297, %f495;
$L__BB0_16:
	// begin inline asm
	{  cvt.rn.f16.f32 %rs51, %f502;}

	// end inline asm
	// begin inline asm
	{  cvt.rn.f16.f32 %rs52, %f501;}

	// end inline asm
	// begin inline asm
	{  cvt.rn.f16.f32 %rs53, %f500;}

	// end inline asm
	// begin inline asm
	{  cvt.rn.f16.f32 %rs54, %f499;}

	// end inline asm
	// begin inline asm
	{  cvt.rn.f16.f32 %rs55, %f498;}

	// end inline asm
	// begin inline asm
	{  cvt.rn.f16.f32 %rs56, %f497;}

	// end inline asm
	// begin inline asm
	{  cvt.rn.f16.f32 %rs57, %f496;}

	// end inline asm
	// begin inline asm
	{  cvt.rn.f16.f32 %rs58, %f495;}

	// end inline asm
	add.s64 	%rd132, %rd9, %rd41;
	mov.b32 	%r38, {%rs57, %rs58};
	mov.b32 	%f306, %r38;
	mov.b32 	%r39, {%rs55, %rs56};
	mov.b32 	%f307, %r39;
	mov.b32 	%r40, {%rs53, %rs54};
	mov.b32 	%f308, %r40;
	mov.b32 	%r41, {%rs51, %rs52};
	mov.b32 	%f309, %r41;
	st.global.v4.f32 	[%rd132], {%f309, %f308, %f307, %f306};
	add.s64 	%rd208, %rd208, 256;
	setp.lt.s64 	%p21, %rd208, %rd8;
	@%p21 bra 	$L__BB0_6;
	bra.uni 	$L__BB0_45;
$L__BB0_17:
	and.b64  	%rd14, %rd63, 3;
	and.b64  	%rd15, %rd63, 9223372036854775804;
	mad.lo.s64 	%rd16, %rd6, 12, %rd3;
	shl.b64 	%rd133, %rd6, 3;
	add.s64 	%rd17, %rd3, %rd133;
	shl.b64 	%rd134, %rd6, 2;
	add.s64 	%rd18, %rd3, %rd134;
	shl.b64 	%rd135, %rd10, 2;
	add.s64 	%rd136, %rd135, %rd4;
	add.s64 	%rd19, %rd136, 8;
$L__BB0_18:
	setp.lt.u64 	%p22, %rd63, 4;
	shl.b64 	%rd21, %rd208, 4;
	add.s64 	%rd22, %rd1, %rd21;
	mov.b64 	%rd202, 0;
	mov.f32 	%f423, 0f00000000;
	mov.f32 	%f424, %f423;
	mov.f32 	%f425, %f423;
	mov.f32 	%f426, %f423;
	mov.f32 	%f427, %f423;
	mov.f32 	%f428, %f423;
	mov.f32 	%f429, %f423;
	mov.f32 	%f430, %f423;
	@%p22 bra 	$L__BB0_29;
	shl.b64 	%rd138, %rd10, 2;
	add.s64 	%rd139, %rd138, %rd2;
	add.s64 	%rd198, %rd139, 8;
	shl.b64 	%rd200, %rd5, 2;
	mov.f32 	%f423, 0f00000000;
	mov.u64 	%rd199, %rd19;
	mov.u64 	%rd201, %rd15;
$L__BB0_20:
	ld.global.u32 	%r42, [%rd199+-8];
	sub.s32 	%r43, %r42, %r5;
	setp.lt.s32 	%p23, %r43, 0;
	setp.ge.s32 	%p24, %r43, %r4;
	or.pred  	%p25, %p23, %p24;
	@%p25 bra 	$L__BB0_22;
	add.s64 	%rd140, %rd3, %rd200;
	ld.global.s32 	%rd141, [%rd140];
	ld.global.f32 	%f320, [%rd198+-8];
	mul.lo.s64 	%rd142, %rd62, %rd141;
	shl.b64 	%rd143, %rd142, 1;
	add.s64 	%rd144, %rd22, %rd143;
	ld.global.v4.f32 	{%f321, %f322, %f323, %f324}, [%rd144];
	mov.b32 	%r44, %f321;
	mov.b32 	{%rs59, %rs60}, %r44;
	// begin inline asm
	{  cvt.f32.f16 %f312, %rs59;}

	// end inline asm
	fma.rn.f32 	%f430, %f320, %f312, %f430;
	// begin inline asm
	{  cvt.f32.f16 %f313, %rs60;}

	// end inline asm
	fma.rn.f32 	%f429, %f320, %f313, %f429;
	mov.b32 	%r45, %f322;
	mov.b32 	{%rs61, %rs62}, %r45;
	// begin inline asm
	{  cvt.f32.f16 %f314, %rs61;}

	// end inline asm
	fma.rn.f32 	%f428, %f320, %f314, %f428;
	// begin inline asm
	{  cvt.f32.f16 %f315, %rs62;}

	// end inline asm
	fma.rn.f32 	%f427, %f320, %f315, %f427;
	mov.b32 	%r46, %f323;
	mov.b32 	{%rs63, %rs64}, %r46;
	// begin inline asm
	{  cvt.f32.f16 %f316, %rs63;}

	// end inline asm
	fma.rn.f32 	%f426, %f320, %f316, %f426;
	// begin inline asm
	{  cvt.f32.f16 %f317, %rs64;}

	// end inline asm
	fma.rn.f32 	%f425, %f320, %f317, %f425;
	mov.b32 	%r47, %f324;
	mov.b32 	{%rs65, %rs66}, %r47;
	// begin inline asm
	{  cvt.f32.f16 %f318, %rs65;}

	// end inline asm
	fma.rn.f32 	%f424, %f320, %f318, %f424;
	// begin inline asm
	{  cvt.f32.f16 %f319, %rs66;}

	// end inline asm
	fma.rn.f32 	%f423, %f320, %f319, %f423;
$L__BB0_22:
	ld.global.u32 	%r48, [%rd199+-4];
	sub.s32 	%r49, %r48, %r5;
	setp.lt.s32 	%p26, %r49, 0;
	setp.ge.s32 	%p27, %r49, %r4;
	or.pred  	%p28, %p26, %p27;
	@%p28 bra 	$L__BB0_24;
	add.s64 	%rd145, %rd18, %rd200;
	ld.global.s32 	%rd146, [%rd145];
	ld.global.f32 	%f333, [%rd198+-4];
	mul.lo.s64 	%rd147, %rd62, %rd146;
	shl.b64 	%rd148, %rd147, 1;
	add.s64 	%rd149, %rd22, %rd148;
	ld.global.v4.f32 	{%f334, %f335, %f336, %f337}, [%rd149];
	mov.b32 	%r50, %f334;
	mov.b32 	{%rs67, %rs68}, %r50;
	// begin inline asm
	{  cvt.f32.f16 %f325, %rs67;}

	// end inline asm
	fma.rn.f32 	%f430, %f333, %f325, %f430;
	// begin inline asm
	{  cvt.f32.f16 %f326, %rs68;}

	// end inline asm
	fma.rn.f32 	%f429, %f333, %f326, %f429;
	mov.b32 	%r51, %f335;
	mov.b32 	{%rs69, %rs70}, %r51;
	// begin inline asm
	{  cvt.f32.f16 %f327, %rs69;}

	// end inline asm
	fma.rn.f32 	%f428, %f333, %f327, %f428;
	// begin inline asm
	{  cvt.f32.f16 %f328, %rs70;}

	// end inline asm
	fma.rn.f32 	%f427, %f333, %f328, %f427;
	mov.b32 	%r52, %f336;
	mov.b32 	{%rs71, %rs72}, %r52;
	// begin inline asm
	{  cvt.f32.f16 %f329, %rs71;}

	// end inline asm
	fma.rn.f32 	%f426, %f333, %f329, %f426;
	// begin inline asm
	{  cvt.f32.f16 %f330, %rs72;}

	// end inline asm
	fma.rn.f32 	%f425, %f333, %f330, %f425;
	mov.b32 	%r53, %f337;
	mov.b32 	{%rs73, %rs74}, %r53;
	// begin inline asm
	{  cvt.f32.f16 %f331, %rs73;}

	// end inline asm
	fma.rn.f32 	%f424, %f333, %f331, %f424;
	// begin inline asm
	{  cvt.f32.f16 %f332, %rs74;}

	// end inline asm
	fma.rn.f32 	%f423, %f333, %f332, %f423;
$L__BB0_24:
	ld.global.u32 	%r54, [%rd199];
	sub.s32 	%r55, %r54, %r5;
	setp.lt.s32 	%p29, %r55, 0;
	setp.ge.s32 	%p30, %r55, %r4;
	or.pred  	%p31, %p29, %p30;
	@%p31 bra 	$L__BB0_26;
	add.s64 	%rd150, %rd17, %rd200;
	ld.global.s32 	%rd151, [%rd150];
	ld.global.f32 	%f346, [%rd198];
	mul.lo.s64 	%rd152, %rd62, %rd151;
	shl.b64 	%rd153, %rd152, 1;
	add.s64 	%rd154, %rd22, %rd153;
	ld.global.v4.f32 	{%f347, %f348, %f349, %f350}, [%rd154];
	mov.b32 	%r56, %f347;
	mov.b32 	{%rs75, %rs76}, %r56;
	// begin inline asm
	{  cvt.f32.f16 %f338, %rs75;}

	// end inline asm
	fma.rn.f32 	%f430, %f346, %f338, %f430;
	// begin inline asm
	{  cvt.f32.f16 %f339, %rs76;}

	// end inline asm
	fma.rn.f32 	%f429, %f346, %f339, %f429;
	mov.b32 	%r57, %f348;
	mov.b32 	{%rs77, %rs78}, %r57;
	// begin inline asm
	{  cvt.f32.f16 %f340, %rs77;}

	// end inline asm
	fma.rn.f32 	%f428, %f346, %f340, %f428;
	// begin inline asm
	{  cvt.f32.f16 %f341, %rs78;}

	// end inline asm
	fma.rn.f32 	%f427, %f346, %f341, %f427;
	mov.b32 	%r58, %f349;
	mov.b32 	{%rs79, %rs80}, %r58;
	// begin inline asm
	{  cvt.f32.f16 %f342, %rs79;}

	// end inline asm
	fma.rn.f32 	%f426, %f346, %f342, %f426;
	// begin inline asm
	{  cvt.f32.f16 %f343, %rs80;}

	// end inline asm
	fma.rn.f32 	%f425, %f346, %f343, %f425;
	mov.b32 	%r59, %f350;
	mov.b32 	{%rs81, %rs82}, %r59;
	// begin inline asm
	{  cvt.f32.f16 %f344, %rs81;}

	// end inline asm
	fma.rn.f32 	%f424, %f346, %f344, %f424;
	// begin inline asm
	{  cvt.f32.f16 %f345, %rs82;}

	// end inline asm
	fma.rn.f32 	%f423, %f346, %f345, %f423;
$L__BB0_26:
	ld.global.u32 	%r60, [%rd199+4];
	sub.s32 	%r61, %r60, %r5;
	setp.lt.s32 	%p32, %r61, 0;
	setp.ge.s32 	%p33, %r61, %r4;
	or.pred  	%p34, %p32, %p33;
	@%p34 bra 	$L__BB0_28;
	add.s64 	%rd155, %rd16, %rd200;
	ld.global.s32 	%rd156, [%rd155];
	ld.global.f32 	%f359, [%rd198+4];
	mul.lo.s64 	%rd157, %rd62, %rd156;
	shl.b64 	%rd158, %rd157, 1;
	add.s64 	%rd159, %rd22, %rd158;
	ld.global.v4.f32 	{%f360, %f361, %f362, %f363}, [%rd159];
	mov.b32 	%r62, %f360;
	mov.b32 	{%rs83, %rs84}, %r62;
	// begin inline asm
	{  cvt.f32.f16 %f351, %rs83;}

	// end inline asm
	fma.rn.f32 	%f430, %f359, %f351, %f430;
	// begin inline asm
	{  cvt.f32.f16 %f352, %rs84;}

	// end inline asm
	fma.rn.f32 	%f429, %f359, %f352, %f429;
	mov.b32 	%r63, %f361;
	mov.b32 	{%rs85, %rs86}, %r63;
	// begin inline asm
	{  cvt.f32.f16 %f353, %rs85;}

	// end inline asm
	fma.rn.f32 	%f428, %f359, %f353, %f428;
	// begin inline asm
	{  cvt.f32.f16 %f354, %rs86;}

	// end inline asm
	fma.rn.f32 	%f427, %f359, %f354, %f427;
	mov.b32 	%r64, %f362;
	mov.b32 	{%rs87, %rs88}, %r64;
	// begin inline asm
	{  cvt.f32.f16 %f355, %rs87;}

	// end inline asm
	fma.rn.f32 	%f426, %f359, %f355, %f426;
	// begin inline asm
	{  cvt.f32.f16 %f356, %rs88;}

	// end inline asm
	fma.rn.f32 	%f425, %f359, %f356, %f425;
	mov.b32 	%r65, %f363;
	mov.b32 	{%rs89, %rs90}, %r65;
	// begin inline asm
	{  cvt.f32.f16 %f357, %rs89;}

	// end inline asm
	fma.rn.f32 	%f424, %f359, %f357, %f424;
	// begin inline asm
	{  cvt.f32.f16 %f358, %rs90;}

	// end inline asm
	fma.rn.f32 	%f423, %f359, %f358, %f423;
$L__BB0_28:
	add.s64 	%rd201, %rd201, -4;
	shl.b64 	%rd160, %rd6, 4;
	add.s64 	%rd200, %rd200, %rd160;
	add.s64 	%rd199, %rd199, 16;
	add.s64 	%rd198, %rd198, 16;
	setp.ne.s64 	%p35, %rd201, 0;
	mov.u64 	%rd202, %rd15;
	@%p35 bra 	$L__BB0_20;
$L__BB0_29:
	setp.eq.s64 	%p36, %rd14, 0;
	@%p36 bra 	$L__BB0_38;
	add.s64 	%rd34, %rd202, %rd10;
	shl.b64 	%rd161, %rd34, 2;
	add.s64 	%rd162, %rd4, %rd161;
	ld.global.u32 	%r66, [%rd162];
	sub.s32 	%r67, %r66, %r5;
	setp.lt.s32 	%p37, %r67, 0;
	setp.ge.s32 	%p38, %r67, %r4;
	or.pred  	%p39, %p37, %p38;
	@%p39 bra 	$L__BB0_32;
	mad.lo.s64 	%rd163, %rd202, %rd6, %rd5;
	shl.b64 	%rd164, %rd163, 2;
	add.s64 	%rd165, %rd3, %rd164;
	ld.global.s32 	%rd166, [%rd165];
	add.s64 	%rd168, %rd2, %rd161;
	ld.global.f32 	%f372, [%rd168];
	mul.lo.s64 	%rd169, %rd62, %rd166;
	shl.b64 	%rd170, %rd169, 1;
	add.s64 	%rd171, %rd22, %rd170;
	ld.global.v4.f32 	{%f373, %f374, %f375, %f376}, [%rd171];
	mov.b32 	%r68, %f373;
	mov.b32 	{%rs91, %rs92}, %r68;
	// begin inline asm
	{  cvt.f32.f16 %f364, %rs91;}

	// end inline asm
	fma.rn.f32 	%f430, %f372, %f364, %f430;
	// begin inline asm
	{  cvt.f32.f16 %f365, %rs92;}

	// end inline asm
	fma.rn.f32 	%f429, %f372, %f365, %f429;
	mov.b32 	%r69, %f374;
	mov.b32 	{%rs93, %rs94}, %r69;
	// begin inline asm
	{  cvt.f32.f16 %f366, %rs93;}

	// end inline asm
	fma.rn.f32 	%f428, %f372, %f366, %f428;
	// begin inline asm
	{  cvt.f32.f16 %f367, %rs94;}

	// end inline asm
	fma.rn.f32 	%f427, %f372, %f367, %f427;
	mov.b32 	%r70, %f375;
	mov.b32 	{%rs95, %rs96}, %r70;
	// begin inline asm
	{  cvt.f32.f16 %f368, %rs95;}

	// end inline asm
	fma.rn.f32 	%f426, %f372, %f368, %f426;
	// begin inline asm
	{  cvt.f32.f16 %f369, %rs96;}

	// end inline asm
	fma.rn.f32 	%f425, %f372, %f369, %f425;
	mov.b32 	%r71, %f376;
	mov.b32 	{%rs97, %rs98}, %r71;
	// begin inline asm
	{  cvt.f32.f16 %f370, %rs97;}

	// end inline asm
	fma.rn.f32 	%f424, %f372, %f370, %f424;
	// begin inline asm
	{  cvt.f32.f16 %f371, %rs98;}

	// end inline asm
	fma.rn.f32 	%f423, %f372, %f371, %f423;
$L__BB0_32:
	setp.eq.s64 	%p40, %rd14, 1;
	add.s64 	%rd172, %rd202, 1;
	and.b64  	%rd35, %rd172, 4294967295;
	@%p40 bra 	$L__BB0_38;
	add.s64 	%rd36, %rd35, %rd10;
	shl.b64 	%rd173, %rd36, 2;
	add.s64 	%rd174, %rd4, %rd173;
	ld.global.u32 	%r72, [%rd174];
	sub.s32 	%r73, %r72, %r5;
	setp.lt.s32 	%p41, %r73, 0;
	setp.ge.s32 	%p42, %r73, %r4;
	or.pred  	%p43, %p41, %p42;
	@%p43 bra 	$L__BB0_35;
	mad.lo.s64 	%rd175, %rd35, %rd6, %rd5;
	shl.b64 	%rd176, %rd175, 2;
	add.s64 	%rd177, %rd3, %rd176;
	ld.global.s32 	%rd178, [%rd177];
	add.s64 	%rd180, %rd2, %rd173;
	ld.global.f32 	%f385, [%rd180];
	mul.lo.s64 	%rd181, %rd62, %rd178;
	shl.b64 	%rd182, %rd181, 1;
	add.s64 	%rd183, %rd22, %rd182;
	ld.global.v4.f32 	{%f386, %f387, %f388, %f389}, [%rd183];
	mov.b32 	%r74, %f386;
	mov.b32 	{%rs99, %rs100}, %r74;
	// begin inline asm
	{  cvt.f32.f16 %f377, %rs99;}

	// end inline asm
	fma.rn.f32 	%f430, %f385, %f377, %f430;
	// begin inline asm
	{  cvt.f32.f16 %f378, %rs100;}

	// end inline asm
	fma.rn.f32 	%f429, %f385, %f378, %f429;
	mov.b32 	%r75, %f387;
	mov.b32 	{%rs101, %rs102}, %r75;
	// begin inline asm
	{  cvt.f32.f16 %f379, %rs101;}

	// end inline asm
	fma.rn.f32 	%f428, %f385, %f379, %f428;
	// begin inline asm
	{  cvt.f32.f16 %f380, %rs102;}

	// end inline asm
	fma.rn.f32 	%f427, %f385, %f380, %f427;
	mov.b32 	%r76, %f388;
	mov.b32 	{%rs103, %rs104}, %r76;
	// begin inline asm
	{  cvt.f32.f16 %f381, %rs103;}

	// end inline asm
	fma.rn.f32 	%f426, %f385, %f381, %f426;
	// begin inline asm
	{  cvt.f32.f16 %f382, %rs104;}

	// end inline asm
	fma.rn.f32 	%f425, %f385, %f382, %f425;
	mov.b32 	%r77, %f389;
	mov.b32 	{%rs105, %rs106}, %r77;
	// begin inline asm
	{  cvt.f32.f16 %f383, %rs105;}

	// end inline asm
	fma.rn.f32 	%f424, %f385, %f383, %f424;
	// begin inline asm
	{  cvt.f32.f16 %f384, %rs106;}

	// end inline asm
	fma.rn.f32 	%f423, %f385, %f384, %f423;
$L__BB0_35:
	setp.eq.s64 	%p44, %rd14, 2;
	add.s64 	%rd184, %rd202, 2;
	and.b64  	%rd37, %rd184, 4294967295;
	@%p44 bra 	$L__BB0_38;
	add.s64 	%rd38, %rd37, %rd10;
	shl.b64 	%rd185, %rd38, 2;
	add.s64 	%rd186, %rd4, %rd185;
	ld.global.u32 	%r78, [%rd186];
	sub.s32 	%r79, %r78, %r5;
	setp.lt.s32 	%p45, %r79, 0;
	setp.ge.s32 	%p46, %r79, %r4;
	or.pred  	%p47, %p45, %p46;
	@%p47 bra 	$L__BB0_38;
	mad.lo.s64 	%rd187, %rd37, %rd6, %rd5;
	shl.b64 	%rd188, %rd187, 2;
	add.s64 	%rd189, %rd3, %rd188;
	ld.global.s32 	%rd190, [%rd189];
	add.s64 	%rd192, %rd2, %rd185;
	ld.global.f32 	%f398, [%rd192];
	mul.lo.s64 	%rd193, %rd62, %rd190;
	shl.b64 	%rd194, %rd193, 1;
	add.s64 	%rd195, %rd22, %rd194;
	ld.global.v4.f32 	{%f399, %f400, %f401, %f402}, [%rd195];
	mov.b32 	%r80, %f399;
	mov.b32 	{%rs107, %rs108}, %r80;
	// begin inline asm
	{  cvt.f32.f16 %f390, %rs107;}

	// end inline asm
	fma.rn.f32 	%f430, %f398, %f390, %f430;
	// begin inline asm
	{  cvt.f32.f16 %f391, %rs108;}

	// end inline asm
	fma.rn.f32 	%f429, %f398, %f391, %f429;
	mov.b32 	%r81, %f400;
	mov.b32 	{%rs109, %rs110}, %r81;
	// begin inline asm
	{  cvt.f32.f16 %f392, %rs109;}

	// end inline asm
	fma.rn.f32 	%f428, %f398, %f392, %f428;
	// begin inline asm
	{  cvt.f32.f16 %f393, %rs110;}

	// end inline asm
	fma.rn.f32 	%f427, %f398, %f393, %f427;
	mov.b32 	%r82, %f401;
	mov.b32 	{%rs111, %rs112}, %r82;
	// begin inline asm
	{  cvt.f32.f16 %f394, %rs111;}

	// end inline asm
	fma.rn.f32 	%f426, %f398, %f394, %f426;
	// begin inline asm
	{  cvt.f32.f16 %f395, %rs112;}

	// end inline asm
	fma.rn.f32 	%f425, %f398, %f395, %f425;
	mov.b32 	%r83, %f402;
	mov.b32 	{%rs113, %rs114}, %r83;
	// begin inline asm
	{  cvt.f32.f16 %f396, %rs113;}

	// end inline asm
	fma.rn.f32 	%f424, %f398, %f396, %f424;
	// begin inline asm
	{  cvt.f32.f16 %f397, %rs114;}

	// end inline asm
	fma.rn.f32 	%f423, %f398, %f397, %f423;
$L__BB0_38:
	// begin inline asm
	{  cvt.rn.f16.f32 %rs115, %f430;}

	// end inline asm
	// begin inline asm
	{  cvt.rn.f16.f32 %rs116, %f429;}

	// end inline asm
	// begin inline asm
	{  cvt.rn.f16.f32 %rs117, %f428;}

	// end inline asm
	// begin inline asm
	{  cvt.rn.f16.f32 %rs118, %f427;}

	// end inline asm
	// begin inline asm
	{  cvt.rn.f16.f32 %rs119, %f426;}

	// end inline asm
	// begin inline asm
	{  cvt.rn.f16.f32 %rs120, %f425;}

	// end inline asm
	// begin inline asm
	{  cvt.rn.f16.f32 %rs121, %f424;}

	// end inline asm
	// begin inline asm
	{  cvt.rn.f16.f32 %rs122, %f423;}

	// end inline asm
	add.s64 	%rd196, %rd9, %rd21;
	mov.b32 	%r84, {%rs121, %rs122};
	mov.b32 	%f411, %r84;
	mov.b32 	%r85, {%rs119, %rs120};
	mov.b32 	%f412, %r85;
	mov.b32 	%r86, {%rs117, %rs118};
	mov.b32 	%f413, %r86;
	mov.b32 	%r87, {%rs115, %rs116};
	mov.b32 	%f414, %r87;
	st.global.v4.f32 	[%rd196], {%f414, %f413, %f412, %f411};
	add.s64 	%rd208, %rd208, 256;
	setp.lt.s64 	%p48, %rd208, %rd8;
	@%p48 bra 	$L__BB0_18;
	bra.uni 	$L__BB0_45;
$L__BB0_39:
	not.b64 	%rd81, %rd208;
	add.s64 	%rd51, %rd8, %rd81;
	and.b64  	%rd82, %rd51, 768;
	setp.eq.s64 	%p4, %rd82, 768;
	@%p4 bra 	$L__BB0_42;
	mov.f32 	%f195, 0f00000000;
	// begin inline asm
	{  cvt.rn.f16.f32 %rs1, %f195;}

	// end inline asm
	mov.b32 	%r9, {%rs1, %rs1};
	mov.b32 	%f193, %r9;
	shr.u64 	%rd84, %rd51, 8;
	add.s64 	%rd85, %rd84, 1;
	and.b64  	%rd52, %rd85, 3;
	mov.b64 	%rd207, 0;
$L__BB0_41:
	.pragma "nounroll";
	shl.b64 	%rd86, %rd208, 4;
	add.s64 	%rd87, %rd9, %rd86;
	st.global.v4.f32 	[%rd87], {%f193, %f193, %f193, %f193};
	add.s64 	%rd208, %rd208, 256;
	add.s64 	%rd207, %rd207, 1;
	setp.ne.s64 	%p5, %rd207, %rd52;
	@%p5 bra 	$L__BB0_41;
$L__BB0_42:
	setp.lt.u64 	%p6, %rd51, 768;
	@%p6 bra 	$L__BB0_45;
	mov.f32 	%f196, 0f00000000;
	// begin inline asm
	{  cvt.rn.f16.f32 %rs2, %f196;}

	// end inline asm
	mov.b32 	%r10, {%rs2, %rs2};
	mov.b32 	%f194, %r10;
$L__BB0_44:
	shl.b64 	%rd88, %rd208, 4;
	add.s64 	%rd89, %rd9, %rd88;
	st.global.v4.f32 	[%rd89], {%f194, %f194, %f194, %f194};
	st.global.v4.f32 	[%rd89+4096], {%f194, %f194, %f194, %f194};
	st.global.v4.f32 	[%rd89+8192], {%f194, %f194, %f194, %f194};
	st.global.v4.f32 	[%rd89+12288], {%f194, %f194, %f194, %f194};
	add.s64 	%rd208, %rd208, 1024;
	setp.lt.s64 	%p7, %rd208, %rd8;
	@%p7 bra 	$L__BB0_44;
$L__BB0_45:
	ret;

}
	// .globl	_Z24finalizeMoeRoutingKernelI6__halfS0_L9ScaleMode1EEvPKT0_PT_S4_PKfPKiSA_llii
.visible .entry _Z24finalizeMoeRoutingKernelI6__halfS0_L9ScaleMode1EEvPKT0_PT_S4_PKfPKiSA_llii(
	.param .u64 .ptr .align 1 _Z24finalizeMoeRoutingKernelI6__halfS0_L9ScaleMode1EEvPKT0_PT_S4_PKfPKiSA_llii_param_0,
	.param .u64 .ptr .align 1 _Z24finalizeMoeRoutingKernelI6__halfS0_L9ScaleMode1EEvPKT0_PT_S4_PKfPKiSA_llii_param_1,
	.param .u64 .ptr .align 1 _Z24finalizeMoeRoutingKernelI6__halfS0_L9ScaleMode1EEvPKT0_PT_S4_PKfPKiSA_llii_param_2,
	.param .u64 .ptr .align 1 _Z24finalizeMoeRoutingKernelI6__halfS0_L9ScaleMode1EEvPKT0_PT_S4_PKfPKiSA_llii_param_3,
	.param .u64 .ptr .align 1 _Z24finalizeMoeRoutingKernelI6__halfS0_L9ScaleMode1EEvPKT0_PT_S4_PKfPKiSA_llii_param_4,
	.param .u64 .ptr .align 1 _Z24finalizeMoeRoutingKernelI6__halfS0_L9ScaleMode1EEvPKT0_PT_S4_PKfPKiSA_llii_param_5,
	.param .u64 _Z24finalizeMoeRoutingKernelI6__halfS0_L9ScaleMode1EEvPKT0_PT_S4_PKfPKiSA_llii_param_6,
	.param .u64 _Z24finalizeMoeRoutingKernelI6__halfS0_L9ScaleMode1EEvPKT0_PT_S4_PKfPKiSA_llii_param_7,
	.param .u32 _Z24finalizeMoeRoutingKernelI6__halfS0_L9ScaleMode1EEvPKT0_PT_S4_PKfPKiSA_llii_param_8,
	.param .u32 _Z24finalizeMoeRoutingKernelI6__halfS0_L9ScaleMode1EEvPKT0_PT_S4_PKfPKiSA_llii_param_9
)
{
	.reg .pred 	%p<50>;
	.reg .b16 	%rs<123>;
	.reg .b32 	%r<88>;
	.reg .b32 	%f<517>;
	.reg .b64 	%rd<213>;

	ld.param.u64 	%rd42, [_Z24finalizeMoeRoutingKernelI6__halfS0_L9ScaleMode1EEvPKT0_PT_S4_PKfPKiSA_llii_param_1];
	ld.param.u64 	%rd46, [_Z24finalizeMoeRoutingKernelI6__halfS0_L9ScaleMode1EEvPKT0_PT_S4_PKfPKiSA_llii_param_4];
	ld.param.u64 	%rd47, [_Z24finalizeMoeRoutingKernelI6__halfS0_L9ScaleMode1EEvPKT0_PT_S4_PKfPKiSA_llii_param_5];
	ld.param.u64 	%rd44, [_Z24finalizeMoeRoutingKernelI6__halfS0_L9ScaleMode1EEvPKT0_PT_S4_PKfPKiSA_llii_param_6];
	ld.param.u64 	%rd45, [_Z24finalizeMoeRoutingKernelI6__halfS0_L9ScaleMode1EEvPKT0_PT_S4_PKfPKiSA_llii_param_7];
	ld.param.u32 	%r4, [_Z24finalizeMoeRoutingKernelI6__halfS0_L9ScaleMode1EEvPKT0_PT_S4_PKfPKiSA_llii_param_8];
	ld.param.u32 	%r5, [_Z24finalizeMoeRoutingKernelI6__halfS0_L9ScaleMode1EEvPKT0_PT_S4_PKfPKiSA_llii_param_9];
	cvta.to.global.u64 	%rd1, %rd46;
	cvta.to.global.u64 	%rd2, %rd47;
	and.b64  	%rd48, %rd44, 3;
	setp.eq.s64 	%p1, %rd48, 0;
	@%p1 bra 	$L__BB1_2;
	mov.u64 	%rd49, $str;
	cvta.global.u64 	%rd50, %rd49;
	mov.u64 	%rd51, $str$1;
	cvta.global.u64 	%rd52, %rd51;
	mov.u64 	%rd53, __unnamed_2;
	cvta.global.u64 	%rd54, %rd53;
	{ // callseq 1, 0
	.param .b64 param0;
	st.param.b64 	[param0], %rd50;
	.param .b64 param1;
	st.param.b64 	[param1], %rd52;
	.param .b32 param2;
	st.param.b32 	[param2], 67;
	.param .b64 param3;
	st.param.b64 	[param3], %rd54;
	.param .b64 param4;
	st.param.b64 	[param4], 1;
	call.uni 
	__assertfail, 
	(
	param0, 
	param1, 
	param2, 
	param3, 
	param4
	);
	} // callseq 1
$L__BB1_2:
	mov.u32 	%r6, %ctaid.x;
	cvt.u64.u32 	%rd3, %r6;
	mov.u32 	%r7, %nctaid.x;
	cvt.u64.u32 	%rd4, %r7;
	mov.u32 	%r8, %tid.x;
	cvt.u64.u32 	%rd211, %r8;
	shr.s64 	%rd55, %rd44, 63;
	shr.u64 	%rd56, %rd55, 61;
	add.s64 	%rd57, %rd44, %rd56;
	shr.s64 	%rd6, %rd57, 3;
	setp.le.s64 	%p2, %rd6, %rd211;
	@%p2 bra 	$L__BB1_44;
	cvta.to.global.u64 	%rd58, %rd42;
	mul.lo.s64 	%rd59, %rd44, %rd3;
	shl.b64 	%rd60, %rd59, 1;
	add.s64 	%rd7, %rd58, %rd60;
	setp.lt.s64 	%p3, %rd45, 1;
	mul.lo.s64 	%rd8, %rd45, %rd3;
	@%p3 bra 	$L__BB1_38;
	ld.param.u64 	%rd197, [_Z24finalizeMoeRoutingKernelI6__halfS0_L9ScaleMode1EEvPKT0_PT_S4_PKfPKiSA_llii_param_2];
	setp.eq.s64 	%p8, %rd197, 0;
	@%p8 bra 	$L__BB1_5;
	bra.uni 	$L__BB1_27;
$L__BB1_5:
	and.b64  	%rd9, %rd45, 3;
	and.b64  	%rd10, %rd45, 9223372036854775804;
$L__BB1_6:
	ld.param.u64 	%rd196, [_Z24finalizeMoeRoutingKernelI6__halfS0_L9ScaleMode1EEvPKT0_PT_S4_PKfPKiSA_llii_param_0];
	setp.lt.u64 	%p23, %rd45, 4;
	shl.b64 	%rd126, %rd211, 4;
	cvta.to.global.u64 	%rd127, %rd196;
	add.s64 	%rd12, %rd127, %rd126;
	mov.b64 	%rd205, 0;
	mov.f32 	%f413, 0f00000000;
	mov.f32 	%f414, %f413;
	mov.f32 	%f415, %f413;
	mov.f32 	%f416, %f413;
	mov.f32 	%f417, %f413;
	mov.f32 	%f418, %f413;
	mov.f32 	%f419, %f413;
	mov.f32 	%f420, %f413;
	@%p23 bra 	$L__BB1_17;
	shl.b64 	%rd128, %rd8, 2;
	add.s64 	%rd129, %rd128, %rd2;
	add.s64 	%rd202, %rd129, 8;
	shl.b64 	%rd203, %rd3, 2;
	mov.f32 	%f413, 0f00000000;
	mov.u64 	%rd204, %rd10;
$L__BB1_8:
	ld.global.u32 	%r42, [%rd202+-8];
	sub.s32 	%r43, %r42, %r5;
	setp.lt.s32 	%p24, %r43, 0;
	setp.ge.s32 	%p25, %r43, %r4;
	or.pred  	%p26, %p24, %p25;
	@%p26 bra 	$L__BB1_10;
	add.s64 	%rd130, %rd1, %rd203;
	ld.global.s32 	%rd131, [%rd130];
	mul.lo.s64 	%rd132, %rd44, %rd131;
	shl.b64 	%rd133, %rd132, 1;
	add.s64 	%rd134, %rd12, %rd133;
	ld.global.v4.f32 	{%f317, %f318, %f319, %f320}, [%rd134];
	mov.b32 	%r44, %f317;
	mov.b32 	{%rs59, %rs60}, %r44;
	// begin inline asm
	{  cvt.f32.f16 %f309, %rs59;}

	// end inline asm
	add.f32 	%f420, %f309, %f420;
	// begin inline asm
	{  cvt.f32.f16 %f310, %rs60;}

	// end inline asm
	add.f32 	%f419, %f310, %f419;
	mov.b32 	%r45, %f318;
	mov.b32 	{%rs61, %rs62}, %r45;
	// begin inline asm
	{  cvt.f32.f16 %f311, %rs61;}

	// end inline asm
	add.f32 	%f418, %f311, %f418;
	// begin inline asm
	{  cvt.f32.f16 %f312, %rs62;}

	// end inline asm
	add.f32 	%f417, %f312, %f417;
	mov.b32 	%r46, %f319;
	mov.b32 	{%rs63, %rs64}, %r46;
	// begin inline asm
	{  cvt.f32.f16 %f313, %rs63;}

	// end inline asm
	add.f32 	%f416, %f313, %f416;
	// begin inline asm
	{  cvt.f32.f16 %f314, %rs64;}

	// end inline asm
	add.f32 	%f415, %f314, %f415;
	mov.b32 	%r47, %f320;
	mov.b32 	{%rs65, %rs66}, %r47;
	// begin inline asm
	{  cvt.f32.f16 %f315, %rs65;}

	// end inline asm
	add.f32 	%f414, %f315, %f414;
	// begin inline asm
	{  cvt.f32.f16 %f316, %rs66;}

	// end inline asm
	add.f32 	%f413, %f316, %f413;
$L__BB1_10:
	ld.global.u32 	%r48, [%rd202+-4];
	sub.s32 	%r49, %r48, %r5;
	setp.lt.s32 	%p27, %r49, 0;
	setp.ge.s32 	%p28, %r49, %r4;
	or.pred  	%p29, %p27, %p28;
	@%p29 bra 	$L__BB1_12;
	shl.b64 	%rd135, %rd4, 2;
	add.s64 	%rd136, %rd1, %rd135;
	add.s64 	%rd137, %rd136, %rd203;
	ld.global.s32 	%rd138, [%rd137];
	mul.lo.s64 	%rd139, %rd44, %rd138;
	shl.b64 	%rd140, %rd139, 1;
	add.s64 	%rd141, %rd12, %rd140;
	ld.global.v4.f32 	{%f329, %f330, %f331, %f332}, [%rd141];
	mov.b32 	%r50, %f329;
	mov.b32 	{%rs67, %rs68}, %r50;
	// begin inline asm
	{  cvt.f32.f16 %f321, %rs67;}

	// end inline asm
	add.f32 	%f420, %f321, %f420;
	// begin inline asm
	{  cvt.f32.f16 %f322, %rs68;}

	// end inline asm
	add.f32 	%f419, %f322, %f419;
	mov.b32 	%r51, %f330;
	mov.b32 	{%rs69, %rs70}, %r51;
	// begin inline asm
	{  cvt.f32.f16 %f323, %rs69;}

	// end inline asm
	add.f32 	%f418, %f323, %f418;
	// begin inline asm
	{  cvt.f32.f16 %f324, %rs70;}

	// end inline asm
	add.f32 	%f417, %f324, %f417;
	mov.b32 	%r52, %f331;
	mov.b32 	{%rs71, %rs72}, %r52;
	// begin inline asm
	{  cvt.f32.f16 %f325, %rs71;}

	// end inline asm
	add.f32 	%f416, %f325, %f416;
	// begin inline asm
	{  cvt.f32.f16 %f326, %rs72;}

	// end inline asm
	add.f32 	%f415, %f326, %f415;
	mov.b32 	%r53, %f332;
	mov.b32 	{%rs73, %rs74}, %r53;
	// begin inline asm
	{  cvt.f32.f16 %f327, %rs73;}

	// end inline asm
	add.f32 	%f414, %f327, %f414;
	// begin inline asm
	{  cvt.f32.f16 %f328, %rs74;}

	// end inline asm
	add.f32 	%f413, %f328, %f413;
$L__BB1_12:
	ld.global.u32 	%r54, [%rd202];
	sub.s32 	%r55, %r54, %r5;
	setp.lt.s32 	%p30, %r55, 0;
	setp.ge.s32 	%p31, %r55, %r4;
	or.pred  	%p32, %p30, %p31;
	@%p32 bra 	$L__BB1_14;
	shl.b64 	%rd142, %rd4, 3;
	add.s64 	%rd143, %rd1, %rd142;
	add.s64 	%rd144, %rd143, %rd203;
	ld.global.s32 	%rd145, [%rd144];
	mul.lo.s64 	%rd146, %rd44, %rd145;
	shl.b64 	%rd147, %rd146, 1;
	add.s64 	%rd148, %rd12, %rd147;
	ld.global.v4.f32 	{%f341, %f342, %f343, %f344}, [%rd148];
	mov.b32 	%r56, %f341;
	mov.b32 	{%rs75, %rs76}, %r56;
	// begin inline asm
	{  cvt.f32.f16 %f333, %rs75;}

	// end inline asm
	add.f32 	%f420, %f333, %f420;
	// begin inline asm
	{  cvt.f32.f16 %f334, %rs76;}

	// end inline asm
	add.f32 	%f419, %f334, %f419;
	mov.b32 	%r57, %f342;
	mov.b32 	{%rs77, %rs78}, %r57;
	// begin inline asm
	{  cvt.f32.f16 %f335, %rs77;}

	// end inline asm
	add.f32 	%f418, %f335, %f418;
	// begin inline asm
	{  cvt.f32.f16 %f336, %rs78;}

	// end inline asm
	add.f32 	%f417, %f336, %f417;
	mov.b32 	%r58, %f343;
	mov.b32 	{%rs79, %rs80}, %r58;
	// begin inline asm
	{  cvt.f32.f16 %f337, %rs79;}

	// end inline asm
	add.f32 	%f416, %f337, %f416;
	// begin inline asm
	{  cvt.f32.f16 %f338, %rs80;}

	// end inline asm
	add.f32 	%f415, %f338, %f415;
	mov.b32 	%r59, %f344;
	mov.b32 	{%rs81, %rs82}, %r59;
	// begin inline asm
	{  cvt.f32.f16 %f339, %rs81;}

	// end inline asm
	add.f32 	%f414, %f339, %f414;
	// begin inline asm
	{  cvt.f32.f16 %f340, %rs82;}

	// end inline asm
	add.f32 	%f413, %f340, %f413;
$L__BB1_14:
	ld.global.u32 	%r60, [%rd202+4];
	sub.s32 	%r61, %r60, %r5;
	setp.lt.s32 	%p33, %r61, 0;
	setp.ge.s32 	%p34, %r61, %r4;
	or.pred  	%p35, %p33, %p34;
	@%p35 bra 	$L__BB1_16;
	mad.lo.s64 	%rd149, %rd4, 12, %rd1;
	add.s64 	%rd150, %rd149, %rd203;
	ld.global.s32 	%rd151, [%rd150];
	mul.lo.s64 	%rd152, %rd44, %rd151;
	shl.b64 	%rd153, %rd152, 1;
	add.s64 	%rd154, %rd12, %rd153;
	ld.global.v4.f32 	{%f353, %f354, %f355, %f356}, [%rd154];
	mov.b32 	%r62, %f353;
	mov.b32 	{%rs83, %rs84}, %r62;
	// begin inline asm
	{  cvt.f32.f16 %f345, %rs83;}

	// end inline asm
	add.f32 	%f420, %f345, %f420;
	// begin inline asm
	{  cvt.f32.f16 %f346, %rs84;}

	// end inline asm
	add.f32 	%f419, %f346, %f419;
	mov.b32 	%r63, %f354;
	mov.b32 	{%rs85, %rs86}, %r63;
	// begin inline asm
	{  cvt.f32.f16 %f347, %rs85;}

	// end inline asm
	add.f32 	%f418, %f347, %f418;
	// begin inline asm
	{  cvt.f32.f16 %f348, %rs86;}

	// end inline asm
	add.f32 	%f417, %f348, %f417;
	mov.b32 	%r64, %f355;
	mov.b32 	{%rs87, %rs88}, %r64;
	// begin inline asm
	{  cvt.f32.f16 %f349, %rs87;}

	// end inline asm
	add.f32 	%f416, %f349, %f416;
	// begin inline asm
	{  cvt.f32.f16 %f350, %rs88;}

	// end inline asm
	add.f32 	%f415, %f350, %f415;
	mov.b32 	%r65, %f356;
	mov.b32 	{%rs89, %rs90}, %r65;
	// begin inline asm
	{  cvt.f32.f16 %f351, %rs89;}

	// end inline asm
	add.f32 	%f414, %f351, %f414;
	// begin inline asm
	{  cvt.f32.f16 %f352, %rs90;}

	// end inline asm
	add.f32 	%f413, %f352, %f413;
$L__BB1_16:
	add.s64 	%rd204, %rd204, -4;
	shl.b64 	%rd155, %rd4, 4;
	add.s64 	%rd203, %rd203, %rd155;
	add.s64 	%rd202, %rd202, 16;
	setp.ne.s64 	%p36, %rd204, 0;
	mov.u64 	%rd205, %rd10;
	@%p36 bra 	$L__BB1_8;
$L__BB1_17:
	setp.eq.s64 	%p37, %rd9, 0;
	@%p37 bra 	$L__BB1_26;
	add.s64 	%rd156, %rd205, %rd8;
	shl.b64 	%rd157, %rd156, 2;
	add.s64 	%rd158, %rd2, %rd157;
	ld.global.u32 	%r66, [%rd158];
	sub.s32 	%r67, %r66, %r5;
	setp.lt.s32 	%p38, %r67, 0;
	setp.ge.s32 	%p39, %r67, %r4;
	or.pred  	%p40, %p38, %p39;
	@%p40 bra 	$L__BB1_20;
	mad.lo.s64 	%rd159, %rd205, %rd4, %rd3;
	shl.b64 	%rd160, %rd159, 2;
	add.s64 	%rd161, %rd1, %rd160;
	ld.global.s32 	%rd162, [%rd161];
	mul.lo.s64 	%rd163, %rd44, %rd162;
	shl.b64 	%rd164, %rd163, 1;
	add.s64 	%rd165, %rd12, %rd164;
	ld.global.v4.f32 	{%f365, %f366, %f367, %f368}, [%rd165];
	mov.b32 	%r68, %f365;
	mov.b32 	{%rs91, %rs92}, %r68;
	// begin inline asm
	{  cvt.f32.f16 %f357, %rs91;}

	// end inline asm
	add.f32 	%f420, %f357, %f420;
	// begin inline asm
	{  cvt.f32.f16 %f358, %rs92;}

	// end inline asm
	add.f32 	%f419, %f358, %f419;
	mov.b32 	%r69, %f366;
	mov.b32 	{%rs93, %rs94}, %r69;
	// begin inline asm
	{  cvt.f32.f16 %f359, %rs93;}

	// end inline asm
	add.f32 	%f418, %f359, %f418;
	// begin inline asm
	{  cvt.f32.f16 %f360, %rs94;}

	// end inline asm
	add.f32 	%f417, %f360, %f417;
	mov.b32 	%r70, %f367;
	mov.b32 	{%rs95, %rs96}, %r70;
	// begin inline asm
	{  cvt.f32.f16 %f361, %rs95;}

	// end inline asm
	add.f32 	%f416, %f361, %f416;
	// begin inline asm
	{  cvt.f32.f16 %f362, %rs96;}

	// end inline asm
	add.f32 	%f415, %f362, %f415;
	mov.b32 	%r71, %f368;
	mov.b32 	{%rs97, %rs98}, %r71;
	// begin inline asm
	{  cvt.f32.f16 %f363, %rs97;}

	// end inline asm
	add.f32 	%f414, %f363, %f414;
	// begin inline asm
	{  cvt.f32.f16 %f364, %rs98;}

	// end inline asm
	add.f32 	%f413, %f364, %f413;
$L__BB1_20:
	setp.eq.s64 	%p41, %rd9, 1;
	@%p41 bra 	$L__BB1_26;
	add.s64 	%rd166, %rd205, 1;
	and.b64  	%rd167, %rd166, 4294967295;
	add.s64 	%rd168, %rd167, %rd8;
	shl.b64 	%rd169, %rd168, 2;
	add.s64 	%rd170, %rd2, %rd169;
	ld.global.u32 	%r72, [%rd170];
	sub.s32 	%r73, %r72, %r5;
	setp.lt.s32 	%p42, %r73, 0;
	setp.ge.s32 	%p43, %r73, %r4;
	or.pred  	%p44, %p42, %p43;
	@%p44 bra 	$L__BB1_23;
	add.s64 	%rd171, %rd205, 1;
	and.b64  	%rd172, %rd171, 4294967295;
	mad.lo.s64 	%rd173, %rd172, %rd4, %rd3;
	shl.b64 	%rd174, %rd173, 2;
	add.s64 	%rd175, %rd1, %rd174;
	ld.global.s32 	%rd176, [%rd175];
	mul.lo.s64 	%rd177, %rd44, %rd176;
	shl.b64 	%rd178, %rd177, 1;
	add.s64 	%rd179, %rd12, %rd178;
	ld.global.v4.f32 	{%f377, %f378, %f379, %f380}, [%rd179];
	mov.b32 	%r74, %f377;
	mov.b32 	{%rs99, %rs100}, %r74;
	// begin inline asm
	{  cvt.f32.f16 %f369, %rs99;}

	// end inline asm
	add.f32 	%f420, %f369, %f420;
	// begin inline asm
	{  cvt.f32.f16 %f370, %rs100;}

	// end inline asm
	add.f32 	%f419, %f370, %f419;
	mov.b32 	%r75, %f378;
	mov.b32 	{%rs101, %rs102}, %r75;
	// begin inline asm
	{  cvt.f32.f16 %f371, %rs101;}

	// end inline asm
	add.f32 	%f418, %f371, %f418;
	// begin inline asm
	{  cvt.f32.f16 %f372, %rs102;}

	// end inline asm
	add.f32 	%f417, %f372, %f417;
	mov.b32 	%r76, %f379;
	mov.b32 	{%rs103, %rs104}, %r76;
	// begin inline asm
	{  cvt.f32.f16 %f373, %rs103;}

	// end inline asm
	add.f32 	%f416, %f373, %f416;
	// begin inline asm
	{  cvt.f32.f16 %f374, %rs104;}

	// end inline asm
	add.f32 	%f415, %f374, %f415;
	mov.b32 	%r77, %f380;
	mov.b32 	{%rs105, %rs106}, %r77;
	// begin inline asm
	{  cvt.f32.f16 %f375, %rs105;}

	// end inline asm
	add.f32 	%f414, %f375, %f414;
	// begin inline asm
	{  cvt.f32.f16 %f376, %rs106;}

	// end inline asm
	add.f32 	%f413, %f376, %f413;
$L__BB1_23:
	setp.eq.s64 	%p45, %rd9, 2;
	add.s64 	%rd180, %rd205, 2;
	and.b64  	%rd22, %rd180, 4294967295;
	@%p45 bra 	$L__BB1_26;
	add.s64 	%rd181, %rd22, %rd8;
	shl.b64 	%rd182, %rd181, 2;
	add.s64 	%rd183, %rd2, %rd182;
	ld.global.u32 	%r78, [%rd183];
	sub.s32 	%r79, %r78, %r5;
	setp.lt.s32 	%p46, %r79, 0;
	setp.ge.s32 	%p47, %r79, %r4;
	or.pred  	%p48, %p46, %p47;
	@%p48 bra 	$L__BB1_26;
	mad.lo.s64 	%rd184, %rd22, %rd4, %rd3;
	shl.b64 	%rd185, %rd184, 2;
	add.s64 	%rd186, %rd1, %rd185;
	ld.global.s32 	%rd187, [%rd186];
	mul.lo.s64 	%rd188, %rd44, %rd187;
	shl.b64 	%rd189, %rd188, 1;
	add.s64 	%rd190, %rd12, %rd189;
	ld.global.v4.f32 	{%f389, %f390, %f391, %f392}, [%rd190];
	mov.b32 	%r80, %f389;
	mov.b32 	{%rs107, %rs108}, %r80;
	// begin inline asm
	{  cvt.f32.f16 %f381, %rs107;}

	// end inline asm
	add.f32 	%f420, %f381, %f420;
	// begin inline asm
	{  cvt.f32.f16 %f382, %rs108;}

	// end inline asm
	add.f32 	%f419, %f382, %f419;
	mov.b32 	%r81, %f390;
	mov.b32 	{%rs109, %rs110}, %r81;
	// begin inline asm
	{  cvt.f32.f16 %f383, %rs109;}

	// end inline asm
	add.f32 	%f418, %f383, %f418;
	// begin inline asm
	{  cvt.f32.f16 %f384, %rs110;}

	// end inline asm
	add.f32 	%f417, %f384, %f417;
	mov.b32 	%r82, %f391;
	mov.b32 	{%rs111, %rs112}, %r82;
	// begin inline asm
	{  cvt.f32.f16 %f385, %rs111;}

	// end inline asm
	add.f32 	%f416, %f385, %f416;
	// begin inline asm
	{  cvt.f32.f16 %f386, %rs112;}

	// end inline asm
	add.f32 	%f415, %f386, %f415;
	mov.b32 	%r83, %f392;
	mov.b32 	{%rs113, %rs114}, %r83;
	// begin inline asm
	{  cvt.f32.f16 %f387, %rs113;}

	// end inline asm
	add.f32 	%f414, %f387, %f414;
	// begin inline asm
	{  cvt.f32.f16 %f388, %rs114;}

	// end inline asm
	add.f32 	%f413, %f388, %f413;
$L__BB1_26:
	// begin inline asm
	{  cvt.rn.f16.f32 %rs115, %f420;}

	// end inline asm
	// begin inline asm
	{  cvt.rn.f16.f32 %rs116, %f419;}

	// end inline asm
	// begin inline asm
	{  cvt.rn.f16.f32 %rs117, %f418;}

	// end inline asm
	// begin inline asm
	{  cvt.rn.f16.f32 %rs118, %f417;}

	// end inline asm
	// begin inline asm
	{  cvt.rn.f16.f32 %rs119, %f416;}

	// end inline asm
	// begin inline asm
	{  cvt.rn.f16.f32 %rs120, %f415;}

	// end inline asm
	// begin inline asm
	{  cvt.rn.f16.f32 %rs121, %f414;}

	// end inline asm
	// begin inline asm
	{  cvt.rn.f16.f32 %rs122, %f413;}

	// end inline asm
	shl.b64 	%rd191, %rd211, 4;
	add.s64 	%rd192, %rd7, %rd191;
	mov.b32 	%r84, {%rs121, %rs122};
	mov.b32 	%f401, %r84;
	mov.b32 	%r85, {%rs119, %rs120};
	mov.b32 	%f402, %r85;
	mov.b32 	%r86, {%rs117, %rs118};
	mov.b32 	%f403, %r86;
	mov.b32 	%r87, {%rs115, %rs116};
	mov.b32 	%f404, %r87;
	st.global.v4.f32 	[%rd192], {%f404, %f403, %f402, %f401};
	add.s64 	%rd211, %rd211, 256;
	setp.lt.s64 	%p49, %rd211, %rd6;
	@%p49 bra 	$L__BB1_6;
	bra.uni 	$L__BB1_44;
$L__BB1_27:
	setp.eq.s64 	%p9, %rd45, 1;
	shl.b64 	%rd25, %rd211, 4;
	mov.b64 	%rd208, 0;
	mov.f32 	%f485, 0f00000000;
	mov.f32 	%f486, %f485;
	mov.f32 	%f487, %f485;
	mov.f32 	%f488, %f485;
	mov.f32 	%f489, %f485;
	mov.f32 	%f490, %f485;
	mov.f32 	%f491, %f485;
	mov.f32 	%f492, %f485;
	@%p9 bra 	$L__BB1_34;
	mov.b64 	%rd207, 0;
	mov.f32 	%f485, 0f00000000;
$L__BB1_29:
	add.s64 	%rd72, %rd207, %rd8;
	shl.b64 	%rd73, %rd72, 2;
	add.s64 	%rd27, %rd2, %rd73;
	ld.global.u32 	%r11, [%rd27];
	sub.s32 	%r1, %r11, %r5;
	setp.lt.s32 	%p10, %r1, 0;
	setp.ge.s32 	%p11, %r1, %r4;
	or.pred  	%p12, %p10, %p11;
	@%p12 bra 	$L__BB1_31;
	ld.param.u64 	%rd198, [_Z24finalizeMoeRoutingKernelI6__halfS0_L9ScaleMode1EEvPKT0_PT_S4_PKfPKiSA_llii_param_2];
	ld.param.u64 	%rd193, [_Z24finalizeMoeRoutingKernelI6__halfS0_L9ScaleMode1EEvPKT0_PT_S4_PKfPKiSA_llii_param_0];
	cvt.u64.u32 	%rd74, %r1;
	mad.lo.s64 	%rd75, %rd207, %rd4, %rd3;
	shl.b64 	%rd76, %rd75, 2;
	add.s64 	%rd77, %rd1, %rd76;
	ld.global.s32 	%rd78, [%rd77];
	mul.lo.s64 	%rd79, %rd44, %rd78;
	cvta.to.global.u64 	%rd80, %rd193;
	add.s64 	%rd81, %rd80, %rd25;
	shl.b64 	%rd82, %rd79, 1;
	add.s64 	%rd83, %rd81, %rd82;
	ld.global.v4.f32 	{%f215, %f216, %f217, %f218}, [%rd83];
	mul.lo.s64 	%rd84, %rd44, %rd74;
	cvta.to.global.u64 	%rd85, %rd198;
	add.s64 	%rd86, %rd85, %rd25;
	shl.b64 	%rd87, %rd84, 1;
	add.s64 	%rd88, %rd86, %rd87;
	ld.global.v4.f32 	{%f219, %f220, %f221, %f222}, [%rd88];
	mov.b32 	%r12, %f215;
	mov.b32 	{%rs3, %rs5}, %r12;
	// begin inline asm
	{  cvt.f32.f16 %f199, %rs3;}

	// end inline asm
	mov.b32 	%r13, %f219;
	mov.b32 	{%rs4, %rs6}, %r13;
	// begin inline asm
	{  cvt.f32.f16 %f200, %rs4;}

	// end inline asm
	add.f32 	%f223, %f199, %f200;
	add.f32 	%f492, %f492, %f223;
	// begin inline asm
	{  cvt.f32.f16 %f201, %rs5;}

	// end inline asm
	// begin inline asm
	{  cvt.f32.f16 %f202, %rs6;}

	// end inline asm
	add.f32 	%f224, %f201, %f202;
	add.f32 	%f491, %f491, %f224;
	mov.b32 	%r14, %f216;
	mov.b32 	{%rs7, %rs9}, %r14;
	// begin inline asm
	{  cvt.f32.f16 %f203, %rs7;}

	// end inline asm
	mov.b32 	%r15, %f220;
	mov.b32 	{%rs8, %rs10}, %r15;
	// begin inline asm
	{  cvt.f32.f16 %f204, %rs8;}

	// end inline asm
	add.f32 	%f225, %f203, %f204;
	add.f32 	%f490, %f490, %f225;
	// begin inline asm
	{  cvt.f32.f16 %f205, %rs9;}

	// end inline asm
	// begin inline asm
	{  cvt.f32.f16 %f206, %rs10;}

	// end inline asm
	add.f32 	%f226, %f205, %f206;
	add.f32 	%f489, %f489, %f226;
	mov.b32 	%r16, %f217;
	mov.b32 	{%rs11, %rs13}, %r16;
	// begin inline asm
	{  cvt.f32.f16 %f207, %rs11;}

	// end inline asm
	mov.b32 	%r17, %f221;
	mov.b32 	{%rs12, %rs14}, %r17;
	// begin inline asm
	{  cvt.f32.f16 %f208, %rs12;}

	// end inline asm
	add.f32 	%f227, %f207, %f208;
	add.f32 	%f488, %f488, %f227;
	// begin inline asm
	{  cvt.f32.f16 %f209, %rs13;}

	// end inline asm
	// begin inline asm
	{  cvt.f32.f16 %f210, %rs14;}

	// end inline asm
	add.f32 	%f228, %f209, %f210;
	add.f32 	%f487, %f487, %f228;
	mov.b32 	%r18, %f218;
	mov.b32 	{%rs15, %rs17}, %r18;
	// begin inline asm
	{  cvt.f32.f16 %f211, %rs15;}

	// end inline asm
	mov.b32 	%r19, %f222;
	mov.b32 	{%rs16, %rs18}, %r19;
	// begin inline asm
	{  cvt.f32.f16 %f212, %rs16;}

	// end inline asm
	add.f32 	%f229, %f211, %f212;
	add.f32 	%f486, %f486, %f229;
	// begin inline asm
	{  cvt.f32.f16 %f213, %rs17;}

	// end inline asm
	// begin inline asm
	{  cvt.f32.f16 %f214, %rs18;}

	// end inline asm
	add.f32 	%f230, %f213, %f214;
	add.f32 	%f485, %f485, %f230;
$L__BB1_31:
	ld.global.u32 	%r20, [%rd27+4];
	sub.s32 	%r2, %r20, %r5;
	setp.lt.s32 	%p13, %r2, 0;
	setp.ge.s32 	%p14, %r2, %r4;
	or.pred  	%p15, %p13, %p14;
	@%p15 bra 	$L__BB1_33;
	ld.param.u64 	%rd199, [_Z24finalizeMoeRoutingKernelI6__halfS0_L9ScaleMode1EEvPKT0_PT_S4_PKfPKiSA_llii_param_2];
	ld.param.u64 	%rd194, [_Z24finalizeMoeRoutingKernelI6__halfS0_L9ScaleMode1EEvPKT0_PT_S4_PKfPKiSA_llii_param_0];
	cvt.u64.u32 	%rd89, %r2;
	mad.lo.s64 	%rd90, %rd4, %rd207, %rd4;
	add.s64 	%rd91, %rd90, %rd3;
	shl.b64 	%rd92, %rd91, 2;
	add.s64 	%rd93, %rd1, %rd92;
	ld.global.s32 	%rd94, [%rd93];
	mul.lo.s64 	%rd95, %rd44, %rd94;
	cvta.to.global.u64 	%rd96, %rd194;
	add.s64 	%rd97, %rd96, %rd25;
	shl.b64 	%rd98, %rd95, 1;
	add.s64 	%rd99, %rd97, %rd98;
	ld.global.v4.f32 	{%f247, %f248, %f249, %f250}, [%rd99];
	mul.lo.s64 	%rd100, %rd44, %rd89;
	cvta.to.global.u64 	%rd101, %rd199;
	add.s64 	%rd102, %rd101, %rd25;
	shl.b64 	%rd103, %rd100, 1;
	add.s64 	%rd104, %rd102, %rd103;
	ld.global.v4.f32 	{%f251, %f252, %f253, %f254}, [%rd104];
	mov.b32 	%r21, %f247;
	mov.b32 	{%rs19, %rs21}, %r21;
	// begin inline asm
	{  cvt.f32.f16 %f231, %rs19;}

	// end inline asm
	mov.b32 	%r22, %f251;
	mov.b32 	{%rs20, %rs22}, %r22;
	// begin inline asm
	{  cvt.f32.f16 %f232, %rs20;}

	// end inline asm
	add.f32 	%f255, %f231, %f232;
	add.f32 	%f492, %f492, %f255;
	// begin inline asm
	{  cvt.f32.f16 %f233, %rs21;}

	// end inline asm
	// begin inline asm
	{  cvt.f32.f16 %f234, %rs22;}

	// end inline asm
	add.f32 	%f256, %f233, %f234;
	add.f32 	%f491, %f491, %f256;
	mov.b32 	%r23, %f248;
	mov.b32 	{%rs23, %rs25}, %r23;
	// begin inline asm
	{  cvt.f32.f16 %f235, %rs23;}

	// end inline asm
	mov.b32 	%r24, %f252;
	mov.b32 	{%rs24, %rs26}, %r24;
	// begin inline asm
	{  cvt.f32.f16 %f236, %rs24;}

	// end inline asm
	add.f32 	%f257, %f235, %f236;
	add.f32 	%f490, %f490, %f257;
	// begin inline asm
	{  cvt.f32.f16 %f237, %rs25;}

	// end inline asm
	// begin inline asm
	{  cvt.f32.f16 %f238, %rs26;}

	// end inline asm
	add.f32 	%f258, %f237, %f238;
	add.f32 	%f489, %f489, %f258;
	mov.b32 	%r25, %f249;
	mov.b32 	{%rs27, %rs29}, %r25;
	// begin inline asm
	{  cvt.f32.f16 %f239, %rs27;}

	// end inline asm
	mov.b32 	%r26, %f253;
	mov.b32 	{%rs28, %rs30}, %r26;
	// begin inline asm
	{  cvt.f32.f16 %f240, %rs28;}

	// end inline asm
	add.f32 	%f259, %f239, %f240;
	add.f32 	%f488, %f488, %f259;
	// begin inline asm
	{  cvt.f32.f16 %f241, %rs29;}

	// end inline asm
	// begin inline asm
	{  cvt.f32.f16 %f242, %rs30;}

	// end inline asm
	add.f32 	%f260, %f241, %f242;
	add.f32 	%f487, %f487, %f260;
	mov.b32 	%r27, %f250;
	mov.b32 	{%rs31, %rs33}, %r27;
	// begin inline asm
	{  cvt.f32.f16 %f243, %rs31;}

	// end inline asm
	mov.b32 	%r28, %f254;
	mov.b32 	{%rs32, %rs34}, %r28;
	// begin inline asm
	{  cvt.f32.f16 %f244, %rs32;}

	// end inline asm
	add.f32 	%f261, %f243, %f244;
	add.f32 	%f486, %f486, %f261;
	// begin inline asm
	{  cvt.f32.f16 %f245, %rs33;}

	// end inline asm
	// begin inline asm
	{  cvt.f32.f16 %f246, %rs34;}

	// end inline asm
	add.f32 	%f262, %f245, %f246;
	add.f32 	%f485, %f485, %f262;
$L__BB1_33:
	add.s64 	%rd207, %rd207, 2;
	and.b64  	%rd208, %rd45, 9223372036854775806;
	setp.ne.s64 	%p16, %rd207, %rd208;
	@%p16 bra 	$L__BB1_29;
$L__BB1_34:
	and.b64  	%rd105, %rd45, 1;
	setp.eq.b64 	%p17, %rd105, 1;
	not.pred 	%p18, %p17;
	@%p18 bra 	$L__BB1_37;
	add.s64 	%rd106, %rd208, %rd8;
	shl.b64 	%rd107, %rd106, 2;
	add.s64 	%rd108, %rd2, %rd107;
	ld.global.u32 	%r29, [%rd108];
	sub.s32 	%r3, %r29, %r5;
	setp.lt.s32 	%p19, %r3, 0;
	setp.ge.s32 	%p20, %r3, %r4;
	or.pred  	%p21, %p19, %p20;
	@%p21 bra 	$L__BB1_37;
	ld.param.u64 	%rd200, [_Z24finalizeMoeRoutingKernelI6__halfS0_L9ScaleMode1EEvPKT0_PT_S4_PKfPKiSA_llii_param_2];
	ld.param.u64 	%rd195, [_Z24finalizeMoeRoutingKernelI6__halfS0_L9ScaleMode1EEvPKT0_PT_S4_PKfPKiSA_llii_param_0];
	cvt.u64.u32 	%rd109, %r3;
	mad.lo.s64 	%rd110, %rd208, %rd4, %rd3;
	shl.b64 	%rd111, %rd110, 2;
	add.s64 	%rd112, %rd1, %rd111;
	ld.global.s32 	%rd113, [%rd112];
	mul.lo.s64 	%rd114, %rd44, %rd113;
	cvta.to.global.u64 	%rd115, %rd195;
	add.s64 	%rd116, %rd115, %rd25;
	shl.b64 	%rd117, %rd114, 1;
	add.s64 	%rd118, %rd116, %rd117;
	ld.global.v4.f32 	{%f279, %f280, %f281, %f282}, [%rd118];
	mul.lo.s64 	%rd119, %rd44, %rd109;
	cvta.to.global.u64 	%rd120, %rd200;
	add.s64 	%rd121, %rd120, %rd25;
	shl.b64 	%rd122, %rd119, 1;
	add.s64 	%rd123, %rd121, %rd122;
	ld.global.v4.f32 	{%f283, %f284, %f285, %f286}, [%rd123];
	mov.b32 	%r30, %f279;
	mov.b32 	{%rs35, %rs37}, %r30;
	// begin inline asm
	{  cvt.f32.f16 %f263, %rs35;}

	// end inline asm
	mov.b32 	%r31, %f283;
	mov.b32 	{%rs36, %rs38}, %r31;
	// begin inline asm
	{  cvt.f32.f16 %f264, %rs36;}

	// end inline asm
	add.f32 	%f287, %f263, %f264;
	add.f32 	%f492, %f492, %f287;
	// begin inline asm
	{  cvt.f32.f16 %f265, %rs37;}

	// end inline asm
	// begin inline asm
	{  cvt.f32.f16 %f266, %rs38;}

	// end inline asm
	add.f32 	%f288, %f265, %f266;
	add.f32 	%f491, %f491, %f288;
	mov.b32 	%r32, %f280;
	mov.b32 	{%rs39, %rs41}, %r32;
	// begin inline asm
	{  cvt.f32.f16 %f267, %rs39;}

	// end inline asm
	mov.b32 	%r33, %f284;
	mov.b32 	{%rs40, %rs42}, %r33;
	// begin inline asm
	{  cvt.f32.f16 %f268, %rs40;}

	// end inline asm
	add.f32 	%f289, %f267, %f268;
	add.f32 	%f490, %f490, %f289;
	// begin inline asm
	{  cvt.f32.f16 %f269, %rs41;}

	// end inline asm
	// begin inline asm
	{  cvt.f32.f16 %f270, %rs42;}

	// end inline asm
	add.f32 	%f290, %f269, %f270;
	add.f32 	%f489, %f489, %f290;
	mov.b32 	%r34, %f281;
	mov.b32 	{%rs43, %rs45}, %r34;
	// begin inline asm
	{  cvt.f32.f16 %f271, %rs43;}

	// end inline asm
	mov.b32 	%r35, %f285;
	mov.b32 	{%rs44, %rs46}, %r35;
	// begin inline asm
	{  cvt.f32.f16 %f272, %rs44;}

	// end inline asm
	add.f32 	%f291, %f271, %f272;
	add.f32 	%f488, %f488, %f291;
	// begin inline asm
	{  cvt.f32.f16 %f273, %rs45;}

	// end inline asm
	// begin inline asm
	{  cvt.f32.f16 %f274, %rs46;}

	// end inline asm
	add.f32 	%f292, %f273, %f274;
	add.f32 	%f487, %f487, %f292;
	mov.b32 	%r36, %f282;
	mov.b32 	{%rs47, %rs49}, %r36;
	// begin inline asm
	{  cvt.f32.f16 %f275, %rs47;}

	// end inline asm
	mov.b32 	%r37, %f286;
	mov.b32 	{%rs48, %rs50}, %r37;
	// begin inline asm
	{  cvt.f32.f16 %f276, %rs48;}

	// end inline asm
	add.f32 	%f293, %f275, %f276;
	add.f32 	%f486, %f486, %f293;
	// begin inline asm
	{  cvt.f32.f16 %f277, %rs49;}

	// end inline asm
	// begin inline asm
	{  cvt.f32.f16 %f278, %rs50;}

	// end inline asm
	add.f32 	%f294, %f277, %f278;
	add.f32 	%f485, %f485, %f294;
$L__BB1_37:
	// begin inline asm
	{  cvt.rn.f16.f32 %rs51, %f492;}

	// end inline asm
	// begin inline asm
	{  cvt.rn.f16.f32 %rs52, %f491;}

	// end inline asm
	// begin inline asm
	{  cvt.rn.f16.f32 %rs53, %f490;}

	// end inline asm
	// begin inline asm
	{  cvt.rn.f16.f32 %rs54, %f489;}

	// end inline asm
	// begin inline asm
	{  cvt.rn.f16.f32 %rs55, %f488;}

	// end inline asm
	// begin inline asm
	{  cvt.rn.f16.f32 %rs56, %f487;}

	// end inline asm
	// begin inline asm
	{  cvt.rn.f16.f32 %rs57, %f486;}

	// end inline asm
	// begin inline asm
	{  cvt.rn.f16.f32 %rs58, %f485;}

	// end inline asm
	add.s64 	%rd124, %rd7, %rd25;
	mov.b32 	%r38, {%rs57, %rs58};
	mov.b32 	%f303, %r38;
	mov.b32 	%r39, {%rs55, %rs56};
	mov.b32 	%f304, %r39;
	mov.b32 	%r40, {%rs53, %rs54};
	mov.b32 	%f305, %r40;
	mov.b32 	%r41, {%rs51, %rs52};
	mov.b32 	%f306, %r41;
	st.global.v4.f32 	[%rd124], {%f306, %f305, %f304, %f303};
	add.s64 	%rd211, %rd211, 256;
	setp.lt.s64 	%p22, %rd211, %rd6;
	@%p22 bra 	$L__BB1_27;
	bra.uni 	$L__BB1_44;
$L__BB1_38:
	not.b64 	%rd61, %rd211;
	add.s64 	%rd32, %rd6, %rd61;
	and.b64  	%rd62, %rd32, 768;
	setp.eq.s64 	%p4, %rd62, 768;
	@%p4 bra 	$L__BB1_41;
	mov.f32 	%f195, 0f00000000;
	// begin inline asm
	{  cvt.rn.f16.f32 %rs1, %f195;}

	// end inline asm
	mov.b32 	%r9, {%rs1, %rs1};
	mov.b32 	%f193, %r9;
	shr.u64 	%rd64, %rd32, 8;
	add.s64 	%rd65, %rd64, 1;
	and.b64  	%rd33, %rd65, 3;
	mov.b64 	%rd210, 0;
$L__BB1_40:
	.pragma "nounroll";
	shl.b64 	%rd66, %rd211, 4;
	add.s64 	%rd67, %rd7, %rd66;
	st.global.v4.f32 	[%rd67], {%f193, %f193, %f193, %f193};
	add.s64 	%rd211, %rd211, 256;
	add.s64 	%rd210, %rd210, 1;
	setp.ne.s64 	%p5, %rd210, %rd33;
	@%p5 bra 	$L__BB1_40;
$L__BB1_41:
	setp.lt.u64 	%p6, %rd32, 768;
	@%p6 bra 	$L__BB1_44;
	mov.f32 	%f196, 0f00000000;
	// begin inline asm
	{  cvt.rn.f16.f32 %rs2, %f196;}

	// end inline asm
	mov.b32 	%r10, {%rs2, %rs2};
	mov.b32 	%f194, %r10;
$L__BB1_43:
	shl.b64 	%rd68, %rd211, 4;
	add.s64 	%rd69, %rd7, %rd68;
	st.global.v4.f32 	[%rd69], {%f194, %f194, %f194, %f194};
	st.global.v4.f32 	[%rd69+4096], {%f194, %f194, %f194, %f194};
	st.global.v4.f32 	[%rd69+8192], {%f194, %f194, %f194, %f194};
	st.global.v4.f32 	[%rd69+12288], {%f194, %f194, %f194, %f194};
	add.s64 	%rd211, %rd211, 1024;
	setp.lt.s64 	%p7, %rd211, %rd6;
	@%p7 bra 	$L__BB1_43;
$L__BB1_44:
	ret;

}
	// .globl	_Z24finalizeMoeRoutingKernelIffL9ScaleMode0EEvPKT0_PT_S3_PKfPKiS9_llii
.visible .entry _Z24finalizeMoeRoutingKernelIffL9ScaleMode0EEvPKT0_PT_S3_PKfPKiS9_llii(
	.param .u64 .ptr .align 1 _Z24finalizeMoeRoutingKernelIffL9ScaleMode0EEvPKT0_PT_S3_PKfPKiS9_llii_param_0,
	.param .u64 .ptr .align 1 _Z24finalizeMoeRoutingKernelIffL9ScaleMode0EEvPKT0_PT_S3_PKfPKiS9_llii_param_1,
	.param .u64 .ptr .align 1 _Z24finalizeMoeRoutingKernelIffL9ScaleMode0EEvPKT0_PT_S3_PKfPKiS9_llii_param_2,
	.param .u64 .ptr .align 1 _Z24finalizeMoeRoutingKernelIffL9ScaleMode0EEvPKT0_PT_S3_PKfPKiS9_llii_param_3,
	.param .u64 .ptr .align 1 _Z24finalizeMoeRoutingKernelIffL9ScaleMode0EEvPKT0_PT_S3_PKfPKiS9_llii_param_4,
	.param .u64 .ptr .align 1 _Z24finalizeMoeRoutingKernelIffL9ScaleMode0EEvPKT0_PT_S3_PKfPKiS9_llii_param_5,
	.param .u64 _Z24finalizeMoeRoutingKernelIffL9ScaleMode0EEvPKT0_PT_S3_PKfPKiS9_llii_param_6,
	.param .u64 _Z24finalizeMoeRoutingKernelIffL9ScaleMode0EEvPKT0_PT_S3_PKfPKiS9_llii_param_7,
	.param .u32 _Z24finalizeMoeRoutingKernelIffL9ScaleMode0EEvPKT0_PT_S3_PKfPKiS9_llii_param_8,
	.param .u32 _Z24finalizeMoeRoutingKernelIffL9ScaleMode0EEvPKT0_PT_S3_PKfPKiS9_llii_param_9
)
{
	.reg .pred 	%p<63>;
	.reg .b16 	%rs<189>;
	.reg .b32 	%r<34>;
	.reg .b32 	%f<437>;
	.reg .b64 	%rd<268>;

	ld.param.u64 	%rd69, [_Z24finalizeMoeRoutingKernelIffL9ScaleMode0EEvPKT0_PT_S3_PKfPKiS9_llii_param_0];
	ld.param.u64 	%rd65, [_Z24finalizeMoeRoutingKernelIffL9ScaleMode0EEvPKT0_PT_S3_PKfPKiS9_llii_param_1];
	ld.param.u64 	%rd66, [_Z24finalizeMoeRoutingKernelIffL9ScaleMode0EEvPKT0_PT_S3_PKfPKiS9_llii_param_2];
	ld.param.u64 	%rd70, [_Z24finalizeMoeRoutingKernelIffL9ScaleMode0EEvPKT0_PT_S3_PKfPKiS9_llii_param_3];
	ld.param.u64 	%rd71, [_Z24finalizeMoeRoutingKernelIffL9ScaleMode0EEvPKT0_PT_S3_PKfPKiS9_llii_param_4];
	ld.param.u64 	%rd72, [_Z24finalizeMoeRoutingKernelIffL9ScaleMode0EEvPKT0_PT_S3_PKfPKiS9_llii_param_5];
	ld.param.u64 	%rd67, [_Z24finalizeMoeRoutingKernelIffL9ScaleMode0EEvPKT0_PT_S3_PKfPKiS9_llii_param_6];
	ld.param.u64 	%rd68, [_Z24finalizeMoeRoutingKernelIffL9ScaleMode0EEvPKT0_PT_S3_PKfPKiS9_llii_param_7];
	ld.param.u32 	%r8, [_Z24finalizeMoeRoutingKernelIffL9ScaleMode0EEvPKT0_PT_S3_PKfPKiS9_llii_param_8];
	ld.param.u32 	%r9, [_Z24finalizeMoeRoutingKernelIffL9ScaleMode0EEvPKT0_PT_S3_PKfPKiS9_llii_param_9];
	cvta.to.global.u64 	%rd1, %rd69;
	cvta.to.global.u64 	%rd2, %rd70;
	cvta.to.global.u64 	%rd3, %rd71;
	cvta.to.global.u64 	%rd4, %rd72;
	and.b64  	%rd73, %rd67, 3;
	setp.eq.s64 	%p1, %rd73, 0;
	@%p1 bra 	$L__BB2_2;
	mov.u64 	%rd74, $str;
	cvta.global.u64 	%rd75, %rd74;
	mov.u64 	%rd76, $str$1;
	cvta.global.u64 	%rd77, %rd76;
	mov.u64 	%rd78, __unnamed_3;
	cvta.global.u64 	%rd79, %rd78;
	{ // callseq 2, 0
	.param .b64 param0;
	st.param.b64 	[param0], %rd75;
	.param .b64 param1;
	st.param.b64 	[param1], %rd77;
	.param .b32 param2;
	st.param.b32 	[param2], 67;
	.param .b64 param3;
	st.param.b64 	[param3], %rd79;
	.param .b64 param4;
	st.param.b64 	[param4], 1;
	call.uni 
	__assertfail, 
	(
	param0, 
	param1, 
	param2, 
	param3, 
	param4
	);
	} // callseq 2
$L__BB2_2:
	mov.u32 	%r10, %ctaid.x;
	cvt.u64.u32 	%rd5, %r10;
	mov.u32 	%r11, %nctaid.x;
	cvt.u64.u32 	%rd6, %r11;
	mov.u32 	%r12, %tid.x;
	cvt.u64.u32 	%rd266, %r12;
	shr.s64 	%rd80, %rd67, 63;
	shr.u64 	%rd81, %rd80, 62;
	add.s64 	%rd82, %rd67, %rd81;
	shr.s64 	%rd8, %rd82, 2;
	setp.le.s64 	%p2, %rd8, %rd266;
	@%p2 bra 	$L__BB2_55;
	cvta.to.global.u64 	%rd83, %rd65;
	mul.lo.s64 	%rd84, %rd67, %rd5;
	shl.b64 	%rd85, %rd84, 2;
	add.s64 	%rd9, %rd83, %rd85;
	setp.lt.s64 	%p3, %rd68, 1;
	mul.lo.s64 	%rd10, %rd68, %rd5;
	@%p3 bra 	$L__BB2_49;
	setp.eq.s64 	%p8, %rd66, 0;
	@%p8 bra 	$L__BB2_27;
	and.b64  	%rd11, %rd68, 3;
	and.b64  	%rd12, %rd68, 9223372036854775804;
	cvta.to.global.u64 	%rd13, %rd66;
$L__BB2_6:
	setp.lt.u64 	%p9, %rd68, 4;
	shl.b64 	%rd42, %rd266, 4;
	add.s64 	%rd43, %rd1, %rd42;
	add.s64 	%rd44, %rd13, %rd42;
	mov.b64 	%rd263, 0;
	mov.f32 	%f405, 0f00000000;
	mov.f32 	%f406, %f405;
	mov.f32 	%f407, %f405;
	mov.f32 	%f408, %f405;
	@%p9 bra 	$L__BB2_17;
	mov.b64 	%rd262, 0;
	mov.f32 	%f405, 0f00000000;
$L__BB2_8:
	add.s64 	%rd97, %rd262, %rd10;
	shl.b64 	%rd98, %rd97, 2;
	add.s64 	%rd46, %rd4, %rd98;
	ld.global.u32 	%r13, [%rd46];
	sub.s32 	%r1, %r13, %r9;
	setp.lt.s32 	%p10, %r1, 0;
	setp.ge.s32 	%p11, %r1, %r8;
	or.pred  	%p12, %p10, %p11;
	add.s64 	%rd47, %rd2, %rd98;
	@%p12 bra 	$L__BB2_10;
	cvt.u64.u32 	%rd99, %r1;
	mad.lo.s64 	%rd100, %rd262, %rd6, %rd5;
	shl.b64 	%rd101, %rd100, 2;
	add.s64 	%rd102, %rd3, %rd101;
	ld.global.s32 	%rd103, [%rd102];
	ld.global.f32 	%f153, [%rd47];
	mul.lo.s64 	%rd104, %rd67, %rd103;
	shl.b64 	%rd105, %rd104, 2;
	add.s64 	%rd106, %rd43, %rd105;
	ld.global.v4.f32 	{%f137, %f141, %f145, %f149}, [%rd106];
	mul.lo.s64 	%rd107, %rd67, %rd99;
	shl.b64 	%rd108, %rd107, 2;
	add.s64 	%rd109, %rd44, %rd108;
	ld.global.v4.f32 	{%f139, %f143, %f147, %f151}, [%rd109];
	// begin inline asm
	{  cvt.rn.f16.f32 %rs5, %f137;}

	// end inline asm
	// begin inline asm
	{  cvt.f32.f16 %f138, %rs5;}

	// end inline asm
	// begin inline asm
	{  cvt.rn.f16.f32 %rs7, %f139;}

	// end inline asm
	// begin inline asm
	{  cvt.f32.f16 %f140, %rs7;}

	// end inline asm
	add.f32 	%f154, %f138, %f140;
	fma.rn.f32 	%f408, %f153, %f154, %f408;
	// begin inline asm
	{  cvt.rn.f16.f32 %rs9, %f141;}

	// end inline asm
	// begin inline asm
	{  cvt.f32.f16 %f142, %rs9;}

	// end inline asm
	// begin inline asm
	{  cvt.rn.f16.f32 %rs11, %f143;}

	// end inline asm
	// begin inline asm
	{  cvt.f32.f16 %f144, %rs11;}

	// end inline asm
	add.f32 	%f155, %f142, %f144;
	fma.rn.f32 	%f407, %f153, %f155, %f407;
	// begin inline asm
	{  cvt.rn.f16.f32 %rs13, %f145;}

	// end inline asm
	// begin inline asm
	{  cvt.f32.f16 %f146, %rs13;}

	// end inline asm
	// begin inline asm
	{  cvt.rn.f16.f32 %rs15, %f147;}

	// end inline asm
	// begin inline asm
	{  cvt.f32.f16 %f148, %rs15;}

	// end inline asm
	add.f32 	%f156, %f146, %f148;
	fma.rn.f32 	%f406, %f153, %f156, %f406;
	// begin inline asm
	{  cvt.rn.f16.f32 %rs17, %f149;}

	// end inline asm
	// begin inline asm
	{  cvt.f32.f16 %f150, %rs17;}

	// end inline asm
	// begin inline asm
	{  cvt.rn.f16.f32 %rs19, %f151;}

	// end inline asm
	// begin inline asm
	{  cvt.f32.f16 %f152, %rs19;}

	// end inline asm
	add.f32 	%f157, %f150, %f152;
	fma.rn.f32 	%f405, %f153, %f157, %f405;
$L__BB2_10:
	ld.global.u32 	%r14, [%rd46+4];
	sub.s32 	%r2, %r14, %r9;
	setp.lt.s32 	%p13, %r2, 0;
	setp.ge.s32 	%p14, %r2, %r8;
	or.pred  	%p15, %p13, %p14;
	@%p15 bra 	$L__BB2_12;
	cvt.u64.u32 	%rd110, %r2;
	mad.lo.s64 	%rd111, %rd6, %rd262, %rd6;
	add.s64 	%rd112, %rd111, %rd5;
	shl.b64 	%rd113, %rd112, 2;
	add.s64 	%rd114, %rd3, %rd113;
	ld.global.s32 	%rd115, [%rd114];
	ld.global.f32 	%f174, [%rd47+4];
	mul.lo.s64 	%rd116, %rd67, %rd115;
	shl.b64 	%rd117, %rd116, 2;
	add.s64 	%rd118, %rd43, %rd117;
	ld.global.v4.f32 	{%f158, %f162, %f166, %f170}, [%rd118];
	mul.lo.s64 	%rd119, %rd67, %rd110;
	shl.b64 	%rd120, %rd119, 2;
	add.s64 	%rd121, %rd44, %rd120;
	ld.global.v4.f32 	{%f160, %f164, %f168, %f172}, [%rd121];
	// begin inline asm
	{  cvt.rn.f16.f32 %rs21, %f158;}

	// end inline asm
	// begin inline asm
	{  cvt.f32.f16 %f159, %rs21;}

	// end inline asm
	// begin inline asm
	{  cvt.rn.f16.f32 %rs23, %f160;}

	// end inline asm
	// begin inline asm
	{  cvt.f32.f16 %f161, %rs23;}

	// end inline asm
	add.f32 	%f175, %f159, %f161;
	fma.rn.f32 	%f408, %f174, %f175, %f408;
	// begin inline asm
	{  cvt.rn.f16.f32 %rs25, %f162;}

	// end inline asm
	// begin inline asm
	{  cvt.f32.f16 %f163, %rs25;}

	// end inline asm
	// begin inline asm
	{  cvt.rn.f16.f32 %rs27, %f164;}

	// end inline asm
	// begin inline asm
	{  cvt.f32.f16 %f165, %rs27;}

	// end inline asm
	add.f32 	%f176, %f163, %f165;
	fma.rn.f32 	%f407, %f174, %f176, %f407;
	// begin inline asm
	{  cvt.rn.f16.f32 %rs29, %f166;}

	// end inline asm
	// begin inline asm
	{  cvt.f32.f16 %f167, %rs29;}

	// end inline asm
	// begin inline asm
	{  cvt.rn.f16.f32 %rs31, %f168;}

	// end inline asm
	// begin inline asm
	{  cvt.f32.f16 %f169, %rs31;}

	// end inline asm
	add.f32 	%f177, %f167, %f169;
	fma.rn.f32 	%f406, %f174, %f177, %f406;
	// begin inline asm
	{  cvt.rn.f16.f32 %rs33, %f170;}

	// end inline asm
	// begin inline asm
	{  cvt.f32.f16 %f171, %rs33;}

	// end inline asm
	// begin inline asm
	{  cvt.rn.f16.f32 %rs35, %f172;}

	// end inline asm
	// begin inline asm
	{  cvt.f32.f16 %f173, %rs35;}

	// end inline asm
	add.f32 	%f178, %f171, %f173;
	fma.rn.f32 	%f405, %f174, %f178, %f405;
$L__BB2_12:
	ld.global.u32 	%r15, [%rd46+8];
	sub.s32 	%r3, %r15, %r9;
	setp.lt.s32 	%p16, %r3, 0;
	setp.ge.s32 	%p17, %r3, %r8;
	or.pred  	%p18, %p16, %p17;
	@%p18 bra 	$L__BB2_14;
	add.s64 	%rd122, %rd262, 2;
	cvt.u64.u32 	%rd123, %r3;
	mad.lo.s64 	%rd124, %rd122, %rd6, %rd5;
	shl.b64 	%rd125, %rd124, 2;
	add.s64 	%rd126, %rd3, %rd125;
	ld.global.s32 	%rd127, [%rd126];
	ld.global.f32 	%f195, [%rd47+8];
	mul.lo.s64 	%rd128, %rd67, %rd127;
	shl.b64 	%rd129, %rd128, 2;
	add.s64 	%rd130, %rd43, %rd129;
	ld.global.v4.f32 	{%f179, %f183, %f187, %f191}, [%rd130];
	mul.lo.s64 	%rd131, %rd67, %rd123;
	shl.b64 	%rd132, %rd131, 2;
	add.s64 	%rd133, %rd44, %rd132;
	ld.global.v4.f32 	{%f181, %f185, %f189, %f193}, [%rd133];
	// begin inline asm
	{  cvt.rn.f16.f32 %rs37, %f179;}

	// end inline asm
	// begin inline asm
	{  cvt.f32.f16 %f180, %rs37;}

	// end inline asm
	// begin inline asm
	{  cvt.rn.f16.f32 %rs39, %f181;}

	// end inline asm
	// begin inline asm
	{  cvt.f32.f16 %f182, %rs39;}

	// end inline asm
	add.f32 	%f196, %f180, %f182;
	fma.rn.f32 	%f408, %f195, %f196, %f408;
	// begin inline asm
	{  cvt.rn.f16.f32 %rs41, %f183;}

	// end inline asm
	// begin inline asm
	{  cvt.f32.f16 %f184, %rs41;}

	// end inline asm
	// begin inline asm
	{  cvt.rn.f16.f32 %rs43, %f185;}

	// end inline asm
	// begin inline asm
	{  cvt.f32.f16 %f186, %rs43;}

	// end inline asm
	add.f32 	%f197, %f184, %f186;
	fma.rn.f32 	%f407, %f195, %f197, %f407;
	// begin inline asm
	{  cvt.rn.f16.f32 %rs45, %f187;}

	// end inline asm
	// begin inline asm
	{  cvt.f32.f16 %f188, %rs45;}

	// end inline asm
	// begin inline asm
	{  cvt.rn.f16.f32 %rs47, %f189;}

	// end inline asm
	// begin inline asm
	{  cvt.f32.f16 %f190, %rs47;}

	// end inline asm
	add.f32 	%f198, %f188, %f190;
	fma.rn.f32 	%f406, %f195, %f198, %f406;
	// begin inline asm
	{  cvt.rn.f16.f32 %rs49, %f191;}

	// end inline asm
	// begin inline asm
	{  cvt.f32.f16 %f192, %rs49;}

	// end inline asm
	// begin inline asm
	{  cvt.rn.f16.f32 %rs51, %f193;}

	// end inline asm
	// begin inline asm
	{  cvt.f32.f16 %f194, %rs51;}

	// end inline asm
	add.f32 	%f199, %f192, %f194;
	fma.rn.f32 	%f405, %f195, %f199, %f405;
$L__BB2_14:
	ld.global.u32 	%r16, [%rd46+12];
	sub.s32 	%r4, %r16, %r9;
	setp.lt.s32 	%p19, %r4, 0;
	setp.ge.s32 	%p20, %r4, %r8;
	or.pred  	%p21, %p19, %p20;
	@%p21 bra 	$L__BB2_16;
	add.s64 	%rd134, %rd262, 3;
	cvt.u64.u32 	%rd135, %r4;
	mad.lo.s64 	%rd136, %rd134, %rd6, %rd5;
	shl.b64 	%rd137, %rd136, 2;
	add.s64 	%rd138, %rd3, %rd137;
	ld.global.s32 	%rd139, [%rd138];
	ld.global.f32 	%f216, [%rd47+12];
	mul.lo.s64 	%rd140, %rd67, %rd139;
	shl.b64 	%rd141, %rd140, 2;
	add.s64 	%rd142, %rd43, %rd141;
	ld.global.v4.f32 	{%f200, %f204, %f208, %f212}, [%rd142];
	mul.lo.s64 	%rd143, %rd67, %rd135;
	shl.b64 	%rd144, %rd143, 2;
	add.s64 	%rd145, %rd44, %rd144;
	ld.global.v4.f32 	{%f202, %f206, %f210, %f214}, [%rd145];
	// begin inline asm
	{  cvt.rn.f16.f32 %rs53, %f200;}

	// end inline asm
	// begin inline asm
	{  cvt.f32.f16 %f201, %rs53;}

	// end inline asm
	// begin inline asm
	{  cvt.rn.f16.f32 %rs55, %f202;}

	// end inline asm
	// begin inline asm
	{  cvt.f32.f16 %f203, %rs55;}

	// end inline asm
	add.f32 	%f217, %f201, %f203;
	fma.rn.f32 	%f408, %f216, %f217, %f408;
	// begin inline asm
	{  cvt.rn.f16.f32 %rs57, %f204;}

	// end inline asm
	// begin inline asm
	{  cvt.f32.f16 %f205, %rs57;}

	// end inline asm
	// begin inline asm
	{  cvt.rn.f16.f32 %rs59, %f206;}

	// end inline asm
	// begin inline asm
	{  cvt.f32.f16 %f207, %rs59;}

	// end inline asm
	add.f32 	%f218, %f205, %f207;
	fma.rn.f32 	%f407, %f216, %f218, %f407;
	// begin inline asm
	{  cvt.rn.f16.f32 %rs61, %f208;}

	// end inline asm
	// begin inline asm
	{  cvt.f32.f16 %f209, %rs61;}

	// end inline asm
	// begin inline asm
	{  cvt.rn.f16.f32 %rs63, %f210;}

	// end inline asm
	// begin inline asm
	{  cvt.f32.f16 %f211, %rs63;}

	// end inline asm
	add.f32 	%f219, %f209, %f211;
	fma.rn.f32 	%f406, %f216, %f219, %f406;
	// begin inline asm
	{  cvt.rn.f16.f32 %rs65, %f212;}

	// end inline asm
	// begin inline asm
	{  cvt.f32.f16 %f213, %rs65;}

	// end inline asm
	// begin inline asm
	{  cvt.rn.f16.f32 %rs67, %f214;}

	// end inline asm
	// begin inline asm
	{  cvt.f32.f16 %f215, %rs67;}

	// end inline asm
	add.f32 	%f220, %f213, %f215;
	fma.rn.f32 	%f405, %f216, %f220, %f405;
$L__BB2_16:
	add.s64 	%rd262, %rd262, 4;
	setp.ne.s64 	%p22, %rd262, %rd12;
	mov.u64 	%rd263, %rd12;
	@%p22 bra 	$L__BB2_8;
$L__BB2_17:
	setp.eq.s64 	%p23, %rd11, 0;
	@%p23 bra 	$L__BB2_26;
	add.s64 	%rd50, %rd263, %rd10;
	shl.b64 	%rd146, %rd50, 2;
	add.s64 	%rd147, %rd4, %rd146;
	ld.global.u32 	%r17, [%rd147];
	sub.s32 	%r5, %r17, %r9;
	setp.lt.s32 	%p24, %r5, 0;
	setp.ge.s32 	%p25, %r5, %r8;
	or.pred  	%p26, %p24, %p25;
	@%p26 bra 	$L__BB2_20;
	cvt.u64.u32 	%rd148, %r5;
	mad.lo.s64 	%rd149, %rd263, %rd6, %rd5;
	shl.b64 	%rd150, %rd149, 2;
	add.s64 	%rd151, %rd3, %rd150;
	ld.global.s32 	%rd152, [%rd151];
	add.s64 	%rd154, %rd2, %rd146;
	ld.global.f32 	%f237, [%rd154];
	mul.lo.s64 	%rd155, %rd67, %rd152;
	shl.b64 	%rd156, %rd155, 2;
	add.s64 	%rd157, %rd43, %rd156;
	ld.global.v4.f32 	{%f221, %f225, %f229, %f233}, [%rd157];
	mul.lo.s64 	%rd158, %rd67, %rd148;
	shl.b64 	%rd159, %rd158, 2;
	add.s64 	%rd160, %rd44, %rd159;
	ld.global.v4.f32 	{%f223, %f227, %f231, %f235}, [%rd160];
	// begin inline asm
	{  cvt.rn.f16.f32 %rs69, %f221;}

	// end inline asm
	// begin inline asm
	{  cvt.f32.f16 %f222, %rs69;}

	// end inline asm
	// begin inline asm
	{  cvt.rn.f16.f32 %rs71, %f223;}

	// end inline asm
	// begin inline asm
	{  cvt.f32.f16 %f224, %rs71;}

	// end inline asm
	add.f32 	%f238, %f222, %f224;
	fma.rn.f32 	%f408, %f237, %f238, %f408;
	// begin inline asm
	{  cvt.rn.f16.f32 %rs73, %f225;}

	// end inline asm
	// begin inline asm
	{  cvt.f32.f16 %f226, %rs73;}

	// end inline asm
	// begin inline asm
	{  cvt.rn.f16.f32 %rs75, %f227;}

	// end inline asm
	// begin inline asm
	{  cvt.f32.f16 %f228, %rs75;}

	// end inline asm
	add.f32 	%f239, %f226, %f228;
	fma.rn.f32 	%f407, %f237, %f239, %f407;
	// begin inline asm
	{  cvt.rn.f16.f32 %rs77, %f229;}

	// end inline asm
	// begin inline asm
	{  cvt.f32.f16 %f230, %rs77;}

	// end inline asm
	// begin inline asm
	{  cvt.rn.f16.f32 %rs79, %f231;}

	// end inline asm
	// begin inline asm
	{  cvt.f32.f16 %f232, %rs79;}

	// end inline asm
	add.f32 	%f240, %f230, %f232;
	fma.rn.f32 	%f406, %f237, %f240, %f406;
	// begin inline asm
	{  cvt.rn.f16.f32 %rs81, %f233;}

	// end inline asm
	// begin inline asm
	{  cvt.f32.f16 %f234, %rs81;}

	// end inline asm
	// begin inline asm
	{  cvt.rn.f16.f32 %rs83, %f235;}

	// end inline asm
	// begin inline asm
	{  cvt.f32.f16 %f236, %rs83;}

	// end inline asm
	add.f32 	%f241, %f234, %f236;
	fma.rn.f32 	%f405, %f237, %f241, %f405;
$L__BB2_20:
	setp.eq.s64 	%p27, %rd11, 1;
	add.s64 	%rd161, %rd263, 1;
	and.b64  	%rd51, %rd161, 4294967295;
	@%p27 bra 	$L__BB2_26;
	add.s64 	%rd52, %rd51, %rd10;
	shl.b64 	%rd162, %rd52, 2;
	add.s64 	%rd163, %rd4, %rd162;
	ld.global.u32 	%r18, [%rd163];
	sub.s32 	%r6, %r18, %r9;
	setp.lt.s32 	%p28, %r6, 0;
	setp.ge.s32 	%p29, %r6, %r8;
	or.pred  	%p30, %p28, %p29;
	@%p30 bra 	$L__BB2_23;
	cvt.u64.u32 	%rd164, %r6;
	mad.lo.s64 	%rd165, %rd51, %rd6, %rd5;
	shl.b64 	%rd166, %rd165, 2;
	add.s64 	%rd167, %rd3, %rd166;
	ld.global.s32 	%rd168, [%rd167];
	add.s64 	%rd170, %rd2, %rd162;
	ld.global.f32 	%f258, [%rd170];
	mul.lo.s64 	%rd171, %rd67, %rd168;
	shl.b64 	%rd172, %rd171, 2;
	add.s64 	%rd173, %rd43, %rd172;
	ld.global.v4.f32 	{%f242, %f246, %f250, %f254}, [%rd173];
	mul.lo.s64 	%rd174, %rd67, %rd164;
	shl.b64 	%rd175, %rd174, 2;
	add.s64 	%rd176, %rd44, %rd175;
	ld.global.v4.f32 	{%f244, %f248, %f252, %f256}, [%rd176];
	// begin inline asm
	{  cvt.rn.f16.f32 %rs85, %f242;}

	// end inline asm
	// begin inline asm
	{  cvt.f32.f16 %f243, %rs85;}

	// end inline asm
	// begin inline asm
	{  cvt.rn.f16.f32 %rs87, %f244;}

	// end inline asm
	// begin inline asm
	{  cvt.f32.f16 %f245, %rs87;}

	// end inline asm
	add.f32 	%f259, %f243, %f245;
	fma.rn.f32 	%f408, %f258, %f259, %f408;
	// begin inline asm
	{  cvt.rn.f16.f32 %rs89, %f246;}

	// end inline asm
	// begin inline asm
	{  cvt.f32.f16 %f247, %rs89;}

	// end inline asm
	// begin inline asm
	{  cvt.rn.f16.f32 %rs91, %f248;}

	// end inline asm
	// begin inline asm
	{  cvt.f32.f16 %f249, %rs91;}

	// end inline asm
	add.f32 	%f260, %f247, %f249;
	fma.rn.f32 	%f407, %f258, %f260, %f407;
	// begin inline asm
	{  cvt.rn.f16.f32 %rs93, %f250;}

	// end inline asm
	// begin inline asm
	{  cvt.f32.f16 %f251, %rs93;}

	// end inline asm
	// begin inline asm
	{  cvt.rn.f16.f32 %rs95, %f252;}

	// end inline asm
	// begin inline asm
	{  cvt.f32.f16 %f253, %rs95;}

	// end inline asm
	add.f32 	%f261, %f251, %f253;
	fma.rn.f32 	%f406, %f258, %f261, %f406;
	// begin inline asm
	{  cvt.rn.f16.f32 %rs97, %f254;}

	// end inline asm
	// begin inline asm
	{  cvt.f32.f16 %f255, %rs97;}

	// end inline asm
	// begin inline asm
	{  cvt.rn.f16.f32 %rs99, %f256;}

	// end inline asm
	// begin inline asm
	{  cvt.f32.f16 %f257, %rs99;}

	// end inline asm
	add.f32 	%f262, %f255, %f257;
	fma.rn.f32 	%f405, %f258, %f262, %f405;
$L__BB2_23:
	setp.eq.s64 	%p31, %rd11, 2;
	add.s64 	%rd177, %rd263, 2;
	and.b64  	%rd53, %rd177, 4294967295;
	@%p31 bra 	$L__BB2_26;
	add.s64 	%rd54, %rd53, %rd10;
	shl.b64 	%rd178, %rd54, 2;
	add.s64 	%rd179, %rd4, %rd178;
	ld.global.u32 	%r19, [%rd179];
	sub.s32 	%r7, %r19, %r9;
	setp.lt.s32 	%p32, %r7, 0;
	setp.ge.s32 	%p33, %r7, %r8;
	or.pred  	%p34, %p32, %p33;
	@%p34 bra 	$L__BB2_26;
	cvt.u64.u32 	%rd180, %r7;
	mad.lo.s64 	%rd181, %rd53, %rd6, %rd5;
	shl.b64 	%rd182, %rd181, 2;
	add.s64 	%rd183, %rd3, %rd182;
	ld.global.s32 	%rd184, [%rd183];
	add.s64 	%rd186, %rd2, %rd178;
	ld.global.f32 	%f279, [%rd186];
	mul.lo.s64 	%rd187, %rd67, %rd184;
	shl.b64 	%rd188, %rd187, 2;
	add.s64 	%rd189, %rd43, %rd188;
	ld.global.v4.f32 	{%f263, %f267, %f271, %f275}, [%rd189];
	mul.lo.s64 	%rd190, %rd67, %rd180;
	shl.b64 	%rd191, %rd190, 2;
	add.s64 	%rd192, %rd44, %rd191;
	ld.global.v4.f32 	{%f265, %f269, %f273, %f277}, [%rd192];
	// begin inline asm
	{  cvt.rn.f16.f32 %rs101, %f263;}

	// end inline asm
	// begin inline asm
	{  cvt.f32.f16 %f264, %rs101;}

	// end inline asm
	// begin inline asm
	{  cvt.rn.f16.f32 %rs103, %f265;}

	// end inline asm
	// begin inline asm
	{  cvt.f32.f16 %f266, %rs103;}

	// end inline asm
	add.f32 	%f280, %f264, %f266;
	fma.rn.f32 	%f408, %f279, %f280, %f408;
	// begin inline asm
	{  cvt.rn.f16.f32 %rs105, %f267;}

	// end inline asm
	// begin inline asm
	{  cvt.f32.f16 %f268, %rs105;}

	// end inline asm
	// begin inline asm
	{  cvt.rn.f16.f32 %rs107, %f269;}

	// end inline asm
	// begin inline asm
	{  cvt.f32.f16 %f270, %rs107;}

	// end inline asm
	add.f32 	%f281, %f268, %f270;
	fma.rn.f32 	%f407, %f279, %f281, %f407;
	// begin inline asm
	{  cvt.rn.f16.f32 %rs109, %f271;}

	// end inline asm
	// begin inline asm
	{  cvt.f32.f16 %f272, %rs109;}

	// end inline asm
	// begin inline asm
	{  cvt.rn.f16.f32 %rs111, %f273;}

	// end inline asm
	// begin inline asm
	{  cvt.f32.f16 %f274, %rs111;}

	// end inline asm
	add.f32 	%f282, %f272, %f274;
	fma.rn.f32 	%f406, %f279, %f282, %f406;
	// begin inline asm
	{  cvt.rn.f16.f32 %rs113, %f275;}

	// end inline asm
	// begin inline asm
	{  cvt.f32.f16 %f276, %rs113;}

	// end inline asm
	// begin inline asm
	{  cvt.rn.f16.f32 %rs115, %f277;}

	// end inline asm
	// begin inline asm
	{  cvt.f32.f16 %f278, %rs115;}

	// end inline asm
	add.f32 	%f283, %f276, %f278;
	fma.rn.f32 	%f405, %f279, %f283, %f405;
$L__BB2_26:
	// begin inline asm
	{  cvt.rn.f16.f32 %rs117, %f408;}

	// end inline asm
	// begin inline asm
	{  cvt.f32.f16 %f285, %rs117;}

	// end inline asm
	// begin inline asm
	{  cvt.rn.f16.f32 %rs119, %f407;}

	// end inline asm
	// begin inline asm
	{  cvt.f32.f16 %f287, %rs119;}

	// end inline asm
	// begin inline asm
	{  cvt.rn.f16.f32 %rs121, %f406;}

	// end inline asm
	// begin inline asm
	{  cvt.f32.f16 %f289, %rs121;}

	// end inline asm
	// begin inline asm
	{  cvt.rn.f16.f32 %rs123, %f405;}

	// end inline asm
	// begin inline asm
	{  cvt.f32.f16 %f291, %rs123;}

	// end inline asm
	add.s64 	%rd193, %rd9, %rd42;
	st.global.v4.f32 	[%rd193], {%f285, %f287, %f289, %f291};
	add.s64 	%rd266, %rd266, 256;
	setp.lt.s64 	%p35, %rd266, %rd8;
	@%p35 bra 	$L__BB2_6;
	bra.uni 	$L__BB2_55;
$L__BB2_27:
	and.b64  	%rd14, %rd68, 3;
	and.b64  	%rd15, %rd68, 9223372036854775804;
	mad.lo.s64 	%rd16, %rd6, 12, %rd3;
	shl.b64 	%rd17, %rd6, 4;
	shl.b64 	%rd194, %rd6, 3;
	add.s64 	%rd18, %rd3, %rd194;
	shl.b64 	%rd195, %rd6, 2;
	add.s64 	%rd19, %rd3, %rd195;
	shl.b64 	%rd196, %rd10, 2;
	add.s64 	%rd197, %rd196, 8;
	add.s64 	%rd20, %rd4, %rd197;
	add.s64 	%rd21, %rd2, %rd197;
$L__BB2_28:
	setp.lt.u64 	%p36, %rd68, 4;
	shl.b64 	%rd23, %rd266, 4;
	add.s64 	%rd24, %rd1, %rd23;
	mov.b64 	%rd260, 0;
	mov.f32 	%f369, 0f00000000;
	mov.f32 	%f370, %f369;
	mov.f32 	%f371, %f369;
	mov.f32 	%f372, %f369;
	@%p36 bra 	$L__BB2_39;
	shl.b64 	%rd258, %rd5, 2;
	mov.f32 	%f369, 0f00000000;
	mov.u64 	%rd256, %rd21;
	mov.u64 	%rd257, %rd20;
	mov.u64 	%rd259, %rd15;
$L__BB2_30:
	ld.global.u32 	%r20, [%rd257+-8];
	sub.s32 	%r21, %r20, %r9;
	setp.lt.s32 	%p37, %r21, 0;
	setp.ge.s32 	%p38, %r21, %r8;
	or.pred  	%p39, %p37, %p38;
	@%p39 bra 	$L__BB2_32;
	add.s64 	%rd199, %rd3, %rd258;
	ld.global.s32 	%rd200, [%rd199];
	ld.global.f32 	%f302, [%rd256+-8];
	mul.lo.s64 	%rd201, %rd67, %rd200;
	shl.b64 	%rd202, %rd201, 2;
	add.s64 	%rd203, %rd24, %rd202;
	ld.global.v4.f32 	{%f294, %f296, %f298, %f300}, [%rd203];
	// begin inline asm
	{  cvt.rn.f16.f32 %rs125, %f294;}

	// end inline asm
	// begin inline asm
	{  cvt.f32.f16 %f295, %rs125;}

	// end inline asm
	fma.rn.f32 	%f372, %f302, %f295, %f372;
	// begin inline asm
	{  cvt.rn.f16.f32 %rs127, %f296;}

	// end inline asm
	// begin inline asm
	{  cvt.f32.f16 %f297, %rs127;}

	// end inline asm
	fma.rn.f32 	%f371, %f302, %f297, %f371;
	// begin inline asm
	{  cvt.rn.f16.f32 %rs129, %f298;}

	// end inline asm
	// begin inline asm
	{  cvt.f32.f16 %f299, %rs129;}

	// end inline asm
	fma.rn.f32 	%f370, %f302, %f299, %f370;
	// begin inline asm
	{  cvt.rn.f16.f32 %rs131, %f300;}

	// end inline asm
	// begin inline asm
	{  cvt.f32.f16 %f301, %rs131;}

	// end inline asm
	fma.rn.f32 	%f369, %f302, %f301, %f369;
$L__BB2_32:
	ld.global.u32 	%r22, [%rd257+-4];
	sub.s32 	%r23, %r22, %r9;
	setp.lt.s32 	%p40, %r23, 0;
	setp.ge.s32 	%p41, %r23, %r8;
	or.pred  	%p42, %p40, %p41;
	@%p42 bra 	$L__BB2_34;
	add.s64 	%rd204, %rd19, %rd258;
	ld.global.s32 	%rd205, [%rd204];
	ld.global.f32 	%f311, [%rd256+-4];
	mul.lo.s64 	%rd206, %rd67, %rd205;
	shl.b64 	%rd207, %rd206, 2;
	add.s64 	%rd208, %rd24, %rd207;
	ld.global.v4.f32 	{%f303, %f305, %f307, %f309}, [%rd208];
	// begin inline asm
	{  cvt.rn.f16.f32 %rs133, %f303;}

	// end inline asm
	// begin inline asm
	{  cvt.f32.f16 %f304, %rs133;}

	// end inline asm
	fma.rn.f32 	%f372, %f311, %f304, %f372;
	// begin inline asm
	{  cvt.rn.f16.f32 %rs135, %f305;}

	// end inline asm
	// begin inline asm
	{  cvt.f32.f16 %f306, %rs135;}

	// end inline asm
	fma.rn.f32 	%f371, %f311, %f306, %f371;
	// begin inline asm
	{  cvt.rn.f16.f32 %rs137, %f307;}

	// end inline asm
	// begin inline asm
	{  cvt.f32.f16 %f308, %rs137;}

	// end inline asm
	fma.rn.f32 	%f370, %f311, %f308, %f370;
	// begin inline asm
	{  cvt.rn.f16.f32 %rs139, %f309;}

	// end inline asm
	// begin inline asm
	{  cvt.f32.f16 %f310, %rs139;}

	// end inline asm
	fma.rn.f32 	%f369, %f311, %f310, %f369;
$L__BB2_34:
	ld.global.u32 	%r24, [%rd257];
	sub.s32 	%r25, %r24, %r9;
	setp.lt.s32 	%p43, %r25, 0;
	setp.ge.s32 	%p44, %r25, %r8;
	or.pred  	%p45, %p43, %p44;
	@%p45 bra 	$L__BB2_36;
	add.s64 	%rd209, %rd18, %rd258;
	ld.global.s32 	%rd210, [%rd209];
	ld.global.f32 	%f320, [%rd256];
	mul.lo.s64 	%rd211, %rd67, %rd210;
	shl.b64 	%rd212, %rd211, 2;
	add.s64 	%rd213, %rd24, %rd212;
	ld.global.v4.f32 	{%f312, %f314, %f316, %f318}, [%rd213];
	// begin inline asm
	{  cvt.rn.f16.f32 %rs141, %f312;}

	// end inline asm
	// begin inline asm
	{  cvt.f32.f16 %f313, %rs141;}

	// end inline asm
	fma.rn.f32 	%f372, %f320, %f313, %f372;
	// begin inline asm
	{  cvt.rn.f16.f32 %rs143, %f314;}

	// end inline asm
	// begin inline asm
	{  cvt.f32.f16 %f315, %rs143;}

	// end inline asm
	fma.rn.f32 	%f371, %f320, %f315, %f371;
	// begin inline asm
	{  cvt.rn.f16.f32 %rs145, %f316;}

	// end inline asm
	// begin inline asm
	{  cvt.f32.f16 %f317, %rs145;}

	// end inline asm
	fma.rn.f32 	%f370, %f320, %f317, %f370;
	// begin inline asm
	{  cvt.rn.f16.f32 %rs147, %f318;}

	// end inline asm
	// begin inline asm
	{  cvt.f32.f16 %f319, %rs147;}

	// end inline asm
	fma.rn.f32 	%f369, %f320, %f319, %f369;
$L__BB2_36:
	ld.global.u32 	%r26, [%rd257+4];
	sub.s32 	%r27, %r26, %r9;
	setp.lt.s32 	%p46, %r27, 0;
	setp.ge.s32 	%p47, %r27, %r8;
	or.pred  	%p48, %p46, %p47;
	@%p48 bra 	$L__BB2_38;
	add.s64 	%rd214, %rd16, %rd258;
	ld.global.s32 	%rd215, [%rd214];
	ld.global.f32 	%f329, [%rd256+4];
	mul.lo.s64 	%rd216, %rd67, %rd215;
	shl.b64 	%rd217, %rd216, 2;
	add.s64 	%rd218, %rd24, %rd217;
	ld.global.v4.f32 	{%f321, %f323, %f325, %f327}, [%rd218];
	// begin inline asm
	{  cvt.rn.f16.f32 %rs149, %f321;}

	// end inline asm
	// begin inline asm
	{  cvt.f32.f16 %f322, %rs149;}

	// end inline asm
	fma.rn.f32 	%f372, %f329, %f322, %f372;
	// begin inline asm
	{  cvt.rn.f16.f32 %rs151, %f323;}

	// end inline asm
	// begin inline asm
	{  cvt.f32.f16 %f324, %rs151;}

	// end inline asm
	fma.rn.f32 	%f371, %f329, %f324, %f371;
	// begin inline asm
	{  cvt.rn.f16.f32 %rs153, %f325;}

	// end inline asm
	// begin inline asm
	{  cvt.f32.f16 %f326, %rs153;}

	// end inline asm
	fma.rn.f32 	%f370, %f329, %f326, %f370;
	// begin inline asm
	{  cvt.rn.f16.f32 %rs155, %f327;}

	// end inline asm
	// begin inline asm
	{  cvt.f32.f16 %f328, %rs155;}

	// end inline asm
	fma.rn.f32 	%f369, %f329, %f328, %f369;
$L__BB2_38:
	add.s64 	%rd259, %rd259, -4;
	add.s64 	%rd258, %rd258, %rd17;
	add.s64 	%rd257, %rd257, 16;
	add.s64 	%rd256, %rd256, 16;
	setp.ne.s64 	%p49, %rd259, 0;
	mov.u64 	%rd260, %rd15;
	@%p49 bra 	$L__BB2_30;
$L__BB2_39:
	setp.eq.s64 	%p50, %rd14, 0;
	@%p50 bra 	$L__BB2_48;
	add.s64 	%rd35, %rd260, %rd10;
	shl.b64 	%rd219, %rd35, 2;
	add.s64 	%rd220, %rd4, %rd219;
	ld.global.u32 	%r28, [%rd220];
	sub.s32 	%r29, %r28, %r9;
	setp.lt.s32 	%p51, %r29, 0;
	setp.ge.s32 	%p52, %r29, %r8;
	or.pred  	%p53, %p51, %p52;
	@%p53 bra 	$L__BB2_42;
	mad.lo.s64 	%rd221, %rd260, %rd6, %rd5;
	shl.b64 	%rd222, %rd221, 2;
	add.s64 	%rd223, %rd3, %rd222;
	ld.global.s32 	%rd224, [%rd223];
	add.s64 	%rd226, %rd2, %rd219;
	ld.global.f32 	%f338, [%rd226];
	mul.lo.s64 	%rd227, %rd67, %rd224;
	shl.b64 	%rd228, %rd227, 2;
	add.s64 	%rd229, %rd24, %rd228;
	ld.global.v4.f32 	{%f330, %f332, %f334, %f336}, [%rd229];
	// begin inline asm
	{  cvt.rn.f16.f32 %rs157, %f330;}

	// end inline asm
	// begin inline asm
	{  cvt.f32.f16 %f331, %rs157;}

	// end inline asm
	fma.rn.f32 	%f372, %f338, %f331, %f372;
	// begin inline asm
	{  cvt.rn.f16.f32 %rs159, %f332;}

	// end inline asm
	// begin inline asm
	{  cvt.f32.f16 %f333, %rs159;}

	// end inline asm
	fma.rn.f32 	%f371, %f338, %f333, %f371;
	// begin inline asm
	{  cvt.rn.f16.f32 %rs161, %f334;}

	// end inline asm
	// begin inline asm
	{  cvt.f32.f16 %f335, %rs161;}

	// end inline asm
	fma.rn.f32 	%f370, %f338, %f335, %f370;
	// begin inline asm
	{  cvt.rn.f16.f32 %rs163, %f336;}

	// end inline asm
	// begin inline asm
	{  cvt.f32.f16 %f337, %rs163;}

	// end inline asm
	fma.rn.f32 	%f369, %f338, %f337, %f369;
$L__BB2_42:
	setp.eq.s64 	%p54, %rd14, 1;
	add.s64 	%rd230, %rd260, 1;
	and.b64  	%rd36, %rd230, 4294967295;
	@%p54 bra 	$L__BB2_48;
	add.s64 	%rd37, %rd36, %rd10;
	shl.b64 	%rd231, %rd37, 2;
	add.s64 	%rd232, %rd4, %rd231;
	ld.global.u32 	%r30, [%rd232];
	sub.s32 	%r31, %r30, %r9;
	setp.lt.s32 	%p55, %r31, 0;
	setp.ge.s32 	%p56, %r31, %r8;
	or.pred  	%p57, %p55, %p56;
	@%p57 bra 	$L__BB2_45;
	mad.lo.s64 	%rd233, %rd36, %rd6, %rd5;
	shl.b64 	%rd234, %rd233, 2;
	add.s64 	%rd235, %rd3, %rd234;
	ld.global.s32 	%rd236, [%rd235];
	add.s64 	%rd238, %rd2, %rd231;
	ld.global.f32 	%f347, [%rd238];
	mul.lo.s64 	%rd239, %rd67, %rd236;
	shl.b64 	%rd240, %rd239, 2;
	add.s64 	%rd241, %rd24, %rd240;
	ld.global.v4.f32 	{%f339, %f341, %f343, %f345}, [%rd241];
	// begin inline asm
	{  cvt.rn.f16.f32 %rs165, %f339;}

	// end inline asm
	// begin inline asm
	{  cvt.f32.f16 %f340, %rs165;}

	// end inline asm
	fma.rn.f32 	%f372, %f347, %f340, %f372;
	// begin inline asm
	{  cvt.rn.f16.f32 %rs167, %f341;}

	// end inline asm
	// begin inline asm
	{  cvt.f32.f16 %f342, %rs167;}

	// end inline asm
	fma.rn.f32 	%f371, %f347, %f342, %f371;
	// begin inline asm
	{  cvt.rn.f16.f32 %rs169, %f343;}

	// end inline asm
	// begin inline asm
	{  cvt.f32.f16 %f344, %rs169;}

	// end inline asm
	fma.rn.f32 	%f370, %f347, %f344, %f370;
	// begin inline asm
	{  cvt.rn.f16.f32 %rs171, %f345;}

	// end inline asm
	// begin inline asm
	{  cvt.f32.f16 %f346, %rs171;}

	// end inline asm
	fma.rn.f32 	%f369, %f347, %f346, %f369;
$L__BB2_45:
	setp.eq.s64 	%p58, %rd14, 2;
	add.s64 	%rd242, %rd260, 2;
	and.b64  	%rd38, %rd242, 4294967295;
	@%p58 bra 	$L__BB2_48;
	add.s64 	%rd39, %rd38, %rd10;
	shl.b64 	%rd243, %rd39, 2;
	add.s64 	%rd244, %rd4, %rd243;
	ld.global.u32 	%r32, [%rd244];
	sub.s32 	%r33, %r32, %r9;
	setp.lt.s32 	%p59, %r33, 0;
	setp.ge.s32 	%p60, %r33, %r8;
	or.pred  	%p61, %p59, %p60;
	@%p61 bra 	$L__BB2_48;
	mad.lo.s64 	%rd245, %rd38, %rd6, %rd5;
	shl.b64 	%rd246, %rd245, 2;
	add.s64 	%rd247, %rd3, %rd246;
	ld.global.s32 	%rd248, [%rd247];
	add.s64 	%rd250, %rd2, %rd243;
	ld.global.f32 	%f356, [%rd250];
	mul.lo.s64 	%rd251, %rd67, %rd248;
	shl.b64 	%rd252, %rd251, 2;
	add.s64 	%rd253, %rd24, %rd252;
	ld.global.v4.f32 	{%f348, %f350, %f352, %f354}, [%rd253];
	// begin inline asm
	{  cvt.rn.f16.f32 %rs173, %f348;}

	// end inline asm
	// begin inline asm
	{  cvt.f32.f16 %f349, %rs173;}

	// end inline asm
	fma.rn.f32 	%f372, %f356, %f349, %f372;
	// begin inline asm
	{  cvt.rn.f16.f32 %rs175, %f350;}

	// end inline asm
	// begin inline asm
	{  cvt.f32.f16 %f351, %rs175;}

	// end inline asm
	fma.rn.f32 	%f371, %f356, %f351, %f371;
	// begin inline asm
	{  cvt.rn.f16.f32 %rs177, %f352;}

	// end inline asm
	// begin inline asm
	{  cvt.f32.f16 %f353, %rs177;}

	// end inline asm
	fma.rn.f32 	%f370, %f356, %f353, %f370;
	// begin inline asm
	{  cvt.rn.f16.f32 %rs179, %f354;}

	// end inline asm
	// begin inline asm
	{  cvt.f32.f16 %f355, %rs179;}

	// end inline asm
	fma.rn.f32 	%f369, %f356, %f355, %f369;
$L__BB2_48:
	// begin inline asm
	{  cvt.rn.f16.f32 %rs181, %f372;}

	// end inline asm
	// begin inline asm
	{  cvt.f32.f16 %f358, %rs181;}

	// end inline asm
	// begin inline asm
	{  cvt.rn.f16.f32 %rs183, %f371;}

	// end inline asm
	// begin inline asm
	{  cvt.f32.f16 %f360, %rs183;}

	// end inline asm
	// begin inline asm
	{  cvt.rn.f16.f32 %rs185, %f370;}

	// end inline asm
	// begin inline asm
	{  cvt.f32.f16 %f362, %rs185;}

	// end inline asm
	// begin inline asm
	{  cvt.rn.f16.f32 %rs187, %f369;}

	// end inline asm
	// begin inline asm
	{  cvt.f32.f16 %f364, %rs187;}

	// end inline asm
	add.s64 	%rd254, %rd9, %rd23;
	st.global.v4.f32 	[%rd254], {%f358, %f360, %f362, %f364};
	add.s64 	%rd266, %rd266, 256;
	setp.lt.s64 	%p62, %rd266, %rd8;
	@%p62 bra 	$L__BB2_28;
	bra.uni 	$L__BB2_55;
$L__BB2_49:
	not.b64 	%rd86, %rd266;
	add.s64 	%rd56, %rd8, %rd86;
	and.b64  	%rd87, %rd56, 768;
	setp.eq.s64 	%p4, %rd87, 768;
	@%p4 bra 	$L__BB2_52;
	mov.f32 	%f131, 0f00000000;
	// begin inline asm
	{  cvt.rn.f16.f32 %rs1, %f131;}

	// end inline asm
	// begin inline asm
	{  cvt.f32.f16 %f132, %rs1;}

	// end inline asm
	shr.u64 	%rd89, %rd56, 8;
	add.s64 	%rd90, %rd89, 1;
	and.b64  	%rd57, %rd90, 3;
	mov.b64 	%rd265, 0;
$L__BB2_51:
	.pragma "nounroll";
	shl.b64 	%rd91, %rd266, 4;
	add.s64 	%rd92, %rd9, %rd91;
	st.global.v4.f32 	[%rd92], {%f132, %f132, %f132, %f132};
	add.s64 	%rd266, %rd266, 256;
	add.s64 	%rd265, %rd265, 1;
	setp.ne.s64 	%p5, %rd265, %rd57;
	@%p5 bra 	$L__BB2_51;
$L__BB2_52:
	setp.lt.u64 	%p6, %rd56, 768;
	@%p6 bra 	$L__BB2_55;
	mov.f32 	%f133, 0f00000000;
	// begin inline asm
	{  cvt.rn.f16.f32 %rs3, %f133;}

	// end inline asm
	// begin inline asm
	{  cvt.f32.f16 %f134, %rs3;}

	// end inline asm
$L__BB2_54:
	shl.b64 	%rd93, %rd266, 4;
	add.s64 	%rd94, %rd9, %rd93;
	st.global.v4.f32 	[%rd94], {%f134, %f134, %f134, %f134};
	st.global.v4.f32 	[%rd94+4096], {%f134, %f134, %f134, %f134};
	st.global.v4.f32 	[%rd94+8192], {%f134, %f134, %f134, %f134};
	st.global.v4.f32 	[%rd94+12288], {%f134, %f134, %f134, %f134};
	add.s64 	%rd266, %rd266, 1024;
	setp.lt.s64 	%p7, %rd266, %rd8;
	@%p7 bra 	$L__BB2_54;
$L__BB2_55:
	ret;

}
	// .globl	_Z24finalizeMoeRoutingKernelIffL9ScaleMode1EEvPKT0_PT_S3_PKfPKiS9_llii
.visible .entry _Z24finalizeMoeRoutingKernelIffL9ScaleMode1EEvPKT0_PT_S3_PKfPKiS9_llii(
	.param .u64 .ptr .align 1 _Z24finalizeMoeRoutingKernelIffL9ScaleMode1EEvPKT0_PT_S3_PKfPKiS9_llii_param_0,
	.param .u64 .ptr .align 1 _Z24finalizeMoeRoutingKernelIffL9ScaleMode1EEvPKT0_PT_S3_PKfPKiS9_llii_param_1,
	.param .u64 .ptr .align 1 _Z24finalizeMoeRoutingKernelIffL9ScaleMode1EEvPKT0_PT_S3_PKfPKiS9_llii_param_2,
	.param .u64 .ptr .align 1 _Z24finalizeMoeRoutingKernelIffL9ScaleMode1EEvPKT0_PT_S3_PKfPKiS9_llii_param_3,
	.param .u64 .ptr .align 1 _Z24finalizeMoeRoutingKernelIffL9ScaleMode1EEvPKT0_PT_S3_PKfPKiS9_llii_param_4,
	.param .u64 .ptr .align 1 _Z24finalizeMoeRoutingKernelIffL9ScaleMode1EEvPKT0_PT_S3_PKfPKiS9_llii_param_5,
	.param .u64 _Z24finalizeMoeRoutingKernelIffL9ScaleMode1EEvPKT0_PT_S3_PKfPKiS9_llii_param_6,
	.param .u64 _Z24finalizeMoeRoutingKernelIffL9ScaleMode1EEvPKT0_PT_S3_PKfPKiS9_llii_param_7,
	.param .u32 _Z24finalizeMoeRoutingKernelIffL9ScaleMode1EEvPKT0_PT_S3_PKfPKiS9_llii_param_8,
	.param .u32 _Z24finalizeMoeRoutingKernelIffL9ScaleMode1EEvPKT0_PT_S3_PKfPKiS9_llii_param_9
)
{
	.reg .pred 	%p<63>;
	.reg .b16 	%rs<189>;
	.reg .b32 	%r<34>;
	.reg .b32 	%f<423>;
	.reg .b64 	%rd<257>;

	ld.param.u64 	%rd47, [_Z24finalizeMoeRoutingKernelIffL9ScaleMode1EEvPKT0_PT_S3_PKfPKiS9_llii_param_1];
	ld.param.u64 	%rd51, [_Z24finalizeMoeRoutingKernelIffL9ScaleMode1EEvPKT0_PT_S3_PKfPKiS9_llii_param_4];
	ld.param.u64 	%rd52, [_Z24finalizeMoeRoutingKernelIffL9ScaleMode1EEvPKT0_PT_S3_PKfPKiS9_llii_param_5];
	ld.param.u64 	%rd49, [_Z24finalizeMoeRoutingKernelIffL9ScaleMode1EEvPKT0_PT_S3_PKfPKiS9_llii_param_6];
	ld.param.u64 	%rd50, [_Z24finalizeMoeRoutingKernelIffL9ScaleMode1EEvPKT0_PT_S3_PKfPKiS9_llii_param_7];
	ld.param.u32 	%r8, [_Z24finalizeMoeRoutingKernelIffL9ScaleMode1EEvPKT0_PT_S3_PKfPKiS9_llii_param_8];
	ld.param.u32 	%r9, [_Z24finalizeMoeRoutingKernelIffL9ScaleMode1EEvPKT0_PT_S3_PKfPKiS9_llii_param_9];
	cvta.to.global.u64 	%rd1, %rd51;
	cvta.to.global.u64 	%rd2, %rd52;
	and.b64  	%rd53, %rd49, 3;
	setp.eq.s64 	%p1, %rd53, 0;
	@%p1 bra 	$L__BB3_2;
	mov.u64 	%rd54, $str;
	cvta.global.u64 	%rd55, %rd54;
	mov.u64 	%rd56, $str$1;
	cvta.global.u64 	%rd57, %rd56;
	mov.u64 	%rd58, __unnamed_4;
	cvta.global.u64 	%rd59, %rd58;
	{ // callseq 3, 0
	.param .b64 param0;
	st.param.b64 	[param0], %rd55;
	.param .b64 param1;
	st.param.b64 	[param1], %rd57;
	.param .b32 param2;
	st.param.b32 	[param2], 67;
	.param .b64 param3;
	st.param.b64 	[param3], %rd59;
	.param .b64 param4;
	st.param.b64 	[param4], 1;
	call.uni 
	__assertfail, 
	(
	param0, 
	param1, 
	param2, 
	param3, 
	param4
	);
	} // callseq 3
$L__BB3_2:
	mov.u32 	%r10, %ctaid.x;
	cvt.u64.u32 	%rd3, %r10;
	mov.u32 	%r11, %nctaid.x;
	cvt.u64.u32 	%rd4, %r11;
	mov.u32 	%r12, %tid.x;
	cvt.u64.u32 	%rd255, %r12;
	shr.s64 	%rd60, %rd49, 63;
	shr.u64 	%rd61, %rd60, 62;
	add.s64 	%rd62, %rd49, %rd61;
	shr.s64 	%rd6, %rd62, 2;
	setp.le.s64 	%p2, %rd6, %rd255;
	@%p2 bra 	$L__BB3_55;
	cvta.to.global.u64 	%rd63, %rd47;
	mul.lo.s64 	%rd64, %rd49, %rd3;
	shl.b64 	%rd65, %rd64, 2;
	add.s64 	%rd7, %rd63, %rd65;
	setp.lt.s64 	%p3, %rd50, 1;
	mul.lo.s64 	%rd8, %rd50, %rd3;
	@%p3 bra 	$L__BB3_49;
	ld.param.u64 	%rd243, [_Z24finalizeMoeRoutingKernelIffL9ScaleMode1EEvPKT0_PT_S3_PKfPKiS9_llii_param_2];
	setp.eq.s64 	%p8, %rd243, 0;
	@%p8 bra 	$L__BB3_27;
	and.b64  	%rd9, %rd50, 3;
$L__BB3_6:
	ld.param.u64 	%rd244, [_Z24finalizeMoeRoutingKernelIffL9ScaleMode1EEvPKT0_PT_S3_PKfPKiS9_llii_param_2];
	ld.param.u64 	%rd241, [_Z24finalizeMoeRoutingKernelIffL9ScaleMode1EEvPKT0_PT_S3_PKfPKiS9_llii_param_0];
	setp.lt.u64 	%p9, %rd50, 4;
	shl.b64 	%rd27, %rd255, 4;
	cvta.to.global.u64 	%rd76, %rd241;
	add.s64 	%rd28, %rd76, %rd27;
	cvta.to.global.u64 	%rd77, %rd244;
	add.s64 	%rd29, %rd77, %rd27;
	mov.b64 	%rd252, 0;
	mov.f32 	%f391, 0f00000000;
	mov.f32 	%f392, %f391;
	mov.f32 	%f393, %f391;
	mov.f32 	%f394, %f391;
	@%p9 bra 	$L__BB3_17;
	mov.b64 	%rd251, 0;
	mov.f32 	%f391, 0f00000000;
$L__BB3_8:
	add.s64 	%rd79, %rd251, %rd8;
	shl.b64 	%rd80, %rd79, 2;
	add.s64 	%rd31, %rd2, %rd80;
	ld.global.u32 	%r13, [%rd31];
	sub.s32 	%r1, %r13, %r9;
	setp.lt.s32 	%p10, %r1, 0;
	setp.ge.s32 	%p11, %r1, %r8;
	or.pred  	%p12, %p10, %p11;
	@%p12 bra 	$L__BB3_10;
	cvt.u64.u32 	%rd81, %r1;
	mad.lo.s64 	%rd82, %rd251, %rd4, %rd3;
	shl.b64 	%rd83, %rd82, 2;
	add.s64 	%rd84, %rd1, %rd83;
	ld.global.s32 	%rd85, [%rd84];
	mul.lo.s64 	%rd86, %rd49, %rd85;
	shl.b64 	%rd87, %rd86, 2;
	add.s64 	%rd88, %rd28, %rd87;
	ld.global.v4.f32 	{%f137, %f141, %f145, %f149}, [%rd88];
	mul.lo.s64 	%rd89, %rd49, %rd81;
	shl.b64 	%rd90, %rd89, 2;
	add.s64 	%rd91, %rd29, %rd90;
	ld.global.v4.f32 	{%f139, %f143, %f147, %f151}, [%rd91];
	// begin inline asm
	{  cvt.rn.f16.f32 %rs5, %f137;}

	// end inline asm
	// begin inline asm
	{  cvt.f32.f16 %f138, %rs5;}

	// end inline asm
	// begin inline asm
	{  cvt.rn.f16.f32 %rs7, %f139;}

	// end inline asm
	// begin inline asm
	{  cvt.f32.f16 %f140, %rs7;}

	// end inline asm
	add.f32 	%f153, %f138, %f140;
	add.f32 	%f394, %f394, %f153;
	// begin inline asm
	{  cvt.rn.f16.f32 %rs9, %f141;}

	// end inline asm
	// begin inline asm
	{  cvt.f32.f16 %f142, %rs9;}

	// end inline asm
	// begin inline asm
	{  cvt.rn.f16.f32 %rs11, %f143;}

	// end inline asm
	// begin inline asm
	{  cvt.f32.f16 %f144, %rs11;}

	// end inline asm
	add.f32 	%f154, %f142, %f144;
	add.f32 	%f393, %f393, %f154;
	// begin inline asm
	{  cvt.rn.f16.f32 %rs13, %f145;}

	// end inline asm
	// begin inline asm
	{  cvt.f32.f16 %f146, %rs13;}

	// end inline asm
	// begin inline asm
	{  cvt.rn.f16.f32 %rs15, %f147;}

	// end inline asm
	// begin inline asm
	{  cvt.f32.f16 %f148, %rs15;}

	// end inline asm
	add.f32 	%f155, %f146, %f148;
	add.f32 	%f392, %f392, %f155;
	// begin inline asm
	{  cvt.rn.f16.f32 %rs17, %f149;}

	// end inline asm
	// begin inline asm
	{  cvt.f32.f16 %f150, %rs17;}

	// end inline asm
	// begin inline asm
	{  cvt.rn.f16.f32 %rs19, %f151;}

	// end inline asm
	// begin inline asm
	{  cvt.f32.f16 %f152, %rs19;}

	// end inline asm
	add.f32 	%f156, %f150, %f152;
	add.f32 	%f391, %f391, %f156;
$L__BB3_10:
	ld.global.u32 	%r14, [%rd31+4];
	sub.s32 	%r2, %r14, %r9;
	setp.lt.s32 	%p13, %r2, 0;
	setp.ge.s32 	%p14, %r2, %r8;
	or.pred  	%p15, %p13, %p14;
	@%p15 bra 	$L__BB3_12;
	cvt.u64.u32 	%rd92, %r2;
	mad.lo.s64 	%rd93, %rd4, %rd251, %rd4;
	add.s64 	%rd94, %rd93, %rd3;
	shl.b64 	%rd95, %rd94, 2;
	add.s64 	%rd96, %rd1, %rd95;
	ld.global.s32 	%rd97, [%rd96];
	mul.lo.s64 	%rd98, %rd49, %rd97;
	shl.b64 	%rd99, %rd98, 2;
	add.s64 	%rd100, %rd28, %rd99;
	ld.global.v4.f32 	{%f157, %f161, %f165, %f169}, [%rd100];
	mul.lo.s64 	%rd101, %rd49, %rd92;
	shl.b64 	%rd102, %rd101, 2;
	add.s64 	%rd103, %rd29, %rd102;
	ld.global.v4.f32 	{%f159, %f163, %f167, %f171}, [%rd103];
	// begin inline asm
	{  cvt.rn.f16.f32 %rs21, %f157;}

	// end inline asm
	// begin inline asm
	{  cvt.f32.f16 %f158, %rs21;}

	// end inline asm
	// begin inline asm
	{  cvt.rn.f16.f32 %rs23, %f159;}

	// end inline asm
	// begin inline asm
	{  cvt.f32.f16 %f160, %rs23;}

	// end inline asm
	add.f32 	%f173, %f158, %f160;
	add.f32 	%f394, %f394, %f173;
	// begin inline asm
	{  cvt.rn.f16.f32 %rs25, %f161;}

	// end inline asm
	// begin inline asm
	{  cvt.f32.f16 %f162, %rs25;}

	// end inline asm
	// begin inline asm
	{  cvt.rn.f16.f32 %rs27, %f163;}

	// end inline asm
	// begin inline asm
	{  cvt.f32.f16 %f164, %rs27;}

	// end inline asm
	add.f32 	%f174, %f162, %f164;
	add.f32 	%f393, %f393, %f174;
	// begin inline asm
	{  cvt.rn.f16.f32 %rs29, %f165;}

	// end inline asm
	// begin inline asm
	{  cvt.f32.f16 %f166, %rs29;}

	// end inline asm
	// begin inline asm
	{  cvt.rn.f16.f32 %rs31, %f167;}

	// end inline asm
	// begin inline asm
	{  cvt.f32.f16 %f168, %rs31;}

	// end inline asm
	add.f32 	%f175, %f166, %f168;
	add.f32 	%f392, %f392, %f175;
	// begin inline asm
	{  cvt.rn.f16.f32 %rs33, %f169;}

	// end inline asm
	// begin inline asm
	{  cvt.f32.f16 %f170, %rs33;}

	// end inline asm
	// begin inline asm
	{  cvt.rn.f16.f32 %rs35, %f171;}

	// end inline asm
	// begin inline asm
	{  cvt.f32.f16 %f172, %rs35;}

	// end inline asm
	add.f32 	%f176, %f170, %f172;
	add.f32 	%f391, %f391, %f176;
$L__BB3_12:
	ld.global.u32 	%r15, [%rd31+8];
	sub.s32 	%r3, %r15, %r9;
	setp.lt.s32 	%p16, %r3, 0;
	setp.ge.s32 	%p17, %r3, %r8;
	or.pred  	%p18, %p16, %p17;
	@%p18 bra 	$L__BB3_14;
	add.s64 	%rd104, %rd251, 2;
	cvt.u64.u32 	%rd105, %r3;
	mad.lo.s64 	%rd106, %rd104, %rd4, %rd3;
	shl.b64 	%rd107, %rd106, 2;
	add.s64 	%rd108, %rd1, %rd107;
	ld.global.s32 	%rd109, [%rd108];
	mul.lo.s64 	%rd110, %rd49, %rd109;
	shl.b64 	%rd111, %rd110, 2;
	add.s64 	%rd112, %rd28, %rd111;
	ld.global.v4.f32 	{%f177, %f181, %f185, %f189}, [%rd112];
	mul.lo.s64 	%rd113, %rd49, %rd105;
	shl.b64 	%rd114, %rd113, 2;
	add.s64 	%rd115, %rd29, %rd114;
	ld.global.v4.f32 	{%f179, %f183, %f187, %f191}, [%rd115];
	// begin inline asm
	{  cvt.rn.f16.f32 %rs37, %f177;}

	// end inline asm
	// begin inline asm
	{  cvt.f32.f16 %f178, %rs37;}

	// end inline asm
	// begin inline asm
	{  cvt.rn.f16.f32 %rs39, %f179;}

	// end inline asm
	// begin inline asm
	{  cvt.f32.f16 %f180, %rs39;}

	// end inline asm
	add.f32 	%f193, %f178, %f180;
	add.f32 	%f394, %f394, %f193;
	// begin inline asm
	{  cvt.rn.f16.f32 %rs41, %f181;}

	// end inline asm
	// begin inline asm
	{  cvt.f32.f16 %f182, %rs41;}

	// end inline asm
	// begin inline asm
	{  cvt.rn.f16.f32 %rs43, %f183;}

	// end inline asm
	// begin inline asm
	{  cvt.f32.f16 %f184, %rs43;}

	// end inline asm
	add.f32 	%f194, %f182, %f184;
	add.f32 	%f393, %f393, %f194;
	// begin inline asm
	{  cvt.rn.f16.f32 %rs45, %f185;}

	// end inline asm
	// begin inline asm
	{  cvt.f32.f16 %f186, %rs45;}

	// end inline asm
	// begin inline asm
	{  cvt.rn.f16.f32 %rs47, %f187;}

	// end inline asm
	// begin inline asm
	{  cvt.f32.f16 %f188, %rs47;}

	// end inline asm
	add.f32 	%f195, %f186, %f188;
	add.f32 	%f392, %f392, %f195;
	// begin inline asm
	{  cvt.rn.f16.f32 %rs49, %f189;}

	// end inline asm
	// begin inline asm
	{  cvt.f32.f16 %f190, %rs49;}

	// end inline asm
	// begin inline asm
	{  cvt.rn.f16.f32 %rs51, %f191;}

	// end inline asm
	// begin inline asm
	{  cvt.f32.f16 %f192, %rs51;}

	// end inline asm
	add.f32 	%f196, %f190, %f192;
	add.f32 	%f391, %f391, %f196;
$L__BB3_14:
	ld.global.u32 	%r16, [%rd31+12];
	sub.s32 	%r4, %r16, %r9;
	setp.lt.s32 	%p19, %r4, 0;
	setp.ge.s32 	%p20, %r4, %r8;
	or.pred  	%p21, %p19, %p20;
	@%p21 bra 	$L__BB3_16;
	add.s64 	%rd116, %rd251, 3;
	cvt.u64.u32 	%rd117, %r4;
	mad.lo.s64 	%rd118, %rd116, %rd4, %rd3;
	shl.b64 	%rd119, %rd118, 2;
	add.s64 	%rd120, %rd1, %rd119;
	ld.global.s32 	%rd121, [%rd120];
	mul.lo.s64 	%rd122, %rd49, %rd121;
	shl.b64 	%rd123, %rd122, 2;
	add.s64 	%rd124, %rd28, %rd123;
	ld.global.v4.f32 	{%f197, %f201, %f205, %f209}, [%rd124];
	mul.lo.s64 	%rd125, %rd49, %rd117;
	shl.b64 	%rd126, %rd125, 2;
	add.s64 	%rd127, %rd29, %rd126;
	ld.global.v4.f32 	{%f199, %f203, %f207, %f211}, [%rd127];
	// begin inline asm
	{  cvt.rn.f16.f32 %rs53, %f197;}

	// end inline asm
	// begin inline asm
	{  cvt.f32.f16 %f198, %rs53;}

	// end inline asm
	// begin inline asm
	{  cvt.rn.f16.f32 %rs55, %f199;}

	// end inline asm
	// begin inline asm
	{  cvt.f32.f16 %f200, %rs55;}

	// end inline asm
	add.f32 	%f213, %f198, %f200;
	add.f32 	%f394, %f394, %f213;
	// begin inline asm
	{  cvt.rn.f16.f32 %rs57, %f201;}

	// end inline asm
	// begin inline asm
	{  cvt.f32.f16 %f202, %rs57;}

	// end inline asm
	// begin inline asm
	{  cvt.rn.f16.f32 %rs59, %f203;}

	// end inline asm
	// begin inline asm
	{  cvt.f32.f16 %f204, %rs59;}

	// end inline asm
	add.f32 	%f214, %f202, %f204;
	add.f32 	%f393, %f393, %f214;
	// begin inline asm
	{  cvt.rn.f16.f32 %rs61, %f205;}

	// end inline asm
	// begin inline asm
	{  cvt.f32.f16 %f206, %rs61;}

	// end inline asm
	// begin inline asm
	{  cvt.rn.f16.f32 %rs63, %f207;}

	// end inline asm
	// begin inline asm
	{  cvt.f32.f16 %f208, %rs63;}

	// end inline asm
	add.f32 	%f215, %f206, %f208;
	add.f32 	%f392, %f392, %f215;
	// begin inline asm
	{  cvt.rn.f16.f32 %rs65, %f209;}

	// end inline asm
	// begin inline asm
	{  cvt.f32.f16 %f210, %rs65;}

	// end inline asm
	// begin inline asm
	{  cvt.rn.f16.f32 %rs67, %f211;}

	// end inline asm
	// begin inline asm
	{  cvt.f32.f16 %f212, %rs67;}

	// end inline asm
	add.f32 	%f216, %f210, %f212;
	add.f32 	%f391, %f391, %f216;
$L__BB3_16:
	add.s64 	%rd251, %rd251, 4;
	and.b64  	%rd252, %rd50, 9223372036854775804;
	setp.ne.s64 	%p22, %rd251, %rd252;
	@%p22 bra 	$L__BB3_8;
$L__BB3_17:
	setp.eq.s64 	%p23, %rd9, 0;
	@%p23 bra 	$L__BB3_26;
	add.s64 	%rd128, %rd252, %rd8;
	shl.b64 	%rd129, %rd128, 2;
	add.s64 	%rd130, %rd2, %rd129;
	ld.global.u32 	%r17, [%rd130];
	sub.s32 	%r5, %r17, %r9;
	setp.lt.s32 	%p24, %r5, 0;
	setp.ge.s32 	%p25, %r5, %r8;
	or.pred  	%p26, %p24, %p25;
	@%p26 bra 	$L__BB3_20;
	cvt.u64.u32 	%rd131, %r5;
	mad.lo.s64 	%rd132, %rd252, %rd4, %rd3;
	shl.b64 	%rd133, %rd132, 2;
	add.s64 	%rd134, %rd1, %rd133;
	ld.global.s32 	%rd135, [%rd134];
	mul.lo.s64 	%rd136, %rd49, %rd135;
	shl.b64 	%rd137, %rd136, 2;
	add.s64 	%rd138, %rd28, %rd137;
	ld.global.v4.f32 	{%f217, %f221, %f225, %f229}, [%rd138];
	mul.lo.s64 	%rd139, %rd49, %rd131;
	shl.b64 	%rd140, %rd139, 2;
	add.s64 	%rd141, %rd29, %rd140;
	ld.global.v4.f32 	{%f219, %f223, %f227, %f231}, [%rd141];
	// begin inline asm
	{  cvt.rn.f16.f32 %rs69, %f217;}

	// end inline asm
	// begin inline asm
	{  cvt.f32.f16 %f218, %rs69;}

	// end inline asm
	// begin inline asm
	{  cvt.rn.f16.f32 %rs71, %f219;}

	// end inline asm
	// begin inline asm
	{  cvt.f32.f16 %f220, %rs71;}

	// end inline asm
	add.f32 	%f233, %f218, %f220;
	add.f32 	%f394, %f394, %f233;
	// begin inline asm
	{  cvt.rn.f16.f32 %rs73, %f221;}

	// end inline asm
	// begin inline asm
	{  cvt.f32.f16 %f222, %rs73;}

	// end inline asm
	// begin inline asm
	{  cvt.rn.f16.f32 %rs75, %f223;}

	// end inline asm
	// begin inline asm
	{  cvt.f32.f16 %f224, %rs75;}

	// end inline asm
	add.f32 	%f234, %f222, %f224;
	add.f32 	%f393, %f393, %f234;
	// begin inline asm
	{  cvt.rn.f16.f32 %rs77, %f225;}

	// end inline asm
	// begin inline asm
	{  cvt.f32.f16 %f226, %rs77;}

	// end inline asm
	// begin inline asm
	{  cvt.rn.f16.f32 %rs79, %f227;}

	// end inline asm
	// begin inline asm
	{  cvt.f32.f16 %f228, %rs79;}

	// end inline asm
	add.f32 	%f235, %f226, %f228;
	add.f32 	%f392, %f392, %f235;
	// begin inline asm
	{  cvt.rn.f16.f32 %rs81, %f229;}

	// end inline asm
	// begin inline asm
	{  cvt.f32.f16 %f230, %rs81;}

	// end inline asm
	// begin inline asm
	{  cvt.rn.f16.f32 %rs83, %f231;}

	// end inline asm
	// begin inline asm
	{  cvt.f32.f16 %f232, %rs83;}

	// end inline asm
	add.f32 	%f236, %f230, %f232;
	add.f32 	%f391, %f391, %f236;
$L__BB3_20:
	setp.eq.s64 	%p27, %rd9, 1;
	@%p27 bra 	$L__BB3_26;
	add.s64 	%rd142, %rd252, 1;
	and.b64  	%rd143, %rd142, 4294967295;
	add.s64 	%rd144, %rd143, %rd8;
	shl.b64 	%rd145, %rd144, 2;
	add.s64 	%rd146, %rd2, %rd145;
	ld.global.u32 	%r18, [%rd146];
	sub.s32 	%r6, %r18, %r9;
	setp.lt.s32 	%p28, %r6, 0;
	setp.ge.s32 	%p29, %r6, %r8;
	or.pred  	%p30, %p28, %p29;
	@%p30 bra 	$L__BB3_23;
	cvt.u64.u32 	%rd147, %r6;
	add.s64 	%rd148, %rd252, 1;
	and.b64  	%rd149, %rd148, 4294967295;
	mad.lo.s64 	%rd150, %rd149, %rd4, %rd3;
	shl.b64 	%rd151, %rd150, 2;
	add.s64 	%rd152, %rd1, %rd151;
	ld.global.s32 	%rd153, [%rd152];
	mul.lo.s64 	%rd154, %rd49, %rd153;
	shl.b64 	%rd155, %rd154, 2;
	add.s64 	%rd156, %rd28, %rd155;
	ld.global.v4.f32 	{%f237, %f241, %f245, %f249}, [%rd156];
	mul.lo.s64 	%rd157, %rd49, %rd147;
	shl.b64 	%rd158, %rd157, 2;
	add.s64 	%rd159, %rd29, %rd158;
	ld.global.v4.f32 	{%f239, %f243, %f247, %f251}, [%rd159];
	// begin inline asm
	{  cvt.rn.f16.f32 %rs85, %f237;}

	// end inline asm
	// begin inline asm
	{  cvt.f32.f16 %f238, %rs85;}

	// end inline asm
	// begin inline asm
	{  cvt.rn.f16.f32 %rs87, %f239;}

	// end inline asm
	// begin inline asm
	{  cvt.f32.f16 %f240, %rs87;}

	// end inline asm
	add.f32 	%f253, %f238, %f240;
	add.f32 	%f394, %f394, %f253;
	// begin inline asm
	{  cvt.rn.f16.f32 %rs89, %f241;}

	// end inline asm
	// begin inline asm
	{  cvt.f32.f16 %f242, %rs89;}

	// end inline asm
	// begin inline asm
	{  cvt.rn.f16.f32 %rs91, %f243;}

	// end inline asm
	// begin inline asm
	{  cvt.f32.f16 %f244, %rs91;}

	// end inline asm
	add.f32 	%f254, %f242, %f244;
	add.f32 	%f393, %f393, %f254;
	// begin inline asm
	{  cvt.rn.f16.f32 %rs93, %f245;}

	// end inline asm
	// begin inline asm
	{  cvt.f32.f16 %f246, %rs93;}

	// end inline asm
	// begin inline asm
	{  cvt.rn.f16.f32 %rs95, %f247;}

	// end inline asm
	// begin inline asm
	{  cvt.f32.f16 %f248, %rs95;}

	// end inline asm
	add.f32 	%f255, %f246, %f248;
	add.f32 	%f392, %f392, %f255;
	// begin inline asm
	{  cvt.rn.f16.f32 %rs97, %f249;}

	// end inline asm
	// begin inline asm
	{  cvt.f32.f16 %f250, %rs97;}

	// end inline asm
	// begin inline asm
	{  cvt.rn.f16.f32 %rs99, %f251;}

	// end inline asm
	// begin inline asm
	{  cvt.f32.f16 %f252, %rs99;}

	// end inline asm
	add.f32 	%f256, %f250, %f252;
	add.f32 	%f391, %f391, %f256;
$L__BB3_23:
	setp.eq.s64 	%p31, %rd9, 2;
	add.s64 	%rd160, %rd252, 2;
	and.b64  	%rd35, %rd160, 4294967295;
	@%p31 bra 	$L__BB3_26;
	add.s64 	%rd161, %rd35, %rd8;
	shl.b64 	%rd162, %rd161, 2;
	add.s64 	%rd163, %rd2, %rd162;
	ld.global.u32 	%r19, [%rd163];
	sub.s32 	%r7, %r19, %r9;
	setp.lt.s32 	%p32, %r7, 0;
	setp.ge.s32 	%p33, %r7, %r8;
	or.pred  	%p34, %p32, %p33;
	@%p34 bra 	$L__BB3_26;
	cvt.u64.u32 	%rd164, %r7;
	mad.lo.s64 	%rd165, %rd35, %rd4, %rd3;
	shl.b64 	%rd166, %rd165, 2;
	add.s64 	%rd167, %rd1, %rd166;
	ld.global.s32 	%rd168, [%rd167];
	mul.lo.s64 	%rd169, %rd49, %rd168;
	shl.b64 	%rd170, %rd169, 2;
	add.s64 	%rd171, %rd28, %rd170;
	ld.global.v4.f32 	{%f257, %f261, %f265, %f269}, [%rd171];
	mul.lo.s64 	%rd172, %rd49, %rd164;
	shl.b64 	%rd173, %rd172, 2;
	add.s64 	%rd174, %rd29, %rd173;
	ld.global.v4.f32 	{%f259, %f263, %f267, %f271}, [%rd174];
	// begin inline asm
	{  cvt.rn.f16.f32 %rs101, %f257;}

	// end inline asm
	// begin inline asm
	{  cvt.f32.f16 %f258, %rs101;}

	// end inline asm
	// begin inline asm
	{  cvt.rn.f16.f32 %rs103, %f259;}

	// end inline asm
	// begin inline asm
	{  cvt.f32.f16 %f260, %rs103;}

	// end inline asm
	add.f32 	%f273, %f258, %f260;
	add.f32 	%f394, %f394, %f273;
	// begin inline asm
	{  cvt.rn.f16.f32 %rs105, %f261;}

	// end inline asm
	// begin inline asm
	{  cvt.f32.f16 %f262, %rs105;}

	// end inline asm
	// begin inline asm
	{  cvt.rn.f16.f32 %rs107, %f263;}

	// end inline asm
	// begin inline asm
	{  cvt.f32.f16 %f264, %rs107;}

	// end inline asm
	add.f32 	%f274, %f262, %f264;
	add.f32 	%f393, %f393, %f274;
	// begin inline asm
	{  cvt.rn.f16.f32 %rs109, %f265;}

	// end inline asm
	// begin inline asm
	{  cvt.f32.f16 %f266, %rs109;}

	// end inline asm
	// begin inline asm
	{  cvt.rn.f16.f32 %rs111, %f267;}

	// end inline asm
	// begin inline asm
	{  cvt.f32.f16 %f268, %rs111;}

	// end inline asm
	add.f32 	%f275, %f266, %f268;
	add.f32 	%f392, %f392, %f275;
	// begin inline asm
	{  cvt.rn.f16.f32 %rs113, %f269;}

	// end inline asm
	// begin inline asm
	{  cvt.f32.f16 %f270, %rs113;}

	// end inline asm
	// begin inline asm
	{  cvt.rn.f16.f32 %rs115, %f271;}

	// end inline asm
	// begin inline asm
	{  cvt.f32.f16 %f272, %rs115;}

	// end inline asm
	add.f32 	%f276, %f270, %f272;
	add.f32 	%f391, %f391, %f276;
$L__BB3_26:
	// begin inline asm
	{  cvt.rn.f16.f32 %rs117, %f394;}

	// end inline asm
	// begin inline asm
	{  cvt.f32.f16 %f278, %rs117;}

	// end inline asm
	// begin inline asm
	{  cvt.rn.f16.f32 %rs119, %f393;}

	// end inline asm
	// begin inline asm
	{  cvt.f32.f16 %f280, %rs119;}

	// end inline asm
	// begin inline asm
	{  cvt.rn.f16.f32 %rs121, %f392;}

	// end inline asm
	// begin inline asm
	{  cvt.f32.f16 %f282, %rs121;}

	// end inline asm
	// begin inline asm
	{  cvt.rn.f16.f32 %rs123, %f391;}

	// end inline asm
	// begin inline asm
	{  cvt.f32.f16 %f284, %rs123;}

	// end inline asm
	add.s64 	%rd175, %rd7, %rd27;
	st.global.v4.f32 	[%rd175], {%f278, %f280, %f282, %f284};
	add.s64 	%rd255, %rd255, 256;
	setp.lt.s64 	%p35, %rd255, %rd6;
	@%p35 bra 	$L__BB3_6;
	bra.uni 	$L__BB3_55;
$L__BB3_27:
	and.b64  	%rd10, %rd50, 3;
	and.b64  	%rd11, %rd50, 9223372036854775804;
$L__BB3_28:
	ld.param.u64 	%rd242, [_Z24finalizeMoeRoutingKernelIffL9ScaleMode1EEvPKT0_PT_S3_PKfPKiS9_llii_param_0];
	setp.lt.u64 	%p36, %rd50, 4;
	shl.b64 	%rd177, %rd255, 4;
	cvta.to.global.u64 	%rd178, %rd242;
	add.s64 	%rd13, %rd178, %rd177;
	mov.b64 	%rd249, 0;
	mov.f32 	%f355, 0f00000000;
	mov.f32 	%f356, %f355;
	mov.f32 	%f357, %f355;
	mov.f32 	%f358, %f355;
	@%p36 bra 	$L__BB3_39;
	shl.b64 	%rd179, %rd8, 2;
	add.s64 	%rd180, %rd179, %rd2;
	add.s64 	%rd246, %rd180, 8;
	shl.b64 	%rd247, %rd3, 2;
	mov.f32 	%f355, 0f00000000;
	mov.u64 	%rd248, %rd11;
$L__BB3_30:
	ld.global.u32 	%r20, [%rd246+-8];
	sub.s32 	%r21, %r20, %r9;
	setp.lt.s32 	%p37, %r21, 0;
	setp.ge.s32 	%p38, %r21, %r8;
	or.pred  	%p39, %p37, %p38;
	@%p39 bra 	$L__BB3_32;
	add.s64 	%rd181, %rd1, %rd247;
	ld.global.s32 	%rd182, [%rd181];
	mul.lo.s64 	%rd183, %rd49, %rd182;
	shl.b64 	%rd184, %rd183, 2;
	add.s64 	%rd185, %rd13, %rd184;
	ld.global.v4.f32 	{%f287, %f289, %f291, %f293}, [%rd185];
	// begin inline asm
	{  cvt.rn.f16.f32 %rs125, %f287;}

	// end inline asm
	// begin inline asm
	{  cvt.f32.f16 %f288, %rs125;}

	// end inline asm
	add.f32 	%f358, %f288, %f358;
	// begin inline asm
	{  cvt.rn.f16.f32 %rs127, %f289;}

	// end inline asm
	// begin inline asm
	{  cvt.f32.f16 %f290, %rs127;}

	// end inline asm
	add.f32 	%f357, %f290, %f357;
	// begin inline asm
	{  cvt.rn.f16.f32 %rs129, %f291;}

	// end inline asm
	// begin inline asm
	{  cvt.f32.f16 %f292, %rs129;}

	// end inline asm
	add.f32 	%f356, %f292, %f356;
	// begin inline asm
	{  cvt.rn.f16.f32 %rs131, %f293;}

	// end inline asm
	// begin inline asm
	{  cvt.f32.f16 %f294, %rs131;}

	// end inline asm
	add.f32 	%f355, %f294, %f355;
$L__BB3_32:
	ld.global.u32 	%r22, [%rd246+-4];
	sub.s32 	%r23, %r22, %r9;
	setp.lt.s32 	%p40, %r23, 0;
	setp.ge.s32 	%p41, %r23, %r8;
	or.pred  	%p42, %p40, %p41;
	@%p42 bra 	$L__BB3_34;
	shl.b64 	%rd186, %rd4, 2;
	add.s64 	%rd187, %rd1, %rd186;
	add.s64 	%rd188, %rd187, %rd247;
	ld.global.s32 	%rd189, [%rd188];
	mul.lo.s64 	%rd190, %rd49, %rd189;
	shl.b64 	%rd191, %rd190, 2;
	add.s64 	%rd192, %rd13, %rd191;
	ld.global.v4.f32 	{%f295, %f297, %f299, %f301}, [%rd192];
	// begin inline asm
	{  cvt.rn.f16.f32 %rs133, %f295;}

	// end inline asm
	// begin inline asm
	{  cvt.f32.f16 %f296, %rs133;}

	// end inline asm
	add.f32 	%f358, %f296, %f358;
	// begin inline asm
	{  cvt.rn.f16.f32 %rs135, %f297;}

	// end inline asm
	// begin inline asm
	{  cvt.f32.f16 %f298, %rs135;}

	// end inline asm
	add.f32 	%f357, %f298, %f357;
	// begin inline asm
	{  cvt.rn.f16.f32 %rs137, %f299;}

	// end inline asm
	// begin inline asm
	{  cvt.f32.f16 %f300, %rs137;}

	// end inline asm
	add.f32 	%f356, %f300, %f356;
	// begin inline asm
	{  cvt.rn.f16.f32 %rs139, %f301;}

	// end inline asm
	// begin inline asm
	{  cvt.f32.f16 %f302, %rs139;}

	// end inline asm
	add.f32 	%f355, %f302, %f355;
$L__BB3_34:
	ld.global.u32 	%r24, [%rd246];
	sub.s32 	%r25, %r24, %r9;
	setp.lt.s32 	%p43, %r25, 0;
	setp.ge.s32 	%p44, %r25, %r8;
	or.pred  	%p45, %p43, %p44;
	@%p45 bra 	$L__BB3_36;
	shl.b64 	%rd193, %rd4, 3;
	add.s64 	%rd194, %rd1, %rd193;
	add.s64 	%rd195, %rd194, %rd247;
	ld.global.s32 	%rd196, [%rd195];
	mul.lo.s64 	%rd197, %rd49, %rd196;
	shl.b64 	%rd198, %rd197, 2;
	add.s64 	%rd199, %rd13, %rd198;
	ld.global.v4.f32 	{%f303, %f305, %f307, %f309}, [%rd199];
	// begin inline asm
	{  cvt.rn.f16.f32 %rs141, %f303;}

	// end inline asm
	// begin inline asm
	{  cvt.f32.f16 %f304, %rs141;}

	// end inline asm
	add.f32 	%f358, %f304, %f358;
	// begin inline asm
	{  cvt.rn.f16.f32 %rs143, %f305;}

	// end inline asm
	// begin inline asm
	{  cvt.f32.f16 %f306, %rs143;}

	// end inline asm
	add.f32 	%f357, %f306, %f357;
	// begin inline asm
	{  cvt.rn.f16.f32 %rs145, %f307;}

	// end inline asm
	// begin inline asm
	{  cvt.f32.f16 %f308, %rs145;}

	// end inline asm
	add.f32 	%f356, %f308, %f356;
	// begin inline asm
	{  cvt.rn.f16.f32 %rs147, %f309;}

	// end inline asm
	// begin inline asm
	{  cvt.f32.f16 %f310, %rs147;}

	// end inline asm
	add.f32 	%f355, %f310, %f355;
$L__BB3_36:
	ld.global.u32 	%r26, [%rd246+4];
	sub.s32 	%r27, %r26, %r9;
	setp.lt.s32 	%p46, %r27, 0;
	setp.ge.s32 	%p47, %r27, %r8;
	or.pred  	%p48, %p46, %p47;
	@%p48 bra 	$L__BB3_38;
	mad.lo.s64 	%rd200, %rd4, 12, %rd1;
	add.s64 	%rd201, %rd200, %rd247;
	ld.global.s32 	%rd202, [%rd201];
	mul.lo.s64 	%rd203, %rd49, %rd202;
	shl.b64 	%rd204, %rd203, 2;
	add.s64 	%rd205, %rd13, %rd204;
	ld.global.v4.f32 	{%f311, %f313, %f315, %f317}, [%rd205];
	// begin inline asm
	{  cvt.rn.f16.f32 %rs149, %f311;}

	// end inline asm
	// begin inline asm
	{  cvt.f32.f16 %f312, %rs149;}

	// end inline asm
	add.f32 	%f358, %f312, %f358;
	// begin inline asm
	{  cvt.rn.f16.f32 %rs151, %f313;}

	// end inline asm
	// begin inline asm
	{  cvt.f32.f16 %f314, %rs151;}

	// end inline asm
	add.f32 	%f357, %f314, %f357;
	// begin inline asm
	{  cvt.rn.f16.f32 %rs153, %f315;}

	// end inline asm
	// begin inline asm
	{  cvt.f32.f16 %f316, %rs153;}

	// end inline asm
	add.f32 	%f356, %f316, %f356;
	// begin inline asm
	{  cvt.rn.f16.f32 %rs155, %f317;}

	// end inline asm
	// begin inline asm
	{  cvt.f32.f16 %f318, %rs155;}

	// end inline asm
	add.f32 	%f355, %f318, %f355;
$L__BB3_38:
	add.s64 	%rd248, %rd248, -4;
	shl.b64 	%rd206, %rd4, 4;
	add.s64 	%rd247, %rd247, %rd206;
	add.s64 	%rd246, %rd246, 16;
	setp.ne.s64 	%p49, %rd248, 0;
	mov.u64 	%rd249, %rd11;
	@%p49 bra 	$L__BB3_30;
$L__BB3_39:
	setp.eq.s64 	%p50, %rd10, 0;
	@%p50 bra 	$L__BB3_48;
	add.s64 	%rd207, %rd249, %rd8;
	shl.b64 	%rd208, %rd207, 2;
	add.s64 	%rd209, %rd2, %rd208;
	ld.global.u32 	%r28, [%rd209];
	sub.s32 	%r29, %r28, %r9;
	setp.lt.s32 	%p51, %r29, 0;
	setp.ge.s32 	%p52, %r29, %r8;
	or.pred  	%p53, %p51, %p52;
	@%p53 bra 	$L__BB3_42;
	mad.lo.s64 	%rd210, %rd249, %rd4, %rd3;
	shl.b64 	%rd211, %rd210, 2;
	add.s64 	%rd212, %rd1, %rd211;
	ld.global.s32 	%rd213, [%rd212];
	mul.lo.s64 	%rd214, %rd49, %rd213;
	shl.b64 	%rd215, %rd214, 2;
	add.s64 	%rd216, %rd13, %rd215;
	ld.global.v4.f32 	{%f319, %f321, %f323, %f325}, [%rd216];
	// begin inline asm
	{  cvt.rn.f16.f32 %rs157, %f319;}

	// end inline asm
	// begin inline asm
	{  cvt.f32.f16 %f320, %rs157;}

	// end inline asm
	add.f32 	%f358, %f320, %f358;
	// begin inline asm
	{  cvt.rn.f16.f32 %rs159, %f321;}

	// end inline asm
	// begin inline asm
	{  cvt.f32.f16 %f322, %rs159;}

	// end inline asm
	add.f32 	%f357, %f322, %f357;
	// begin inline asm
	{  cvt.rn.f16.f32 %rs161, %f323;}

	// end inline asm
	// begin inline asm
	{  cvt.f32.f16 %f324, %rs161;}

	// end inline asm
	add.f32 	%f356, %f324, %f356;
	// begin inline asm
	{  cvt.rn.f16.f32 %rs163, %f325;}

	// end inline asm
	// begin inline asm
	{  cvt.f32.f16 %f326, %rs163;}

	// end inline asm
	add.f32 	%f355, %f326, %f355;
$L__BB3_42:
	setp.eq.s64 	%p54, %rd10, 1;
	@%p54 bra 	$L__BB3_48;
	add.s64 	%rd217, %rd249, 1;
	and.b64  	%rd23, %rd217, 4294967295;
	add.s64 	%rd218, %rd23, %rd8;
	shl.b64 	%rd219, %rd218, 2;
	add.s64 	%rd220, %rd2, %rd219;
	ld.global.u32 	%r30, [%rd220];
	sub.s32 	%r31, %r30, %r9;
	setp.lt.s32 	%p55, %r31, 0;
	setp.ge.s32 	%p56, %r31, %r8;
	or.pred  	%p57, %p55, %p56;
	@%p57 bra 	$L__BB3_45;
	mad.lo.s64 	%rd221, %rd23, %rd4, %rd3;
	shl.b64 	%rd222, %rd221, 2;
	add.s64 	%rd223, %rd1, %rd222;
	ld.global.s32 	%rd224, [%rd223];
	mul.lo.s64 	%rd225, %rd49, %rd224;
	shl.b64 	%rd226, %rd225, 2;
	add.s64 	%rd227, %rd13, %rd226;
	ld.global.v4.f32 	{%f327, %f329, %f331, %f333}, [%rd227];
	// begin inline asm
	{  cvt.rn.f16.f32 %rs165, %f327;}

	// end inline asm
	// begin inline asm
	{  cvt.f32.f16 %f328, %rs165;}

	// end inline asm
	add.f32 	%f358, %f328, %f358;
	// begin inline asm
	{  cvt.rn.f16.f32 %rs167, %f329;}

	// end inline asm
	// begin inline asm
	{  cvt.f32.f16 %f330, %rs167;}

	// end inline asm
	add.f32 	%f357, %f330, %f357;
	// begin inline asm
	{  cvt.rn.f16.f32 %rs169, %f331;}

	// end inline asm
	// begin inline asm
	{  cvt.f32.f16 %f332, %rs169;}

	// end inline asm
	add.f32 	%f356, %f332, %f356;
	// begin inline asm
	{  cvt.rn.f16.f32 %rs171, %f333;}

	// end inline asm
	// begin inline asm
	{  cvt.f32.f16 %f334, %rs171;}

	// end inline asm
	add.f32 	%f355, %f334, %f355;
$L__BB3_45:
	setp.eq.s64 	%p58, %rd10, 2;
	add.s64 	%rd228, %rd249, 2;
	and.b64  	%rd24, %rd228, 4294967295;
	@%p58 bra 	$L__BB3_48;
	add.s64 	%rd229, %rd24, %rd8;
	shl.b64 	%rd230, %rd229, 2;
	add.s64 	%rd231, %rd2, %rd230;
	ld.global.u32 	%r32, [%rd231];
	sub.s32 	%r33, %r32, %r9;
	setp.lt.s32 	%p59, %r33, 0;
	setp.ge.s32 	%p60, %r33, %r8;
	or.pred  	%p61, %p59, %p60;
	@%p61 bra 	$L__BB3_48;
	mad.lo.s64 	%rd232, %rd24, %rd4, %rd3;
	shl.b64 	%rd233, %rd232, 2;
	add.s64 	%rd234, %rd1, %rd233;
	ld.global.s32 	%rd235, [%rd234];
	mul.lo.s64 	%rd236, %rd49, %rd235;
	shl.b64 	%rd237, %rd236, 2;
	add.s64 	%rd238, %rd13, %rd237;
	ld.global.v4.f32 	{%f335, %f337, %f339, %f341}, [%rd238];
	// begin inline asm
	{  cvt.rn.f16.f32 %rs173, %f335;}

	// end inline asm
	// begin inline asm
	{  cvt.f32.f16 %f336, %rs173;}

	// end inline asm
	add.f32 	%f358, %f336, %f358;
	// begin inline asm
	{  cvt.rn.f16.f32 %rs175, %f337;}

	// end inline asm
	// begin inline asm
	{  cvt.f32.f16 %f338, %rs175;}

	// end inline asm
	add.f32 	%f357, %f338, %f357;
	// begin inline asm
	{  cvt.rn.f16.f32 %rs177, %f339;}

	// end inline asm
	// begin inline asm
	{  cvt.f32.f16 %f340, %rs177;}

	// end inline asm
	add.f32 	%f356, %f340, %f356;
	// begin inline asm
	{  cvt.rn.f16.f32 %rs179, %f341;}

	// end inline asm
	// begin inline asm
	{  cvt.f32.f16 %f342, %rs179;}

	// end inline asm
	add.f32 	%f355, %f342, %f355;
$L__BB3_48:
	// begin inline asm
	{  cvt.rn.f16.f32 %rs181, %f358;}

	// end inline asm
	// begin inline asm
	{  cvt.f32.f16 %f344, %rs181;}

	// end inline asm
	// begin inline asm
	{  cvt.rn.f16.f32 %rs183, %f357;}

	// end inline asm
	// begin inline asm
	{  cvt.f32.f16 %f346, %rs183;}

	// end inline asm
	// begin inline asm
	{  cvt.rn.f16.f32 %rs185, %f356;}

	// end inline asm
	// begin inline asm
	{  cvt.f32.f16 %f348, %rs185;}

	// end inline asm
	// begin inline asm
	{  cvt.rn.f16.f32 %rs187, %f355;}

	// end inline asm
	// begin inline asm
	{  cvt.f32.f16 %f350, %rs187;}

	// end inline asm
	shl.b64 	%rd239, %rd255, 4;
	add.s64 	%rd240, %rd7, %rd239;
	st.global.v4.f32 	[%rd240], {%f344, %f346, %f348, %f350};
	add.s64 	%rd255, %rd255, 256;
	setp.lt.s64 	%p62, %rd255, %rd6;
	@%p62 bra 	$L__BB3_28;
	bra.uni 	$L__BB3_55;
$L__BB3_49:
	not.b64 	%rd66, %rd255;
	add.s64 	%rd37, %rd6, %rd66;
	and.b64  	%rd67, %rd37, 768;
	setp.eq.s64 	%p4, %rd67, 768;
	@%p4 bra 	$L__BB3_52;
	mov.f32 	%f131, 0f00000000;
	// begin inline asm
	{  cvt.rn.f16.f32 %rs1, %f131;}

	// end inline asm
	// begin inline asm
	{  cvt.f32.f16 %f132, %rs1;}

	// end inline asm
	shr.u64 	%rd69, %rd37, 8;
	add.s64 	%rd70, %rd69, 1;
	and.b64  	%rd38, %rd70, 3;
	mov.b64 	%rd254, 0;
$L__BB3_51:
	.pragma "nounroll";
	shl.b64 	%rd71, %rd255, 4;
	add.s64 	%rd72, %rd7, %rd71;
	st.global.v4.f32 	[%rd72], {%f132, %f132, %f132, %f132};
	add.s64 	%rd255, %rd255, 256;
	add.s64 	%rd254, %rd254, 1;
	setp.ne.s64 	%p5, %rd254, %rd38;
	@%p5 bra 	$L__BB3_51;
$L__BB3_52:
	setp.lt.u64 	%p6, %rd37, 768;
	@%p6 bra 	$L__BB3_55;
	mov.f32 	%f133, 0f00000000;
	// begin inline asm
	{  cvt.rn.f16.f32 %rs3, %f133;}

	// end inline asm
	// begin inline asm
	{  cvt.f32.f16 %f134, %rs3;}

	// end inline asm
$L__BB3_54:
	shl.b64 	%rd73, %rd255, 4;
	add.s64 	%rd74, %rd7, %rd73;
	st.global.v4.f32 	[%rd74], {%f134, %f134, %f134, %f134};
	st.global.v4.f32 	[%rd74+4096], {%f134, %f134, %f134, %f134};
	st.global.v4.f32 	[%rd74+8192], {%f134, %f134, %f134, %f134};
	st.global.v4.f32 	[%rd74+12288], {%f134, %f134, %f134, %f134};
	add.s64 	%rd255, %rd255, 1024;
	setp.lt.s64 	%p7, %rd255, %rd6;
	@%p7 bra 	$L__BB3_54;
$L__BB3_55:
	ret;

}


// ===== COMPILED SASS (sm_100) =====

	.target	sm_100

	.elftype	@"ET_EXEC"


//--------------------- .note.nv.tkinfo           --------------------------
	.section	.note.nv.tkinfo,"",@"SHT_NOTE"
	.sectionflags	@"SHF_NOTE_NV_TKINFO"
	.tkinfo
        /*0018*/ 	.word	0x00000002
        /*0030*/ 	.string	""
        /*0030*/ 	.string	"ptxas"
        /*0030*/ 	.string	"Cuda compilation tools, release 13.0, V13.0.88"
        /*0030*/ 	.string	"Build cuda_13.0.r13.0/compiler.36424714_0"
        /*0030*/ 	.string	"-arch sm_100 -m 64 "



//--------------------- .note.nv.cuinfo           --------------------------
	.section	.note.nv.cuinfo,"",@"SHT_NOTE"
	.sectionflags	@"SHF_NOTE_NV_CUINFO"
        /*0018*/ 	.short	0x0002
        /*001a*/ 	.short	0x0064
        /*001c*/ 	.short	0x0082
	.zero		2


//--------------------- .nv.info                  --------------------------
	.section	.nv.info,"",@"SHT_CUDA_INFO"
	.align	4


	//----- nvinfo : EIATTR_REGCOUNT
	.align		4
        /*0000*/ 	.byte	0x04, 0x2f
        /*0002*/ 	.short	(.L_7 - .L_6)
	.align		4
.L_6:
        /*0004*/ 	.word	index@(_Z24finalizeMoeRoutingKernelI6__halfS0_L9ScaleMode0EEvPKT0_PT_S4_PKfPKiSA_llii)
        /*0008*/ 	.word	0x00000036


	//----- nvinfo : EIATTR_FRAME_SIZE
	.align		4
.L_7:
        /*000c*/ 	.byte	0x04, 0x11
        /*000e*/ 	.short	(.L_9 - .L_8)
	.align		4
.L_8:
        /*0010*/ 	.word	index@(_Z24finalizeMoeRoutingKernelI6__halfS0_L9ScaleMode0EEvPKT0_PT_S4_PKfPKiSA_llii)
        /*0014*/ 	.word	0x00000000


	//----- nvinfo : EIATTR_REGCOUNT
	.align		4
.L_9:
        /*0018*/ 	.byte	0x04, 0x2f
        /*001a*/ 	.short	(.L_11 - .L_10)
	.align		4
.L_10:
        /*001c*/ 	.word	index@(_Z24finalizeMoeRoutingKernelI6__halfS0_L9ScaleMode1EEvPKT0_PT_S4_PKfPKiSA_llii)
        /*0020*/ 	.word	0x0000002d


	//----- nvinfo : EIATTR_FRAME_SIZE
	.align		4
.L_11:
        /*0024*/ 	.byte	0x04, 0x11
        /*0026*/ 	.short	(.L_13 - .L_12)
	.align		4
.L_12:
        /*0028*/ 	.word	index@(_Z24finalizeMoeRoutingKernelI6__halfS0_L9ScaleMode1EEvPKT0_PT_S4_PKfPKiSA_llii)
        /*002c*/ 	.word	0x00000000


	//----- nvinfo : EIATTR_REGCOUNT
	.align		4
.L_13:
        /*0030*/ 	.byte	0x04, 0x2f
        /*0032*/ 	.short	(.L_15 - .L_14)
	.align		4
.L_14:
        /*0034*/ 	.word	index@(_Z24finalizeMoeRoutingKernelIffL9ScaleMode0EEvPKT0_PT_S3_PKfPKiS9_llii)
        /*0038*/ 	.word	0x00000030


	//----- nvinfo : EIATTR_FRAME_SIZE
	.align		4
.L_15:
        /*003c*/ 	.byte	0x04, 0x11
        /*003e*/ 	.short	(.L_17 - .L_16)
	.align		4
.L_16:
        /*0040*/ 	.word	index@(_Z24finalizeMoeRoutingKernelIffL9ScaleMode0EEvPKT0_PT_S3_PKfPKiS9_llii)
        /*0044*/ 	.word	0x00000000


	//----- nvinfo : EIATTR_REGCOUNT
	.align		4
.L_17:
        /*0048*/ 	.byte	0x04, 0x2f
        /*004a*/ 	.short	(.L_19 - .L_18)
	.align		4
.L_18:
        /*004c*/ 	.word	index@(_Z24finalizeMoeRoutingKernelIffL9ScaleMode1EEvPKT0_PT_S3_PKfPKiS9_llii)
        /*0050*/ 	.word	0x00000027


	//----- nvinfo : EIATTR_FRAME_SIZE
	.align		4
.L_19:
        /*0054*/ 	.byte	0x04, 0x11
        /*0056*/ 	.short	(.L_21 - .L_20)
	.align		4
.L_20:
        /*0058*/ 	.word	index@(_Z24finalizeMoeRoutingKernelIffL9ScaleMode1EEvPKT0_PT_S3_PKfPKiS9_llii)
        /*005c*/ 	.word	0x00000000


	//----- nvinfo : EIATTR_MIN_STACK_SIZE
	.align		4
.L_21:
        /*0060*/ 	.byte	0x04, 0x12
        /*0062*/ 	.short	(.L_23 - .L_22)
	.align		4
.L_22:
        /*0064*/ 	.word	index@(_Z24finalizeMoeRoutingKernelIffL9ScaleMode1EEvPKT0_PT_S3_PKfPKiS9_llii)
        /*0068*/ 	.word	0x00000000


	//----- nvinfo : EIATTR_MIN_STACK_SIZE
	.align		4
.L_23:
        /*006c*/ 	.byte	0x04, 0x12
        /*006e*/ 	.short	(.L_25 - .L_24)
	.align		4
.L_24:
        /*0070*/ 	.word	index@(_Z24finalizeMoeRoutingKernelIffL9ScaleMode0EEvPKT0_PT_S3_PKfPKiS9_llii)
        /*0074*/ 	.word	0x00000000


	//----- nvinfo : EIATTR_MIN_STACK_SIZE
	.align		4
.L_25:
        /*0078*/ 	.byte	0x04, 0x12
        /*007a*/ 	.short	(.L_27 - .L_26)
	.align		4
.L_26:
        /*007c*/ 	.word	index@(_Z24finalizeMoeRoutingKernelI6__halfS0_L9ScaleMode1EEvPKT0_PT_S4_PKfPKiSA_llii)
        /*0080*/ 	.word	0x00000000


	//----- nvinfo : EIATTR_MIN_STACK_SIZE
	.align		4
.L_27:
        /*0084*/ 	.byte	0x04, 0x12
        /*0086*/ 	.short	(.L_29 - .L_28)
	.align		4
.L_28:
        /*0088*/ 	.word	index@(_Z24finalizeMoeRoutingKernelI6__halfS0_L9ScaleMode0EEvPKT0_PT_S4_PKfPKiSA_llii)
        /*008c*/ 	.word	0x00000000
.L_29:


//--------------------- .nv.compat                --------------------------
	.section	.nv.compat,"",@"SHT_CUDA_COMPAT_INFO"
	.align	4
        /*0000*/ 	.byte	0x02, 0x09, 0x00, 0x00, 0x02, 0x02, 0x01, 0x00, 0x02, 0x05, 0x05, 0x00, 0x03, 0x07, 0x01, 0x01
        /*0010*/ 	.byte	0x02, 0x03, 0x00, 0x00, 0x02, 0x06, 0x01, 0x00, 0x04, 0x0b, 0x08, 0x00, 0x09, 0x00, 0x00, 0x00
        /*0020*/ 	.byte	0x00, 0x00, 0x00, 0x00


//--------------------- .nv.info._Z24finalizeMoeRoutingKernelIffL9ScaleMode1EEvPKT0_PT_S3_PKfPKiS9_llii --------------------------
	.section	.nv.info._Z24finalizeMoeRoutingKernelIffL9ScaleMode1EEvPKT0_PT_S3_PKfPKiS9_llii,"",@"SHT_CUDA_INFO"
	.sectionflags	@""
	.align	4


	//----- nvinfo : EIATTR_CUDA_API_VERSION
	.align		4
        /*0000*/ 	.byte	0x04, 0x37
        /*0002*/ 	.short	(.L_31 - .L_30)
.L_30:
        /*0004*/ 	.word	0x00000082


	//----- nvinfo : EIATTR_KPARAM_INFO
	.align		4
.L_31:
        /*0008*/ 	.byte	0x04, 0x17
        /*000a*/ 	.short	(.L_33 - .L_32)
.L_32:
        /*000c*/ 	.word	0x00000000
        /*0010*/ 	.short	0x0009
        /*0012*/ 	.short	0x0044
        /*0014*/ 	.byte	0x00, 0xf0, 0x11, 0x00


	//----- nvinfo : EIATTR_KPARAM_INFO
	.align		4
.L_33:
        /*0018*/ 	.byte	0x04, 0x17
        /*001a*/ 	.short	(.L_35 - .L_34)
.L_34:
        /*001c*/ 	.word	0x00000000
        /*0020*/ 	.short	0x0008
        /*0022*/ 	.short	0x0040
        /*0024*/ 	.byte	0x00, 0xf0, 0x11, 0x00


	//----- nvinfo : EIATTR_KPARAM_INFO
	.align		4
.L_35:
        /*0028*/ 	.byte	0x04, 0x17
        /*002a*/ 	.short	(.L_37 - .L_36)
.L_36:
        /*002c*/ 	.word	0x00000000
        /*0030*/ 	.short	0x0007
        /*0032*/ 	.short	0x0038
        /*0034*/ 	.byte	0x00, 0xf0, 0x21, 0x00


	//----- nvinfo : EIATTR_KPARAM_INFO
	.align		4
.L_37:
        /*0038*/ 	.byte	0x04, 0x17
        /*003a*/ 	.short	(.L_39 - .L_38)
.L_38:
        /*003c*/ 	.word	0x00000000
        /*0040*/ 	.short	0x0006
        /*0042*/ 	.short	0x0030
        /*0044*/ 	.byte	0x00, 0xf0, 0x21, 0x00


	//----- nvinfo : EIATTR_KPARAM_INFO
	.align		4
.L_39:
        /*0048*/ 	.byte	0x04, 0x17
        /*004a*/ 	.short	(.L_41 - .L_40)
.L_40:
        /*004c*/ 	.word	0x00000000
        /*0050*/ 	.short	0x0005
        /*0052*/ 	.short	0x0028
        /*0054*/ 	.byte	0x00, 0xf5, 0x21, 0x00


	//----- nvinfo : EIATTR_KPARAM_INFO
	.align		4
.L_41:
        /*0058*/ 	.byte	0x04, 0x17
        /*005a*/ 	.short	(.L_43 - .L_42)
.L_42:
        /*005c*/ 	.word	0x00000000
        /*0060*/ 	.short	0x0004
        /*0062*/ 	.short	0x0020
        /*0064*/ 	.byte	0x00, 0xf5, 0x21, 0x00


	//----- nvinfo : EIATTR_KPARAM_INFO
	.align		4
.L_43:
        /*0068*/ 	.byte	0x04, 0x17
        /*006a*/ 	.short	(.L_45 - .L_44)
.L_44:
        /*006c*/ 	.word	0x00000000
        /*0070*/ 	.short	0x0003
        /*0072*/ 	.short	0x0018
        /*0074*/ 	.byte	0x00, 0xf5, 0x21, 0x00


	//----- nvinfo : EIATTR_KPARAM_INFO
	.align		4
.L_45:
        /*0078*/ 	.byte	0x04, 0x17
        /*007a*/ 	.short	(.L_47 - .L_46)
.L_46:
        /*007c*/ 	.word	0x00000000
        /*0080*/ 	.short	0x0002
        /*0082*/ 	.short	0x0010
        /*0084*/ 	.byte	0x00, 0xf5, 0x21, 0x00


	//----- nvinfo : EIATTR_KPARAM_INFO
	.align		4
.L_47:
        /*0088*/ 	.byte	0x04, 0x17
        /*008a*/ 	.short	(.L_49 - .L_48)
.L_48:
        /*008c*/ 	.word	0x00000000
        /*0090*/ 	.short	0x0001
        /*0092*/ 	.short	0x0008
        /*0094*/ 	.byte	0x00, 0xf5, 0x21, 0x00


	//----- nvinfo : EIATTR_KPARAM_INFO
	.align		4
.L_49:
        /*0098*/ 	.byte	0x04, 0x17
        /*009a*/ 	.short	(.L_51 - .L_50)
.L_50:
        /*009c*/ 	.word	0x00000000
        /*00a0*/ 	.short	0x0000
        /*00a2*/ 	.short	0x0000
        /*00a4*/ 	.byte	0x00, 0xf5, 0x21, 0x00


	//----- nvinfo : EIATTR_SPARSE_MMA_MASK
	.align		4
.L_51:
        /*00a8*/ 	.byte	0x03, 0x50
        /*00aa*/ 	.short	0x0000


	//----- nvinfo : EIATTR_MAXREG_COUNT
	.align		4
        /*00ac*/ 	.byte	0x03, 0x1b
        /*00ae*/ 	.short	0x00ff


	//----- nvinfo : EIATTR_EXTERNS
	.align		4
        /*00b0*/ 	.byte	0x04, 0x0f
        /*00b2*/ 	.short	(.L_53 - .L_52)


	//   ....[0]....
	.align		4
.L_52:
        /*00b4*/ 	.word	index@(__assertfail)


	//----- nvinfo : EIATTR_MERCURY_ISA_VERSION
	.align		4
.L_53:
        /*00b8*/ 	.byte	0x03, 0x5f
        /*00ba*/ 	.short	0x0101


	//----- nvinfo : EIATTR_VRC_CTA_INIT_COUNT
	.align		4
        /*00bc*/ 	.byte	0x02, 0x4a
	.zero		1
	.zero		1


	//----- nvinfo : EIATTR_SYSCALL_OFFSETS
	.align		4
        /*00c0*/ 	.byte	0x04, 0x46
        /*00c2*/ 	.short	(.L_55 - .L_54)


	//   ....[0]....
.L_54:
        /*00c4*/ 	.word	0x00000130


	//----- nvinfo : EIATTR_EXIT_INSTR_OFFSETS
	.align		4
.L_55:
        /*00c8*/ 	.byte	0x04, 0x1c
        /*00ca*/ 	.short	(.L_57 - .L_56)


	//   ....[0]....
.L_56:
        /*00cc*/ 	.word	0x000001e0


	//   ....[1]....
        /*00d0*/ 	.word	0x00002190


	//   ....[2]....
        /*00d4*/ 	.word	0x00003830


	//   ....[3]....
        /*00d8*/ 	.word	0x00003ac0


	//   ....[4]....
        /*00dc*/ 	.word	0x00004150


	//   ....[5]....
        /*00e0*/ 	.word	0x00004240


	//----- nvinfo : EIATTR_CRS_STACK_SIZE
	.align		4
.L_57:
        /*00e4*/ 	.byte	0x04, 0x1e
        /*00e6*/ 	.short	(.L_59 - .L_58)
.L_58:
        /*00e8*/ 	.word	0x00000000


	//----- nvinfo : EIATTR_CBANK_PARAM_SIZE
	.align		4
.L_59:
        /*00ec*/ 	.byte	0x03, 0x19
        /*00ee*/ 	.short	0x0048


	//----- nvinfo : EIATTR_PARAM_CBANK
	.align		4
        /*00f0*/ 	.byte	0x04, 0x0a
        /*00f2*/ 	.short	(.L_61 - .L_60)
	.align		4
.L_60:
        /*00f4*/ 	.word	index@(.nv.constant0._Z24finalizeMoeRoutingKernelIffL9ScaleMode1EEvPKT0_PT_S3_PKfPKiS9_llii)
        /*00f8*/ 	.short	0x0380
        /*00fa*/ 	.short	0x0048


	//----- nvinfo : EIATTR_SW_WAR
	.align		4
.L_61:
        /*00fc*/ 	.byte	0x04, 0x36
        /*00fe*/ 	.short	(.L_63 - .L_62)
.L_62:
        /*0100*/ 	.word	0x00000008
.L_63:


//--------------------- .nv.info._Z24finalizeMoeRoutingKernelIffL9ScaleMode0EEvPKT0_PT_S3_PKfPKiS9_llii --------------------------
	.section	.nv.info._Z24finalizeMoeRoutingKernelIffL9ScaleMode0EEvPKT0_PT_S3_PKfPKiS9_llii,"",@"SHT_CUDA_INFO"
	.sectionflags	@""
	.align	4


	//----- nvinfo : EIATTR_CUDA_API_VERSION
	.align		4
        /*0000*/ 	.byte	0x04, 0x37
        /*0002*/ 	.short	(.L_65 - .L_64)
.L_64:
        /*0004*/ 	.word	0x00000082


	//----- nvinfo : EIATTR_KPARAM_INFO
	.align		4
.L_65:
        /*0008*/ 	.byte	0x04, 0x17
        /*000a*/ 	.short	(.L_67 - .L_66)
.L_66:
        /*000c*/ 	.word	0x00000000
        /*0010*/ 	.short	0x0009
        /*0012*/ 	.short	0x0044
        /*0014*/ 	.byte	0x00, 0xf0, 0x11, 0x00


	//----- nvinfo : EIATTR_KPARAM_INFO
	.align		4
.L_67:
        /*0018*/ 	.byte	0x04, 0x17
        /*001a*/ 	.short	(.L_69 - .L_68)
.L_68:
        /*001c*/ 	.word	0x00000000
        /*0020*/ 	.short	0x0008
        /*0022*/ 	.short	0x0040
        /*0024*/ 	.byte	0x00, 0xf0, 0x11, 0x00


	//----- nvinfo : EIATTR_KPARAM_INFO
	.align		4
.L_69:
        /*0028*/ 	.byte	0x04, 0x17
        /*002a*/ 	.short	(.L_71 - .L_70)
.L_70:
        /*002c*/ 	.word	0x00000000
        /*0030*/ 	.short	0x0007
        /*0032*/ 	.short	0x0038
        /*0034*/ 	.byte	0x00, 0xf0, 0x21, 0x00


	//----- nvinfo : EIATTR_KPARAM_INFO
	.align		4
.L_71:
        /*0038*/ 	.byte	0x04, 0x17
        /*003a*/ 	.short	(.L_73 - .L_72)
.L_72:
        /*003c*/ 	.word	0x00000000
        /*0040*/ 	.short	0x0006
        /*0042*/ 	.short	0x0030
        /*0044*/ 	.byte	0x00, 0xf0, 0x21, 0x00


	//----- nvinfo : EIATTR_KPARAM_INFO
	.align		4
.L_73:
        /*0048*/ 	.byte	0x04, 0x17
        /*004a*/ 	.short	(.L_75 - .L_74)
.L_74:
        /*004c*/ 	.word	0x00000000
        /*0050*/ 	.short	0x0005
        /*0052*/ 	.short	0x0028
        /*0054*/ 	.byte	0x00, 0xf5, 0x21, 0x00


	//----- nvinfo : EIATTR_KPARAM_INFO
	.align		4
.L_75:
        /*0058*/ 	.byte	0x04, 0x17
        /*005a*/ 	.short	(.L_77 - .L_76)
.L_76:
        /*005c*/ 	.word	0x00000000
        /*0060*/ 	.short	0x0004
        /*0062*/ 	.short	0x0020
        /*0064*/ 	.byte	0x00, 0xf5, 0x21, 0x00


	//----- nvinfo : EIATTR_KPARAM_INFO
	.align		4
.L_77:
        /*0068*/ 	.byte	0x04, 0x17
        /*006a*/ 	.short	(.L_79 - .L_78)
.L_78:
        /*006c*/ 	.word	0x00000000
        /*0070*/ 	.short	0x0003
        /*0072*/ 	.short	0x0018
        /*0074*/ 	.byte	0x00, 0xf5, 0x21, 0x00


	//----- nvinfo : EIATTR_KPARAM_INFO
	.align		4
.L_79:
        /*0078*/ 	.byte	0x04, 0x17
        /*007a*/ 	.short	(.L_81 - .L_80)
.L_80:
        /*007c*/ 	.word	0x00000000
        /*0080*/ 	.short	0x0002
        /*0082*/ 	.short	0x0010
        /*0084*/ 	.byte	0x00, 0xf5, 0x21, 0x00


	//----- nvinfo : EIATTR_KPARAM_INFO
	.align		4
.L_81:
        /*0088*/ 	.byte	0x04, 0x17
        /*008a*/ 	.short	(.L_83 - .L_82)
.L_82:
        /*008c*/ 	.word	0x00000000
        /*0090*/ 	.short	0x0001
        /*0092*/ 	.short	0x0008
        /*0094*/ 	.byte	0x00, 0xf5, 0x21, 0x00


	//----- nvinfo : EIATTR_KPARAM_INFO
	.align		4
.L_83:
        /*0098*/ 	.byte	0x04, 0x17
        /*009a*/ 	.short	(.L_85 - .L_84)
.L_84:
        /*009c*/ 	.word	0x00000000
        /*00a0*/ 	.short	0x0000
        /*00a2*/ 	.short	0x0000
        /*00a4*/ 	.byte	0x00, 0xf5, 0x21, 0x00


	//----- nvinfo : EIATTR_SPARSE_MMA_MASK
	.align		4
.L_85:
        /*00a8*/ 	.byte	0x03, 0x50
        /*00aa*/ 	.short	0x0000


	//----- nvinfo : EIATTR_MAXREG_COUNT
	.align		4
        /*00ac*/ 	.byte	0x03, 0x1b
        /*00ae*/ 	.short	0x00ff


	//----- nvinfo : EIATTR_EXTERNS
	.align		4
        /*00b0*/ 	.byte	0x04, 0x0f
        /*00b2*/ 	.short	(.L_87 - .L_86)


	//   ....[0]....
	.align		4
.L_86:
        /*00b4*/ 	.word	index@(__assertfail)


	//----- nvinfo : EIATTR_MERCURY_ISA_VERSION
	.align		4
.L_87:
        /*00b8*/ 	.byte	0x03, 0x5f
        /*00ba*/ 	.short	0x0101


	//----- nvinfo : EIATTR_VRC_CTA_INIT_COUNT
	.align		4
        /*00bc*/ 	.byte	0x02, 0x4a
	.zero		1
	.zero		1


	//----- nvinfo : EIATTR_SYSCALL_OFFSETS
	.align		4
        /*00c0*/ 	.byte	0x04, 0x46
        /*00c2*/ 	.short	(.L_89 - .L_88)


	//   ....[0]....
.L_88:
        /*00c4*/ 	.word	0x00000130


	//----- nvinfo : EIATTR_EXIT_INSTR_OFFSETS
	.align		4
.L_89:
        /*00c8*/ 	.byte	0x04, 0x1c
        /*00ca*/ 	.short	(.L_91 - .L_90)


	//   ....[0]....
.L_90:
        /*00cc*/ 	.word	0x000001d0


	//   ....[1]....
        /*00d0*/ 	.word	0x00002280


	//   ....[2]....
        /*00d4*/ 	.word	0x00003bd0


	//   ....[3]....
        /*00d8*/ 	.word	0x00003e10


	//   ....[4]....
        /*00dc*/ 	.word	0x000044a0


	//   ....[5]....
        /*00e0*/ 	.word	0x00004590


	//----- nvinfo : EIATTR_CRS_STACK_SIZE
	.align		4
.L_91:
        /*00e4*/ 	.byte	0x04, 0x1e
        /*00e6*/ 	.short	(.L_93 - .L_92)
.L_92:
        /*00e8*/ 	.word	0x00000000


	//----- nvinfo : EIATTR_CBANK_PARAM_SIZE
	.align		4
.L_93:
        /*00ec*/ 	.byte	0x03, 0x19
        /*00ee*/ 	.short	0x0048


	//----- nvinfo : EIATTR_PARAM_CBANK
	.align		4
        /*00f0*/ 	.byte	0x04, 0x0a
        /*00f2*/ 	.short	(.L_95 - .L_94)
	.align		4
.L_94:
        /*00f4*/ 	.word	index@(.nv.constant0._Z24finalizeMoeRoutingKernelIffL9ScaleMode0EEvPKT0_PT_S3_PKfPKiS9_llii)
        /*00f8*/ 	.short	0x0380
        /*00fa*/ 	.short	0x0048


	//----- nvinfo : EIATTR_SW_WAR
	.align		4
.L_95:
        /*00fc*/ 	.byte	0x04, 0x36
        /*00fe*/ 	.short	(.L_97 - .L_96)
.L_96:
        /*0100*/ 	.word	0x00000008
.L_97:


//--------------------- .nv.info._Z24finalizeMoeRoutingKernelI6__halfS0_L9ScaleMode1EEvPKT0_PT_S4_PKfPKiSA_llii --------------------------
	.section	.nv.info._Z24finalizeMoeRoutingKernelI6__halfS0_L9ScaleMode1EEvPKT0_PT_S4_PKfPKiSA_llii,"",@"SHT_CUDA_INFO"
	.sectionflags	@""
	.align	4


	//----- nvinfo : EIATTR_CUDA_API_VERSION
	.align		4
        /*0000*/ 	.byte	0x04, 0x37
        /*0002*/ 	.short	(.L_99 - .L_98)
.L_98:
        /*0004*/ 	.word	0x00000082


	//----- nvinfo : EIATTR_KPARAM_INFO
	.align		4
.L_99:
        /*0008*/ 	.byte	0x04, 0x17
        /*000a*/ 	.short	(.L_101 - .L_100)
.L_100:
        /*000c*/ 	.word	0x00000000
        /*0010*/ 	.short	0x0009
        /*0012*/ 	.short	0x0044
        /*0014*/ 	.byte	0x00, 0xf0, 0x11, 0x00


	//----- nvinfo : EIATTR_KPARAM_INFO
	.align		4
.L_101:
        /*0018*/ 	.byte	0x04, 0x17
        /*001a*/ 	.short	(.L_103 - .L_102)
.L_102:
        /*001c*/ 	.word	0x00000000
        /*0020*/ 	.short	0x0008
        /*0022*/ 	.short	0x0040
        /*0024*/ 	.byte	0x00, 0xf0, 0x11, 0x00


	//----- nvinfo : EIATTR_KPARAM_INFO
	.align		4
.L_103:
        /*0028*/ 	.byte	0x04, 0x17
        /*002a*/ 	.short	(.L_105 - .L_104)
.L_104:
        /*002c*/ 	.word	0x00000000
        /*0030*/ 	.short	0x0007
        /*0032*/ 	.short	0x0038
        /*0034*/ 	.byte	0x00, 0xf0, 0x21, 0x00


	//----- nvinfo : EIATTR_KPARAM_INFO
	.align		4
.L_105:
        /*0038*/ 	.byte	0x04, 0x17
        /*003a*/ 	.short	(.L_107 - .L_106)
.L_106:
        /*003c*/ 	.word	0x00000000
        /*0040*/ 	.short	0x0006
        /*0042*/ 	.short	0x0030
        /*0044*/ 	.byte	0x00, 0xf0, 0x21, 0x00


	//----- nvinfo : EIATTR_KPARAM_INFO
	.align		4
.L_107:
        /*0048*/ 	.byte	0x04, 0x17
        /*004a*/ 	.short	(.L_109 - .L_108)
.L_108:
        /*004c*/ 	.word	0x00000000
        /*0050*/ 	.short	0x0005
        /*0052*/ 	.short	0x0028
        /*0054*/ 	.byte	0x00, 0xf5, 0x21, 0x00


	//----- nvinfo : EIATTR_KPARAM_INFO
	.align		4
.L_109:
        /*0058*/ 	.byte	0x04, 0x17
        /*005a*/ 	.short	(.L_111 - .L_110)
.L_110:
        /*005c*/ 	.word	0x00000000
        /*0060*/ 	.short	0x0004
        /*0062*/ 	.short	0x0020
        /*0064*/ 	.byte	0x00, 0xf5, 0x21, 0x00


	//----- nvinfo : EIATTR_KPARAM_INFO
	.align		4
.L_111:
        /*0068*/ 	.byte	0x04, 0x17
        /*006a*/ 	.short	(.L_113 - .L_112)
.L_112:
        /*006c*/ 	.word	0x00000000
        /*0070*/ 	.short	0x0003
        /*0072*/ 	.short	0x0018
        /*0074*/ 	.byte	0x00, 0xf5, 0x21, 0x00


	//----- nvinfo : EIATTR_KPARAM_INFO
	.align		4
.L_113:
        /*0078*/ 	.byte	0x04, 0x17
        /*007a*/ 	.short	(.L_115 - .L_114)
.L_114:
        /*007c*/ 	.word	0x00000000
        /*0080*/ 	.short	0x0002
        /*0082*/ 	.short	0x0010
        /*0084*/ 	.byte	0x00, 0xf5, 0x21, 0x00


	//----- nvinfo : EIATTR_KPARAM_INFO
	.align		4
.L_115:
        /*0088*/ 	.byte	0x04, 0x17
        /*008a*/ 	.short	(.L_117 - .L_116)
.L_116:
        /*008c*/ 	.word	0x00000000
        /*0090*/ 	.short	0x0001
        /*0092*/ 	.short	0x0008
        /*0094*/ 	.byte	0x00, 0xf5, 0x21, 0x00


	//----- nvinfo : EIATTR_KPARAM_INFO
	.align		4
.L_117:
        /*0098*/ 	.byte	0x04, 0x17
        /*009a*/ 	.short	(.L_119 - .L_118)
.L_118:
        /*009c*/ 	.word	0x00000000
        /*00a0*/ 	.short	0x0000
        /*00a2*/ 	.short	0x0000
        /*00a4*/ 	.byte	0x00, 0xf5, 0x21, 0x00


	//----- nvinfo : EIATTR_SPARSE_MMA_MASK
	.align		4
.L_119:
        /*00a8*/ 	.byte	0x03, 0x50
        /*00aa*/ 	.short	0x0000


	//----- nvinfo : EIATTR_MAXREG_COUNT
	.align		4
        /*00ac*/ 	.byte	0x03, 0x1b
        /*00ae*/ 	.short	0x00ff


	//----- nvinfo : EIATTR_EXTERNS
	.align		4
        /*00b0*/ 	.byte	0x04, 0x0f
        /*00b2*/ 	.short	(.L_121 - .L_120)


	//   ....[0]....
	.align		4
.L_120:
        /*00b4*/ 	.word	index@(__assertfail)


	//----- nvinfo : EIATTR_MERCURY_ISA_VERSION
	.align		4
.L_121:
        /*00b8*/ 	.byte	0x03, 0x5f
        /*00ba*/ 	.short	0x0101


	//----- nvinfo : EIATTR_VRC_CTA_INIT_COUNT
	.align		4
        /*00bc*/ 	.byte	0x02, 0x4a
	.zero		1
	.zero		1


	//----- nvinfo : EIATTR_SYSCALL_OFFSETS
	.align		4
        /*00c0*/ 	.byte	0x04, 0x46
        /*00c2*/ 	.short	(.L_123 - .L_122)


	//   ....[0]....
.L_122:
        /*00c4*/ 	.word	0x00000130


	//----- nvinfo : EIATTR_EXIT_INSTR_OFFSETS
	.align		4
.L_123:
        /*00c8*/ 	.byte	0x04, 0x1c
        /*00ca*/ 	.short	(.L_125 - .L_124)


	//   ....[0]....
.L_124:
        /*00cc*/ 	.word	0x000001d0


	//   ....[1]....
        /*00d0*/ 	.word	0x00001580


	//   ....[2]....
        /*00d4*/ 	.word	0x00002e90


	//   ....[3]....
        /*00d8*/ 	.word	0x000030c0


	//   ....[4]....
        /*00dc*/ 	.word	0x00003750


	//   ....[5]....
        /*00e0*/ 	.word	0x00003840


	//----- nvinfo : EIATTR_CRS_STACK_SIZE
	.align		4
.L_125:
        /*00e4*/ 	.byte	0x04, 0x1e
        /*00e6*/ 	.short	(.L_127 - .L_126)
.L_126:
        /*00e8*/ 	.word	0x00000000


	//----- nvinfo : EIATTR_CBANK_PARAM_SIZE
	.align		4
.L_127:
        /*00ec*/ 	.byte	0x03, 0x19
        /*00ee*/ 	.short	0x0048


	//----- nvinfo : EIATTR_PARAM_CBANK
	.align		4
        /*00f0*/ 	.byte	0x04, 0x0a
        /*00f2*/ 	.short	(.L_129 - .L_128)
	.align		4
.L_128:
        /*00f4*/ 	.word	index@(.nv.constant0._Z24finalizeMoeRoutingKernelI6__halfS0_L9ScaleMode1EEvPKT0_PT_S4_PKfPKiSA_llii)
        /*00f8*/ 	.short	0x0380
        /*00fa*/ 	.short	0x0048


	//----- nvinfo : EIATTR_SW_WAR
	.align		4
.L_129:
        /*00fc*/ 	.byte	0x04, 0x36
        /*00fe*/ 	.short	(.L_131 - .L_130)
.L_130:
        /*0100*/ 	.word	0x00000008
.L_131:


//--------------------- .nv.info._Z24finalizeMoeRoutingKernelI6__halfS0_L9ScaleMode0EEvPKT0_PT_S4_PKfPKiSA_llii --------------------------
	.section	.nv.info._Z24finalizeMoeRoutingKernelI6__halfS0_L9ScaleMode0EEvPKT0_PT_S4_PKfPKiSA_llii,"",@"SHT_CUDA_INFO"
	.sectionflags	@""
	.align	4


	//----- nvinfo : EIATTR_CUDA_API_VERSION
	.align		4
        /*0000*/ 	.byte	0x04, 0x37
        /*0002*/ 	.short	(.L_133 - .L_132)
.L_132:
        /*0004*/ 	.word	0x00000082


	//----- nvinfo : EIATTR_KPARAM_INFO
	.align		4
.L_133:
        /*0008*/ 	.byte	0x04, 0x17
        /*000a*/ 	.short	(.L_135 - .L_134)
.L_134:
        /*000c*/ 	.word	0x00000000
        /*0010*/ 	.short	0x0009
        /*0012*/ 	.short	0x0044
        /*0014*/ 	.byte	0x00, 0xf0, 0x11, 0x00


	//----- nvinfo : EIATTR_KPARAM_INFO
	.align		4
.L_135:
        /*0018*/ 	.byte	0x04, 0x17
        /*001a*/ 	.short	(.L_137 - .L_136)
.L_136:
        /*001c*/ 	.word	0x00000000
        /*0020*/ 	.short	0x0008
        /*0022*/ 	.short	0x0040
        /*0024*/ 	.byte	0x00, 0xf0, 0x11, 0x00


	//----- nvinfo : EIATTR_KPARAM_INFO
	.align		4
.L_137:
        /*0028*/ 	.byte	0x04, 0x17
        /*002a*/ 	.short	(.L_139 - .L_138)
.L_138:
        /*002c*/ 	.word	0x00000000
        /*0030*/ 	.short	0x0007
        /*0032*/ 	.short	0x0038
        /*0034*/ 	.byte	0x00, 0xf0, 0x21, 0x00


	//----- nvinfo : EIATTR_KPARAM_INFO
	.align		4
.L_139:
        /*0038*/ 	.byte	0x04, 0x17
        /*003a*/ 	.short	(.L_141 - .L_140)
.L_140:
        /*003c*/ 	.word	0x00000000
        /*0040*/ 	.short	0x0006
        /*0042*/ 	.short	0x0030
        /*0044*/ 	.byte	0x00, 0xf0, 0x21, 0x00


	//----- nvinfo : EIATTR_KPARAM_INFO
	.align		4
.L_141:
        /*0048*/ 	.byte	0x04, 0x17
        /*004a*/ 	.short	(.L_143 - .L_142)
.L_142:
        /*004c*/ 	.word	0x00000000
        /*0050*/ 	.short	0x0005
        /*0052*/ 	.short	0x0028
        /*0054*/ 	.byte	0x00, 0xf5, 0x21, 0x00


	//----- nvinfo : EIATTR_KPARAM_INFO
	.align		4
.L_143:
        /*0058*/ 	.byte	0x04, 0x17
        /*005a*/ 	.short	(.L_145 - .L_144)
.L_144:
        /*005c*/ 	.word	0x00000000
        /*0060*/ 	.short	0x0004
        /*0062*/ 	.short	0x0020
        /*0064*/ 	.byte	0x00, 0xf5, 0x21, 0x00


	//----- nvinfo : EIATTR_KPARAM_INFO
	.align		4
.L_145:
        /*0068*/ 	.byte	0x04, 0x17
        /*006a*/ 	.short	(.L_147 - .L_146)
.L_146:
        /*006c*/ 	.word	0x00000000
        /*0070*/ 	.short	0x0003
        /*0072*/ 	.short	0x0018
        /*0074*/ 	.byte	0x00, 0xf5, 0x21, 0x00


	//----- nvinfo : EIATTR_KPARAM_INFO
	.align		4
.L_147:
        /*0078*/ 	.byte	0x04, 0x17
        /*007a*/ 	.short	(.L_149 - .L_148)
.L_148:
        /*007c*/ 	.word	0x00000000
        /*0080*/ 	.short	0x0002
        /*0082*/ 	.short	0x0010
        /*0084*/ 	.byte	0x00, 0xf5, 0x21, 0x00


	//----- nvinfo : EIATTR_KPARAM_INFO
	.align		4
.L_149:
        /*0088*/ 	.byte	0x04, 0x17
        /*008a*/ 	.short	(.L_151 - .L_150)
.L_150:
        /*008c*/ 	.word	0x00000000
        /*0090*/ 	.short	0x0001
        /*0092*/ 	.short	0x0008
        /*0094*/ 	.byte	0x00, 0xf5, 0x21, 0x00


	//----- nvinfo : EIATTR_KPARAM_INFO
	.align		4
.L_151:
        /*0098*/ 	.byte	0x04, 0x17
        /*009a*/ 	.short	(.L_153 - .L_152)
.L_152:
        /*009c*/ 	.word	0x00000000
        /*00a0*/ 	.short	0x0000
        /*00a2*/ 	.short	0x0000
        /*00a4*/ 	.byte	0x00, 0xf5, 0x21, 0x00


	//----- nvinfo : EIATTR_SPARSE_MMA_MASK
	.align		4
.L_153:
        /*00a8*/ 	.byte	0x03, 0x50
        /*00aa*/ 	.short	0x0000


	//----- nvinfo : EIATTR_MAXREG_COUNT
	.align		4
        /*00ac*/ 	.byte	0x03, 0x1b
        /*00ae*/ 	.short	0x00ff


	//----- nvinfo : EIATTR_EXTERNS
	.align		4
        /*00b0*/ 	.byte	0x04, 0x0f
        /*00b2*/ 	.short	(.L_155 - .L_154)


	//   ....[0]....
	.align		4
.L_154:
        /*00b4*/ 	.word	index@(__assertfail)


	//----- nvinfo : EIATTR_MERCURY_ISA_VERSION
	.align		4
.L_155:
        /*00b8*/ 	.byte	0x03, 0x5f
        /*00ba*/ 	.short	0x0101


	//----- nvinfo : EIATTR_VRC_CTA_INIT_COUNT
	.align		4
        /*00bc*/ 	.byte	0x02, 0x4a
	.zero		1
	.zero		1


	//----- nvinfo : EIATTR_SYSCALL_OFFSETS
	.align		4
        /*00c0*/ 	.byte	0x04, 0x46
        /*00c2*/ 	.short	(.L_157 - .L_156)


	//   ....[0]....
.L_156:
        /*00c4*/ 	.word	0x00000130


	//----- nvinfo : EIATTR_EXIT_INSTR_OFFSETS
	.align		4
.L_157:
        /*00c8*/ 	.byte	0x04, 0x1c
        /*00ca*/ 	.short	(.L_159 - .L_158)


	//   ....[0]....
.L_158:
        /*00cc*/ 	.word	0x000001d0


	//   ....[1]....
        /*00d0*/ 	.word	0x000014e0


	//   ....[2]....
        /*00d4*/ 	.word	0x000030e0


	//   ....[3]....
        /*00d8*/ 	.word	0x00003320


	//   ....[4]....
        /*00dc*/ 	.word	0x000039b0


	//   ....[5]....
        /*00e0*/ 	.word	0x00003aa0


	//----- nvinfo : EIATTR_CRS_STACK_SIZE
	.align		4
.L_159:
        /*00e4*/ 	.byte	0x04, 0x1e
        /*00e6*/ 	.short	(.L_161 - .L_160)
.L_160:
        /*00e8*/ 	.word	0x00000000


	//----- nvinfo : EIATTR_CBANK_PARAM_SIZE
	.align		4
.L_161:
        /*00ec*/ 	.byte	0x03, 0x19
        /*00ee*/ 	.short	0x0048


	//----- nvinfo : EIATTR_PARAM_CBANK
	.align		4
        /*00f0*/ 	.byte	0x04, 0x0a
        /*00f2*/ 	.short	(.L_163 - .L_162)
	.align		4
.L_162:
        /*00f4*/ 	.word	index@(.nv.constant0._Z24finalizeMoeRoutingKernelI6__halfS0_L9ScaleMode0EEvPKT0_PT_S4_PKfPKiSA_llii)
        /*00f8*/ 	.short	0x0380
        /*00fa*/ 	.short	0x0048


	//----- nvinfo : EIATTR_SW_WAR
	.align		4
.L_163:
        /*00fc*/ 	.byte	0x04, 0x36
        /*00fe*/ 	.short	(.L_165 - .L_164)
.L_164:
        /*0100*/ 	.word	0x00000008
.L_165:


//--------------------- .nv.callgraph             --------------------------
	.section	.nv.callgraph,"",@"SHT_CUDA_CALLGRAPH"
	.align	4
	.sectionentsize	8
	.align		4
        /*0000*/ 	.word	0x00000000
	.align		4
        /*0004*/ 	.word	0xffffffff
	.align		4
        /*0008*/ 	.word	index@(_Z24finalizeMoeRoutingKernelIffL9ScaleMode1EEvPKT0_PT_S3_PKfPKiS9_llii)
	.align		4
        /*000c*/ 	.word	index@(__assertfail)
	.align		4
        /*0010*/ 	.word	index@(_Z24finalizeMoeRoutingKernelIffL9ScaleMode0EEvPKT0_PT_S3_PKfPKiS9_llii)
	.align		4
        /*0014*/ 	.word	index@(__assertfail)
	.align		4
        /*0018*/ 	.word	index@(_Z24finalizeMoeRoutingKernelI6__halfS0_L9ScaleMode1EEvPKT0_PT_S4_PKfPKiSA_llii)
	.align		4
        /*001c*/ 	.word	index@(__assertfail)
	.align		4
        /*0020*/ 	.word	index@(_Z24finalizeMoeRoutingKernelI6__halfS0_L9ScaleMode0EEvPKT0_PT_S4_PKfPKiSA_llii)
	.align		4
        /*0024*/ 	.word	index@(__assertfail)
	.align		4
        /*0028*/ 	.word	0x00000000
	.align		4
        /*002c*/ 	.word	0xfffffffe
	.align		4
        /*0030*/ 	.word	0x00000000
	.align		4
        /*0034*/ 	.word	0xfffffffd
	.align		4
        /*0038*/ 	.word	0x00000000
	.align		4
        /*003c*/ 	.word	0xfffffffc


//--------------------- .nv.constant4             --------------------------
	.section	.nv.constant4,"a",@progbits
	.align	8
	.align		8
.nv.constant4:
        /*0000*/ 	.dword	__assertfail
	.align		8
        /*0008*/ 	.dword	__unnamed_1
	.align		8
        /*0010*/ 	.dword	__unnamed_2
	.align		8
        /*0018*/ 	.dword	__unnamed_3
	.align		8
        /*0020*/ 	.dword	__unnamed_4
	.align		8
        /*0028*/ 	.dword	$str
	.align		8
        /*0030*/ 	.dword	$str$1


//--------------------- .text._Z24finalizeMoeRoutingKernelIffL9ScaleMode1EEvPKT0_PT_S3_PKfPKiS9_llii --------------------------
	.section	.text._Z24finalizeMoeRoutingKernelIffL9ScaleMode1EEvPKT0_PT_S3_PKfPKiS9_llii,"ax",@progbits
	.align	128
        .global         _Z24finalizeMoeRoutingKernelIffL9ScaleMode1EEvPKT0_PT_S3_PKfPKiS9_llii
        .type           _Z24finalizeMoeRoutingKernelIffL9ScaleMode1EEvPKT0_PT_S3_PKfPKiS9_llii,@function
        .size           _Z24finalizeMoeRoutingKernelIffL9ScaleMode1EEvPKT0_PT_S3_PKfPKiS9_llii,(.L_x_174 - _Z24finalizeMoeRoutingKernelIffL9ScaleMode1EEvPKT0_PT_S3_PKfPKiS9_llii)
        .other          _Z24finalizeMoeRoutingKernelIffL9ScaleMode1EEvPKT0_PT_S3_PKfPKiS9_llii,@"STO_CUDA_ENTRY STV_DEFAULT"
_Z24finalizeMoeRoutingKernelIffL9ScaleMode1EEvPKT0_PT_S3_PKfPKiS9_llii:
.text._Z24finalizeMoeRoutingKernelIffL9ScaleMode1EEvPKT0_PT_S3_PKfPKiS9_llii:
[----:B------:R-:W0:Y:S01]  /*0000*/  LDC R1, c[0x0][0x37c] ;  /* 0x0000df00ff017b82 */ /* 0x000e220000000800 */
[----:B------:R-:W1:Y:S02]  /*0010*/  LDCU UR4, c[0x0][0x3b0] ;  /* 0x00007600ff0477ac */ /* 0x000e640008000800 */
[----:B-1----:R-:W-:-:S09]  /*0020*/  ULOP3.LUT UP0, URZ, UR4, 0x3, URZ, 0xc0, !UPT ;  /* 0x0000000304ff7892 */ /* 0x002fd2000f80c0ff */
[----:B------:R-:W-:Y:S05]  /*0030*/  BRA.U !UP0, `(.L_x_0) ;  /* 0x0000000108407547 */ /* 0x000fea000b800000 */
[----:B------:R-:W-:Y:S01]  /*0040*/  MOV R0, 0x0 ;  /* 0x0000000000007802 */ /* 0x000fe20000000f00 */
[----:B------:R-:W1:Y:S01]  /*0050*/  LDCU.64 UR4, c[0x4][0x28] ;  /* 0x01000500ff0477ac */ /* 0x000e620008000a00 */
[----:B------:R-:W-:Y:S02]  /*0060*/  IMAD.MOV.U32 R8, RZ, RZ, 0x43 ;  /* 0x00000043ff087424 */ /* 0x000fe400078e00ff */
[----:B------:R2:W3:Y:S01]  /*0070*/  LDC.64 R2, c[0x4][R0] ;  /* 0x0100000000027b82 */ /* 0x0004e20000000a00 */
[----:B------:R-:W4:Y:S01]  /*0080*/  LDCU.64 UR6, c[0x4][0x30] ;  /* 0x01000600ff0677ac */ /* 0x000f220008000a00 */
[----:B------:R-:W-:Y:S02]  /*0090*/  IMAD.MOV.U32 R12, RZ, RZ, 0x1 ;  /* 0x00000001ff0c7424 */ /* 0x000fe400078e00ff */
[----:B------:R-:W-:Y:S01]  /*00a0*/  IMAD.MOV.U32 R13, RZ, RZ, RZ ;  /* 0x000000ffff0d7224 */ /* 0x000fe200078e00ff */
[----:B------:R-:W5:Y:S01]  /*00b0*/  LDCU.64 UR8, c[0x4][0x20] ;  /* 0x01000400ff0877ac */ /* 0x000f620008000a00 */
[----:B-1----:R-:W-:-:S02]  /*00c0*/  IMAD.U32 R4, RZ, RZ, UR4 ;  /* 0x00000004ff047e24 */ /* 0x002fc4000f8e00ff */
[----:B------:R-:W-:Y:S02]  /*00d0*/  IMAD.U32 R5, RZ, RZ, UR5 ;  /* 0x00000005ff057e24 */ /* 0x000fe4000f8e00ff */
[----:B----4-:R-:W-:Y:S02]  /*00e0*/  IMAD.U32 R6, RZ, RZ, UR6 ;  /* 0x00000006ff067e24 */ /* 0x010fe4000f8e00ff */
[----:B------:R-:W-:Y:S02]  /*00f0*/  IMAD.U32 R7, RZ, RZ, UR7 ;  /* 0x00000007ff077e24 */ /* 0x000fe4000f8e00ff */
[----:B-----5:R-:W-:Y:S02]  /*0100*/  IMAD.U32 R10, RZ, RZ, UR8 ;  /* 0x00000008ff0a7e24 */ /* 0x020fe4000f8e00ff */
[----:B--2---:R-:W-:-:S07]  /*0110*/  IMAD.U32 R11, RZ, RZ, UR9 ;  /* 0x00000009ff0b7e24 */ /* 0x004fce000f8e00ff */
[----:B------:R-:W-:-:S07]  /*0120*/  LEPC R20, `(.L_x_0) ;  /* 0x000000001014794e */ /* 0x000fce0000000000 */
[----:B0--3--:R-:W-:Y:S05]  /*0130*/  CALL.ABS.NOINC R2 ;  /* 0x0000000002007343 */ /* 0x009fea0003c00000 */
.L_x_0:
[----:B------:R-:W1:Y:S01]  /*0140*/  LDCU.64 UR6, c[0x0][0x3b0] ;  /* 0x00007600ff0677ac */ /* 0x000e620008000a00 */
[----:B------:R-:W2:Y:S01]  /*0150*/  S2R R0, SR_TID.X ;  /* 0x0000000000007919 */ /* 0x000ea20000002100 */
[----:B-1----:R-:W-:-:S04]  /*0160*/  USHF.R.S32.HI UR4, URZ, 0x1f, UR7 ;  /* 0x0000001fff047899 */ /* 0x002fc80008011407 */
[----:B------:R-:W-:-:S04]  /*0170*/  ULEA.HI UR4, UP0, UR4, UR6, URZ, 0x2 ;  /* 0x0000000604047291 */ /* 0x000fc8000f8110ff */
[----:B------:R-:W-:-:S04]  /*0180*/  UIADD3.X UR5, UPT, UPT, URZ, UR7, URZ, UP0, !UPT ;  /* 0x00000007ff057290 */ /* 0x000fc800087fe4ff */
[----:B------:R-:W-:Y:S02]  /*0190*/  USHF.R.S64 UR4, UR4, 0x2, UR5 ;  /* 0x0000000204047899 */ /* 0x000fe40008001005 */
[----:B------:R-:W-:-:S04]  /*01a0*/  USHF.R.S32.HI UR5, URZ, 0x2, UR5 ;  /* 0x00000002ff057899 */ /* 0x000fc80008011405 */
[----:B--2---:R-:W-:Y:S02]  /*01b0*/  ISETP.LT.U32.AND P0, PT, R0, UR4, PT ;  /* 0x0000000400007c0c */ /* 0x004fe4000bf01070 */
[----:B------:R-:W-:-:S05]  /*01c0*/  IMAD.U32 R2, RZ, RZ, UR5 ;  /* 0x00000005ff027e24 */ /* 0x000fca000f8e00ff */
[----:B------:R-:W-:-:S13]  /*01d0*/  ISETP.GT.AND.EX P0, PT, R2, RZ, PT, P0 ;  /* 0x000000ff0200720c */ /* 0x000fda0003f04300 */
[----:B------:R-:W-:Y:S05]  /*01e0*/  @!P0 EXIT ;  /* 0x000000000000894d */ /* 0x000fea0003800000 */
[----:B------:R-:W1:Y:S01]  /*01f0*/  LDC.64 R16, c[0x0][0x3b8] ;  /* 0x0000ee00ff107b82 */ /* 0x000e620000000a00 */
[----:B------:R-:W2:Y:S01]  /*0200*/  S2R R24, SR_CTAID.X ;  /* 0x0000000000187919 */ /* 0x000ea20000002500 */
[----:B------:R-:W-:-:S06]  /*0210*/  IMAD.MOV.U32 R3, RZ, RZ, RZ ;  /* 0x000000ffff037224 */ /* 0x000fcc00078e00ff */
[----:B------:R-:W3:Y:S08]  /*0220*/  LDC R22, c[0x0][0x370] ;  /* 0x0000dc00ff167b82 */ /* 0x000ef00000000800 */
[----:B------:R-:W4:Y:S01]  /*0230*/  LDC.64 R32, c[0x0][0x358] ;  /* 0x0000d600ff207b82 */ /* 0x000f220000000a00 */
[----:B-1----:R-:W-:-:S04]  /*0240*/  ISETP.GE.U32.AND P0, PT, R16, 0x1, PT ;  /* 0x000000011000780c */ /* 0x002fc80003f06070 */
[----:B------:R-:W-:-:S13]  /*0250*/  ISETP.GE.AND.EX P0, PT, R17, RZ, PT, P0 ;  /* 0x000000ff1100720c */ /* 0x000fda0003f06300 */
[----:B--234-:R-:W-:Y:S05]  /*0260*/  @!P0 BRA `(.L_x_1) ;  /* 0x0000003400748947 */ /* 0x01cfea0003800000 */
[----:B------:R-:W1:Y:S01]  /*0270*/  LDCU.64 UR4, c[0x0][0x390] ;  /* 0x00007200ff0477ac */ /* 0x000e620008000a00 */
[----:B------:R-:W-:-:S04]  /*0280*/  IMAD.WIDE.U32 R30, R24, R16, RZ ;  /* 0x00000010181e7225 */ /* 0x000fc800078e00ff */
[----:B------:R-:W-:Y:S01]  /*0290*/  IMAD R17, R24, R17, R31 ;  /* 0x0000001118117224 */ /* 0x000fe200078e021f */
[----:B-1----:R-:W-:-:S04]  /*02a0*/  UISETP.NE.U32.AND UP0, UPT, UR4, URZ, UPT ;  /* 0x000000ff0400728c */ /* 0x002fc8000bf05070 */
[----:B------:R-:W-:-:S09]  /*02b0*/  UISETP.NE.AND.EX UP0, UPT, UR5, URZ, UPT, UP0 ;  /* 0x000000ff0500728c */ /* 0x000fd2000bf05300 */
[----:B------:R-:W-:Y:S05]  /*02c0*/  BRA.U !UP0, `(.L_x_2) ;  /* 0x0000001d08b47547 */ /* 0x000fea000b800000 */
[----:B------:R-:W-:-:S07]  /*02d0*/  LOP3.LUT R18, R16, 0x3, RZ, 0xc0, !PT ;  /* 0x0000000310127812 */ /* 0x000fce00078ec0ff */
.L_x_20:
[----:B-1----:R-:W1:Y:S01]  /*02e0*/  LDC.64 R6, c[0x0][0x3b8] ;  /* 0x0000ee00ff067b82 */ /* 0x002e620000000a00 */
[----:B------:R-:W2:Y:S01]  /*02f0*/  LDCU.64 UR4, c[0x0][0x380] ;  /* 0x00007000ff0477ac */ /* 0x000ea20008000a00 */
[C---:B------:R-:W-:Y:S01]  /*0300*/  IMAD.SHL.U32 R4, R0.reuse, 0x10, RZ ;  /* 0x0000001000047824 */ /* 0x040fe200078e00ff */
[----:B------:R-:W-:Y:S02]  /*0310*/  SHF.L.U64.HI R16, R0, 0x4, R3 ;  /* 0x0000000400107819 */ /* 0x000fe40000010203 */
[----:B------:R-:W-:Y:S01]  /*0320*/  CS2R R26, SRZ ;  /* 0x00000000001a7805 */ /* 0x000fe2000001ff00 */
[----:B------:R-:W3:Y:S01]  /*0330*/  LDCU.64 UR6, c[0x0][0x390] ;  /* 0x00007200ff0677ac */ /* 0x000ee20008000a00 */
[----:B------:R-:W-:Y:S02]  /*0340*/  IMAD.MOV.U32 R11, RZ, RZ, RZ ;  /* 0x000000ffff0b7224 */ /* 0x000fe400078e00ff */
[----:B------:R-:W-:Y:S02]  /*0350*/  IMAD.MOV.U32 R28, RZ, RZ, RZ ;  /* 0x000000ffff1c7224 */ /* 0x000fe400078e00ff */
[----:B------:R-:W-:-:S02]  /*0360*/  IMAD.MOV.U32 R25, RZ, RZ, RZ ;  /* 0x000000ffff197224 */ /* 0x000fc400078e00ff */
[----:B------:R-:W-:Y:S01]  /*0370*/  IMAD.MOV.U32 R23, RZ, RZ, RZ ;  /* 0x000000ffff177224 */ /* 0x000fe200078e00ff */
[C---:B--2---:R-:W-:Y:S02]  /*0380*/  IADD3 R2, P1, PT, R4.reuse, UR4, RZ ;  /* 0x0000000404027c10 */ /* 0x044fe4000ff3e0ff */
[----:B---3--:R-:W-:Y:S02]  /*0390*/  IADD3 R4, P2, PT, R4, UR6, RZ ;  /* 0x0000000604047c10 */ /* 0x008fe4000ff5e0ff */
[----:B-1----:R-:W-:Y:S02]  /*03a0*/  ISETP.GE.U32.AND P0, PT, R6, 0x4, PT ;  /* 0x000000040600780c */ /* 0x002fe40003f06070 */
[C---:B------:R-:W-:Y:S02]  /*03b0*/  IADD3.X R5, PT, PT, R16.reuse, UR5, RZ, P1, !PT ;  /* 0x0000000510057c10 */ /* 0x040fe40008ffe4ff */
[----:B------:R-:W-:Y:S02]  /*03c0*/  ISETP.GE.U32.AND.EX P0, PT, R7, RZ, PT, P0 ;  /* 0x000000ff0700720c */ /* 0x000fe40003f06100 */
[----:B------:R-:W-:-:S11]  /*03d0*/  IADD3.X R16, PT, PT, R16, UR7, RZ, P2, !PT ;  /* 0x0000000710107c10 */ /* 0x000fd600097fe4ff */
[----:B------:R-:W-:Y:S05]  /*03e0*/  @!P0 BRA `(.L_x_3) ;  /* 0x0000000c00e08947 */ /* 0x000fea0003800000 */
[----:B------:R-:W-:Y:S01]  /*03f0*/  BSSY.RECONVERGENT B0, `(.L_x_4) ;  /* 0x00000f6000007945 */ /* 0x000fe20003800200 */
[----:B------:R-:W-:Y:S01]  /*0400*/  LOP3.LUT R26, R6, 0xfffffffc, RZ, 0xc0, !PT ;  /* 0xfffffffc061a7812 */ /* 0x000fe200078ec0ff */
[----:B------:R-:W-:Y:S01]  /*0410*/  IMAD.MOV.U32 R21, RZ, RZ, RZ ;  /* 0x000000ffff157224 */ /* 0x000fe200078e00ff */
[----:B------:R-:W-:Y:S01]  /*0420*/  LOP3.LUT R20, R7, 0x7fffffff, RZ, 0xc0, !PT ;  /* 0x7fffffff07147812 */ /* 0x000fe200078ec0ff */
[----:B------:R-:W-:Y:S02]  /*0430*/  IMAD.MOV.U32 R19, RZ, RZ, RZ ;  /* 0x000000ffff137224 */ /* 0x000fe400078e00ff */
[----:B------:R-:W-:-:S07]  /*0440*/  IMAD.MOV.U32 R28, RZ, RZ, RZ ;  /* 0x000000ffff1c7224 */ /* 0x000fce00078e00ff */
.L_x_13:
[----:B------:R-:W1:Y:S01]  /*0450*/  LDCU.64 UR4, c[0x0][0x3a8] ;  /* 0x00007500ff0477ac */ /* 0x000e620008000a00 */
[----:B------:R-:W-:Y:S02]  /*0460*/  IADD3 R6, P0, PT, R21, R30, RZ ;  /* 0x0000001e15067210 */ /* 0x000fe40007f1e0ff */
[----:B------:R-:W-:Y:S02]  /*0470*/  R2UR UR6, R32 ;  /* 0x00000000200672ca */ /* 0x000fe400000e0000 */
[----:B------:R-:W-:Y:S01]  /*0480*/  R2UR UR7, R33 ;  /* 0x00000000210772ca */ /* 0x000fe200000e0000 */
[----:B------:R-:W-:Y:S01]  /*0490*/  IMAD.X R7, R19, 0x1, R17, P0 ;  /* 0x0000000113077824 */ /* 0x000fe200000e0611 */
[----:B-1----:R-:W-:-:S04]  /*04a0*/  LEA R34, P0, R6, UR4, 0x2 ;  /* 0x0000000406227c11 */ /* 0x002fc8000f8010ff */
[----:B------:R-:W-:Y:S02]  /*04b0*/  LEA.HI.X R35, R6, UR5, R7, 0x2, P0 ;  /* 0x0000000506237c11 */ /* 0x000fe400080f1407 */
[----:B------:R-:W1:Y:S05]  /*04c0*/  LDC.64 R6, c[0x0][0x3c0] ;  /* 0x0000f000ff067b82 */ /* 0x000e6a0000000a00 */
[----:B------:R-:W1:Y:S01]  /*04d0*/  LDG.E R8, desc[UR6][R34.64] ;  /* 0x0000000622087981 */ /* 0x000e62000c1e1900 */
[----:B------:R-:W-:Y:S01]  /*04e0*/  BSSY.RECONVERGENT B1, `(.L_x_5) ;  /* 0x0000034000017945 */ /* 0x000fe20003800200 */
[----:B-1----:R-:W-:-:S05]  /*04f0*/  IMAD.IADD R15, R8, 0x1, -R7 ;  /* 0x00000001080f7824 */ /* 0x002fca00078e0a07 */
[----:B------:R-:W-:-:S04]  /*0500*/  ISETP.GE.AND P0, PT, R15, R6, PT ;  /* 0x000000060f00720c */ /* 0x000fc80003f06270 */
[----:B------:R-:W-:-:S13]  /*0510*/  ISETP.LT.OR P0, PT, R15, RZ, P0 ;  /* 0x000000ff0f00720c */ /* 0x000fda0000701670 */
[----:B------:R-:W-:Y:S05]  /*0520*/  @P0 BRA `(.L_x_6) ;  /* 0x0000000000bc0947 */ /* 0x000fea0003800000 */
[----:B------:R-:W1:Y:S01]  /*0530*/  LDCU.64 UR4, c[0x0][0x3a0] ;  /* 0x00007400ff0477ac */ /* 0x000e620008000a00 */
[----:B------:R-:W-:Y:S01]  /*0540*/  IMAD.MOV.U32 R8, RZ, RZ, R24 ;  /* 0x000000ffff087224 */ /* 0x000fe200078e0018 */
[----:B------:R-:W-:Y:S01]  /*0550*/  R2UR UR6, R32 ;  /* 0x00000000200672ca */ /* 0x000fe200000e0000 */
[----:B------:R-:W-:Y:S01]  /*0560*/  IMAD.MOV.U32 R9, RZ, RZ, RZ ;  /* 0x000000ffff097224 */ /* 0x000fe200078e00ff */
[----:B------:R-:W-:Y:S01]  /*0570*/  R2UR UR7, R33 ;  /* 0x00000000210772ca */ /* 0x000fe200000e0000 */
[----:B------:R-:W-:Y:S02]  /*0580*/  IMAD R11, R19, R22, RZ ;  /* 0x00000016130b7224 */ /* 0x000fe400078e02ff */
[----:B------:R-:W-:-:S04]  /*0590*/  IMAD.WIDE.U32 R8, R22, R21, R8 ;  /* 0x0000001516087225 */ /* 0x000fc800078e0008 */
[----:B------:R-:W-:Y:S01]  /*05a0*/  IMAD.IADD R9, R9, 0x1, R11 ;  /* 0x0000000109097824 */ /* 0x000fe200078e020b */
[----:B-1----:R-:W-:-:S04]  /*05b0*/  LEA R12, P0, R8, UR4, 0x2 ;  /* 0x00000004080c7c11 */ /* 0x002fc8000f8010ff */
[----:B------:R-:W-:Y:S01]  /*05c0*/  LEA.HI.X R13, R8, UR5, R9, 0x2, P0 ;  /* 0x00000005080d7c11 */ /* 0x000fe200080f1409 */
[----:B------:R-:W1:Y:S04]  /*05d0*/  LDCU.64 UR4, c[0x0][0x3b0] ;  /* 0x00007600ff0477ac */ /* 0x000e680008000a00 */
[----:B------:R-:W2:Y:S01]  /*05e0*/  LDG.E R12, desc[UR6][R12.64] ;  /* 0x000000060c0c7981 */ /* 0x000ea2000c1e1900 */
[----:B-1----:R-:W-:-:S04]  /*05f0*/  IMAD.WIDE.U32 R10, R15, UR4, RZ ;  /* 0x000000040f0a7c25 */ /* 0x002fc8000f8e00ff */
[----:B------:R-:W-:Y:S01]  /*0600*/  IMAD R15, R15, UR5, R11 ;  /* 0x000000050f0f7c24 */ /* 0x000fe2000f8e020b */
[----:B------:R-:W-:Y:S02]  /*0610*/  LEA R8, P0, R10, R4, 0x2 ;  /* 0x000000040a087211 */ /* 0x000fe400078010ff */
[----:B--2---:R-:W-:-:S05]  /*0620*/  SHF.R.S32.HI R9, RZ, 0x1f, R12 ;  /* 0x0000001fff097819 */ /* 0x004fca000001140c */
[----:B------:R-:W-:Y:S01]  /*0630*/  IMAD R11, R9, UR4, RZ ;  /* 0x00000004090b7c24 */ /* 0x000fe2000f8e02ff */
[----:B------:R-:W-:-:S03]  /*0640*/  LEA.HI.X R9, R10, R16, R15, 0x2, P0 ;  /* 0x000000100a097211 */ /* 0x000fc600000f140f */
[C---:B------:R-:W-:Y:S01]  /*0650*/  IMAD R15, R12.reuse, UR5, R11 ;  /* 0x000000050c0f7c24 */ /* 0x040fe2000f8e020b */
[----:B------:R-:W-:Y:S01]  /*0660*/  R2UR UR5, R33 ;  /* 0x00000000210572ca */ /* 0x000fe200000e0000 */
[----:B------:R-:W-:Y:S01]  /*0670*/  IMAD.WIDE.U32 R10, R12, UR4, RZ ;  /* 0x000000040c0a7c25 */ /* 0x000fe2000f8e00ff */
[----:B------:R-:W-:-:S03]  /*0680*/  R2UR UR4, R32 ;  /* 0x00000000200472ca */ /* 0x000fc600000e0000 */
[----:B------:R-:W-:Y:S01]  /*0690*/  IMAD.IADD R11, R11, 0x1, R15 ;  /* 0x000000010b0b7824 */ /* 0x000fe200078e020f */
[----:B------:R-:W-:-:S04]  /*06a0*/  LEA R12, P0, R10, R2, 0x2 ;  /* 0x000000020a0c7211 */ /* 0x000fc800078010ff */
[----:B------:R-:W-:Y:S02]  /*06b0*/  LEA.HI.X R13, R10, R5, R11, 0x2, P0 ;  /* 0x000000050a0d7211 */ /* 0x000fe400000f140b */
[----:B------:R-:W2:Y:S04]  /*06c0*/  LDG.E.128 R8, desc[UR6][R8.64] ;  /* 0x0000000608087981 */ /* 0x000ea8000c1e1d00 */
[----:B------:R-:W2:Y:S02]  /*06d0*/  LDG.E.128 R12, desc[UR4][R12.64] ;  /* 0x000000040c0c7981 */ /* 0x000ea4000c1e1d00 */
[----:B--2---:R-:W-:Y:S02]  /*06e0*/  F2FP.F16.F32.PACK_AB R29, R8, R12 ;  /* 0x0000000c081d723e */ /* 0x004fe400000000ff */
[----:B------:R-:W-:-:S02]  /*06f0*/  F2FP.F16.F32.PACK_AB R9, R9, R13 ;  /* 0x0000000d0909723e */ /* 0x000fc400000000ff */
[----:B------:R-:W-:Y:S01]  /*0700*/  F2FP.F16.F32.PACK_AB R11, R11, R15 ;  /* 0x0000000f0b0b723e */ /* 0x000fe200000000ff */
[--C-:B------:R-:W-:Y:S01]  /*0710*/  HADD2.F32 R15, -RZ, R29.reuse.H0_H0 ;  /* 0x2000001dff0f7230 */ /* 0x100fe20000004100 */
[----:B------:R-:W-:Y:S01]  /*0720*/  F2FP.F16.F32.PACK_AB R13, R10, R14 ;  /* 0x0000000e0a0d723e */ /* 0x000fe200000000ff */
[----:B------:R-:W-:Y:S02]  /*0730*/  HADD2.F32 R36, -RZ, R29.H1_H1 ;  /* 0x3000001dff247230 */ /* 0x000fe40000004100 */
[--C-:B------:R-:W-:Y:S02]  /*0740*/  HADD2.F32 R14, -RZ, R9.reuse.H0_H0 ;  /* 0x20000009ff0e7230 */ /* 0x100fe40000004100 */
[----:B------:R-:W-:Y:S02]  /*0750*/  HADD2.F32 R29, -RZ, R9.H1_H1 ;  /* 0x30000009ff1d7230 */ /* 0x000fe40000004100 */
[----:B------:R-:W-:Y:S01]  /*0760*/  FADD R36, R15, R36 ;  /* 0x000000240f247221 */ /* 0x000fe20000000000 */
[----:B------:R-:W-:-:S02]  /*0770*/  HADD2.F32 R8, -RZ, R11.H0_H0 ;  /* 0x2000000bff087230 */ /* 0x000fc40000004100 */
[--C-:B------:R-:W-:Y:S02]  /*0780*/  HADD2.F32 R10, -RZ, R13.reuse.H0_H0 ;  /* 0x2000000dff0a7230 */ /* 0x100fe40000004100 */
[----:B------:R-:W-:Y:S01]  /*0790*/  FADD R14, R14, R29 ;  /* 0x0000001d0e0e7221 */ /* 0x000fe20000000000 */
[----:B------:R-:W-:Y:S02]  /*07a0*/  HADD2.F32 R9, -RZ, R13.H1_H1 ;  /* 0x3000000dff097230 */ /* 0x000fe40000004100 */
[----:B------:R-:W-:Y:S01]  /*07b0*/  FADD R23, R23, R36 ;  /* 0x0000002417177221 */ /* 0x000fe20000000000 */
[----:B------:R-:W-:Y:S02]  /*07c0*/  HADD2.F32 R11, -RZ, R11.H1_H1 ;  /* 0x3000000bff0b7230 */ /* 0x000fe40000004100 */
[----:B------:R-:W-:Y:S01]  /*07d0*/  FADD R25, R25, R14 ;  /* 0x0000000e19197221 */ /* 0x000fe20000000000 */
[----:B------:R-:W-:Y:S02]  /*07e0*/  FADD R10, R10, R9 ;  /* 0x000000090a0a7221 */ /* 0x000fe40000000000 */
[----:B------:R-:W-:-:S02]  /*07f0*/  FADD R11, R8, R11 ;  /* 0x0000000b080b7221 */ /* 0x000fc40000000000 */
[----:B------:R-:W-:Y:S02]  /*0800*/  FADD R27, R27, R10 ;  /* 0x0000000a1b1b7221 */ /* 0x000fe40000000000 */
[----:B------:R-:W-:-:S07]  /*0810*/  FADD R28, R28, R11 ;  /* 0x0000000b1c1c7221 */ /* 0x000fce0000000000 */
.L_x_6:
[----:B------:R-:W-:Y:S05]  /*0820*/  BSYNC.RECONVERGENT B1 ;  /* 0x0000000000017941 */ /* 0x000fea0003800200 */
.L_x_5:
[----:B------:R-:W-:Y:S02]  /*0830*/  R2UR UR4, R32 ;  /* 0x00000000200472ca */ /* 0x000fe400000e0000 */
[----:B------:R-:W-:-:S13]  /*0840*/  R2UR UR5, R33 ;  /* 0x00000000210572ca */ /* 0x000fda00000e0000 */
[----:B------:R-:W2:Y:S01]  /*0850*/  LDG.E R8, desc[UR4][R34.64+0x4] ;  /* 0x0000040422087981 */ /* 0x000ea2000c1e1900 */
[----:B------:R-:W-:Y:S01]  /*0860*/  BSSY.RECONVERGENT B1, `(.L_x_7) ;  /* 0x0000035000017945 */ /* 0x000fe20003800200 */
[----:B--2---:R-:W-:-:S05]  /*0870*/  IMAD.IADD R15, R8, 0x1, -R7 ;  /* 0x00000001080f7824 */ /* 0x004fca00078e0a07 */
        /* <DEDUP_REMOVED lines=8> */
[----:B------:R-:W-:-:S04]  /*0900*/  IMAD.WIDE.U32 R8, R22, R21, R8 ;  /* 0x0000001516087225 */ /* 0x000fc800078e0008 */
[----:B------:R-:W-:Y:S01]  /*0910*/  IMAD R9, R22, R19, R9 ;  /* 0x0000001316097224 */ /* 0x000fe200078e0209 */
[----:B------:R-:W-:-:S05]  /*0920*/  IADD3 R8, P0, PT, R24, R8, RZ ;  /* 0x0000000818087210 */ /* 0x000fca0007f1e0ff */
[----:B------:R-:W-:Y:S01]  /*0930*/  IMAD.X R9, RZ, RZ, R9, P0 ;  /* 0x000000ffff097224 */ /* 0x000fe200000e0609 */
        /* <DEDUP_REMOVED lines=39> */
.L_x_8:
[----:B------:R-:W-:Y:S05]  /*0bb0*/  BSYNC.RECONVERGENT B1 ;  /* 0x0000000000017941 */ /* 0x000fea0003800200 */
.L_x_7:
        /* <DEDUP_REMOVED lines=9> */
[----:B------:R-:W-:Y:S01]  /*0c50*/  IADD3 R11, P0, PT, R21, 0x2, RZ ;  /* 0x00000002150b7810 */ /* 0x000fe20007f1e0ff */
[----:B------:R-:W-:Y:S01]  /*0c60*/  IMAD.MOV.U32 R8, RZ, RZ, R24 ;  /* 0x000000ffff087224 */ /* 0x000fe200078e0018 */
[----:B------:R-:W-:Y:S01]  /*0c70*/  R2UR UR6, R32 ;  /* 0x00000000200672ca */ /* 0x000fe200000e0000 */
[----:B------:R-:W-:Y:S01]  /*0c80*/  IMAD.MOV.U32 R9, RZ, RZ, RZ ;  /* 0x000000ffff097224 */ /* 0x000fe200078e00ff */
[----:B------:R-:W-:Y:S01]  /*0c90*/  R2UR UR7, R33 ;  /* 0x00000000210772ca */ /* 0x000fe200000e0000 */
[----:B------:R-:W-:Y:S02]  /*0ca0*/  IMAD.X R13, RZ, RZ, R19, P0 ;  /* 0x000000ffff0d7224 */ /* 0x000fe400000e0613 */
[----:B------:R-:W-:-:S04]  /*0cb0*/  IMAD.WIDE.U32 R8, R22, R11, R8 ;  /* 0x0000000b16087225 */ /* 0x000fc800078e0008 */
[----:B------:R-:W-:-:S04]  /*0cc0*/  IMAD R13, R13, R22, RZ ;  /* 0x000000160d0d7224 */ /* 0x000fc800078e02ff */
        /* <DEDUP_REMOVED lines=40> */
.L_x_10:
[----:B------:R-:W-:Y:S05]  /*0f50*/  BSYNC.RECONVERGENT B1 ;  /* 0x0000000000017941 */ /* 0x000fea0003800200 */
.L_x_9:
        /* <DEDUP_REMOVED lines=21> */
[----:B------:R-:W2:Y:S02]  /*10b0*/  LDG.E R12, desc[UR6][R12.64] ;  /* 0x000000060c0c7981 */ /* 0x000ea4000c1e1900 */
[----:B--2---:R-:W-:Y:S01]  /*10c0*/  SHF.R.S32.HI R6, RZ, 0x1f, R12 ;  /* 0x0000001fff067819 */ /* 0x004fe2000001140c */
[----:B-1----:R-:W-:-:S04]  /*10d0*/  IMAD.WIDE.U32 R10, R12, UR4, RZ ;  /* 0x000000040c0a7c25 */ /* 0x002fc8000f8e00ff */
[----:B------:R-:W-:Y:S02]  /*10e0*/  IMAD R15, R6, UR4, RZ ;  /* 0x00000004060f7c24 */ /* 0x000fe4000f8e02ff */
[----:B------:R-:W-:Y:S01]  /*10f0*/  IMAD.WIDE.U32 R6, R9, UR4, RZ ;  /* 0x0000000409067c25 */ /* 0x000fe2000f8e00ff */
[----:B------:R-:W-:-:S03]  /*1100*/  R2UR UR4, R32 ;  /* 0x00000000200472ca */ /* 0x000fc600000e0000 */
[----:B------:R-:W-:Y:S01]  /*1110*/  IMAD R15, R12, UR5, R15 ;  /* 0x000000050c0f7c24 */ /* 0x000fe2000f8e020f */
[----:B------:R-:W-:Y:S01]  /*1120*/  LEA R8, P1, R6, R4, 0x2 ;  /* 0x0000000406087211 */ /* 0x000fe200078210ff */
[----:B------:R-:W-:Y:S01]  /*1130*/  IMAD R9, R9, UR5, R7 ;  /* 0x0000000509097c24 */ /* 0x000fe2000f8e0207 */
[----:B------:R-:W-:Y:S01]  /*1140*/  R2UR UR5, R33 ;  /* 0x00000000210572ca */ /* 0x000fe200000e0000 */
[----:B------:R-:W-:Y:S01]  /*1150*/  IMAD.IADD R7, R11, 0x1, R15 ;  /* 0x000000010b077824 */ /* 0x000fe200078e020f */
[----:B------:R-:W-:Y:S02]  /*1160*/  LEA R12, P0, R10, R2, 0x2 ;  /* 0x000000020a0c7211 */ /* 0x000fe400078010ff */
[----:B------:R-:W-:Y:S02]  /*1170*/  LEA.HI.X R9, R6, R16, R9, 0x2, P1 ;  /* 0x0000001006097211 */ /* 0x000fe400008f1409 */
[----:B------:R-:W-:-:S04]  /*1180*/  LEA.HI.X R13, R10, R5, R7, 0x2, P0 ;  /* 0x000000050a0d7211 */ /* 0x000fc800000f1407 */
[----:B------:R-:W2:Y:S04]  /*1190*/  LDG.E.128 R8, desc[UR6][R8.64] ;  /* 0x0000000608087981 */ /* 0x000ea8000c1e1d00 */
[----:B------:R-:W2:Y:S02]  /*11a0*/  LDG.E.128 R12, desc[UR4][R12.64] ;  /* 0x000000040c0c7981 */ /* 0x000ea4000c1e1d00 */
[----:B--2---:R-:W-:Y:S02]  /*11b0*/  F2FP.F16.F32.PACK_AB R9, R9, R13 ;  /* 0x0000000d0909723e */ /* 0x004fe400000000ff */
[----:B------:R-:W-:Y:S02]  /*11c0*/  F2FP.F16.F32.PACK_AB R6, R8, R12 ;  /* 0x0000000c0806723e */ /* 0x000fe400000000ff */
[----:B------:R-:W-:Y:S01]  /*11d0*/  F2FP.F16.F32.PACK_AB R13, R11, R15 ;  /* 0x0000000f0b0d723e */ /* 0x000fe200000000ff */
[----:B------:R-:W-:Y:S01]  /*11e0*/  HADD2.F32 R11, -RZ, R9.H1_H1 ;  /* 0x30000009ff0b7230 */ /* 0x000fe20000004100 */
[----:B------:R-:W-:Y:S01]  /*11f0*/  F2FP.F16.F32.PACK_AB R14, R10, R14 ;  /* 0x0000000e0a0e723e */ /* 0x000fe200000000ff */
[----:B------:R-:W-:-:S02]  /*1200*/  HADD2.F32 R7, -RZ, R6.H0_H0 ;  /* 0x20000006ff077230 */ /* 0x000fc40000004100 */
[----:B------:R-:W-:Y:S02]  /*1210*/  HADD2.F32 R8, -RZ, R13.H0_H0 ;  /* 0x2000000dff087230 */ /* 0x000fe40000004100 */
[----:B------:R-:W-:Y:S02]  /*1220*/  HADD2.F32 R15, -RZ, R14.H0_H0 ;  /* 0x2000000eff0f7230 */ /* 0x000fe40000004100 */
[----:B------:R-:W-:Y:S02]  /*1230*/  HADD2.F32 R6, -RZ, R6.H1_H1 ;  /* 0x30000006ff067230 */ /* 0x000fe40000004100 */
[----:B------:R-:W-:Y:S02]  /*1240*/  HADD2.F32 R10, -RZ, R9.H0_H0 ;  /* 0x20000009ff0a7230 */ /* 0x000fe40000004100 */
[----:B------:R-:W-:Y:S02]  /*1250*/  HADD2.F32 R14, -RZ, R14.H1_H1 ;  /* 0x3000000eff0e7230 */ /* 0x000fe40000004100 */
[----:B------:R-:W-:Y:S01]  /*1260*/  FADD R6, R7, R6 ;  /* 0x0000000607067221 */ /* 0x000fe20000000000 */
[----:B------:R-:W-:-:S02]  /*1270*/  HADD2.F32 R13, -RZ, R13.H1_H1 ;  /* 0x3000000dff0d7230 */ /* 0x000fc40000004100 */
[----:B------:R-:W-:Y:S01]  /*1280*/  FADD R10, R10, R11 ;  /* 0x0000000b0a0a7221 */ /* 0x000fe20000000000 */
[----:B------:R-:W-:Y:S01]  /*1290*/  FADD R14, R15, R14 ;  /* 0x0000000e0f0e7221 */ /* 0x000fe20000000000 */
[----:B------:R-:W-:Y:S01]  /*12a0*/  FADD R23, R23, R6 ;  /* 0x0000000617177221 */ /* 0x000fe20000000000 */
[----:B------:R-:W-:Y:S01]  /*12b0*/  FADD R13, R8, R13 ;  /* 0x0000000d080d7221 */ /* 0x000fe20000000000 */
[----:B------:R-:W-:Y:S01]  /*12c0*/  FADD R25, R25, R10 ;  /* 0x0000000a19197221 */ /* 0x000fe20000000000 */
[----:B------:R-:W-:Y:S02]  /*12d0*/  FADD R27, R27, R14 ;  /* 0x0000000e1b1b7221 */ /* 0x000fe40000000000 */
[----:B------:R-:W-:-:S07]  /*12e0*/  FADD R28, R28, R13 ;  /* 0x0000000d1c1c7221 */ /* 0x000fce0000000000 */
.L_x_12:
[----:B------:R-:W-:Y:S05]  /*12f0*/  BSYNC.RECONVERGENT B1 ;  /* 0x0000000000017941 */ /* 0x000fea0003800200 */
.L_x_11:
[----:B------:R-:W-:-:S05]  /*1300*/  IADD3 R21, P0, PT, R21, 0x4, RZ ;  /* 0x0000000415157810 */ /* 0x000fca0007f1e0ff */
[----:B------:R-:W-:Y:S01]  /*1310*/  IMAD.X R19, RZ, RZ, R19, P0 ;  /* 0x000000ffff137224 */ /* 0x000fe200000e0613 */
[----:B------:R-:W-:-:S04]  /*1320*/  ISETP.NE.U32.AND P0, PT, R21, R26, PT ;  /* 0x0000001a1500720c */ /* 0x000fc80003f05070 */
[----:B------:R-:W-:-:S13]  /*1330*/  ISETP.NE.AND.EX P0, PT, R19, R20, PT, P0 ;  /* 0x000000141300720c */ /* 0x000fda0003f05300 */
[----:B------:R-:W-:Y:S05]  /*1340*/  @P0 BRA `(.L_x_13) ;  /* 0xfffffff000400947 */ /* 0x000fea000383ffff */
[----:B------:R-:W-:Y:S05]  /*1350*/  BSYNC.RECONVERGENT B0 ;  /* 0x0000000000007941 */ /* 0x000fea0003800200 */
.L_x_4:
[----:B------:R-:W-:-:S07]  /*1360*/  IMAD.MOV.U32 R11, RZ, RZ, R20 ;  /* 0x000000ffff0b7224 */ /* 0x000fce00078e0014 */
.L_x_3:
[----:B------:R-:W-:-:S04]  /*1370*/  ISETP.NE.U32.AND P0, PT, R18, RZ, PT ;  /* 0x000000ff1200720c */ /* 0x000fc80003f05070 */
[----:B------:R-:W-:-:S13]  /*1380*/  ISETP.NE.AND.EX P0, PT, RZ, RZ, PT, P0 ;  /* 0x000000ffff00720c */ /* 0x000fda0003f05300 */
[----:B------:R-:W-:Y:S05]  /*1390*/  @!P0 BRA `(.L_x_14) ;  /* 0x0000000c00088947 */ /* 0x000fea0003800000 */
[----:B------:R-:W1:Y:S01]  /*13a0*/  LDC.64 R6, c[0x0][0x3a8] ;  /* 0x0000ea00ff067b82 */ /* 0x000e620000000a00 */
[----:B------:R-:W-:Y:S02]  /*13b0*/  IADD3 R9, P0, PT, R26, R30, RZ ;  /* 0x0000001e1a097210 */ /* 0x000fe40007f1e0ff */
[----:B------:R-:W-:Y:S02]  /*13c0*/  R2UR UR4, R32 ;  /* 0x00000000200472ca */ /* 0x000fe400000e0000 */
[----:B------:R-:W-:Y:S01]  /*13d0*/  R2UR UR5, R33 ;  /* 0x00000000210572ca */ /* 0x000fe200000e0000 */
[----:B------:R-:W-:Y:S02]  /*13e0*/  IMAD.X R10, R11, 0x1, R17, P0 ;  /* 0x000000010b0a7824 */ /* 0x000fe400000e0611 */
[----:B------:R-:W2:Y:S01]  /*13f0*/  LDC.64 R20, c[0x0][0x3c0] ;  /* 0x0000f000ff147b82 */ /* 0x000ea20000000a00 */
[----:B-1----:R-:W-:-:S04]  /*1400*/  LEA R8, P0, R9, R6, 0x2 ;  /* 0x0000000609087211 */ /* 0x002fc800078010ff */
[----:B------:R-:W-:-:S05]  /*1410*/  LEA.HI.X R9, R9, R7, R10, 0x2, P0 ;  /* 0x0000000709097211 */ /* 0x000fca00000f140a */
[----:B------:R-:W2:Y:S01]  /*1420*/  LDG.E R8, desc[UR4][R8.64] ;  /* 0x0000000408087981 */ /* 0x000ea2000c1e1900 */
[----:B------:R-:W-:Y:S01]  /*1430*/  ISETP.NE.U32.AND P2, PT, R18, 0x1, PT ;  /* 0x000000011200780c */ /* 0x000fe20003f45070 */
[----:B------:R-:W-:Y:S01]  /*1440*/  BSSY.RECONVERGENT B0, `(.L_x_15) ;  /* 0x0000035000007945 */ /* 0x000fe20003800200 */
[----:B--2---:R-:W-:-:S05]  /*1450*/  IMAD.IADD R19, R8, 0x1, -R21 ;  /* 0x0000000108137824 */ /* 0x004fca00078e0a15 */
[----:B------:R-:W-:-:S04]  /*1460*/  ISETP.GE.AND P0, PT, R19, R20, PT ;  /* 0x000000141300720c */ /* 0x000fc80003f06270 */
[----:B------:R-:W-:Y:S02]  /*1470*/  ISETP.LT.OR P1, PT, R19, RZ, P0 ;  /* 0x000000ff1300720c */ /* 0x000fe40000721670 */
[----:B------:R-:W-:-:S11]  /*1480*/  ISETP.NE.AND.EX P0, PT, RZ, RZ, PT, P2 ;  /* 0x000000ffff00720c */ /* 0x000fd60003f05320 */
        /* <DEDUP_REMOVED lines=15> */
[----:B--2---:R-:W-:Y:S01]  /*1580*/  SHF.R.S32.HI R8, RZ, 0x1f, R12 ;  /* 0x0000001fff087819 */ /* 0x004fe2000001140c */
[----:B------:R-:W-:-:S04]  /*1590*/  IMAD.WIDE.U32 R14, R12, UR4, RZ ;  /* 0x000000040c0e7c25 */ /* 0x000fc8000f8e00ff */
[----:B------:R-:W-:Y:S01]  /*15a0*/  IMAD R9, R8, UR4, RZ ;  /* 0x0000000408097c24 */ /* 0x000fe2000f8e02ff */
[----:B------:R-:W-:Y:S02]  /*15b0*/  R2UR UR4, R32 ;  /* 0x00000000200472ca */ /* 0x000fe400000e0000 */
[----:B------:R-:W-:Y:S01]  /*15c0*/  LEA R8, P2, R10, R4, 0x2 ;  /* 0x000000040a087211 */ /* 0x000fe200078410ff */
[----:B------:R-:W-:Y:S01]  /*15d0*/  IMAD R9, R12, UR5, R9 ;  /* 0x000000050c097c24 */ /* 0x000fe2000f8e0209 */
[----:B------:R-:W-:Y:S02]  /*15e0*/  R2UR UR5, R33 ;  /* 0x00000000210572ca */ /* 0x000fe400000e0000 */
[----:B------:R-:W-:Y:S01]  /*15f0*/  LEA R12, P1, R14, R2, 0x2 ;  /* 0x000000020e0c7211 */ /* 0x000fe200078210ff */
[----:B------:R-:W-:Y:S01]  /*1600*/  IMAD.IADD R11, R15, 0x1, R9 ;  /* 0x000000010f0b7824 */ /* 0x000fe200078e0209 */
[----:B------:R-:W-:-:S04]  /*1610*/  LEA.HI.X R9, R10, R16, R19, 0x2, P2 ;  /* 0x000000100a097211 */ /* 0x000fc800010f1413 */
[----:B------:R-:W-:Y:S02]  /*1620*/  LEA.HI.X R13, R14, R5, R11, 0x2, P1 ;  /* 0x000000050e0d7211 */ /* 0x000fe400008f140b */
[----:B------:R-:W2:Y:S04]  /*1630*/  LDG.E.128 R8, desc[UR6][R8.64] ;  /* 0x0000000608087981 */ /* 0x000ea8000c1e1d00 */
[----:B------:R-:W2:Y:S02]  /*1640*/  LDG.E.128 R12, desc[UR4][R12.64] ;  /* 0x000000040c0c7981 */ /* 0x000ea4000c1e1d00 */
[----:B--2---:R-:W-:Y:S02]  /*1650*/  F2FP.F16.F32.PACK_AB R19, R8, R12 ;  /* 0x0000000c0813723e */ /* 0x004fe400000000ff */
[----:B------:R-:W-:-:S02]  /*1660*/  F2FP.F16.F32.PACK_AB R9, R9, R13 ;  /* 0x0000000d0909723e */ /* 0x000fc400000000ff */
[----:B------:R-:W-:Y:S02]  /*1670*/  F2FP.F16.F32.PACK_AB R29, R11, R15 ;  /* 0x0000000f0b1d723e */ /* 0x000fe400000000ff */
[----:B------:R-:W-:Y:S01]  /*1680*/  F2FP.F16.F32.PACK_AB R13, R10, R14 ;  /* 0x0000000e0a0d723e */ /* 0x000fe200000000ff */
[----:B------:R-:W-:Y:S02]  /*1690*/  HADD2.F32 R10, -RZ, R19.H0_H0 ;  /* 0x20000013ff0a7230 */ /* 0x000fe40000004100 */
[--C-:B------:R-:W-:Y:S02]  /*16a0*/  HADD2.F32 R11, -RZ, R9.reuse.H0_H0 ;  /* 0x20000009ff0b7230 */ /* 0x100fe40000004100 */
[----:B------:R-:W-:Y:S02]  /*16b0*/  HADD2.F32 R14, -RZ, R9.H1_H1 ;  /* 0x30000009ff0e7230 */ /* 0x000fe40000004100 */
[----:B------:R-:W-:Y:S02]  /*16c0*/  HADD2.F32 R19, -RZ, R19.H1_H1 ;  /* 0x30000013ff137230 */ /* 0x000fe40000004100 */
[----:B------:R-:W-:-:S02]  /*16d0*/  HADD2.F32 R15, -RZ, R13.H0_H0 ;  /* 0x2000000dff0f7230 */ /* 0x000fc40000004100 */
[----:B------:R-:W-:Y:S01]  /*16e0*/  FADD R14, R11, R14 ;  /* 0x0000000e0b0e7221 */ /* 0x000fe20000000000 */
[----:B------:R-:W-:Y:S02]  /*16f0*/  HADD2.F32 R8, -RZ, R13.H1_H1 ;  /* 0x3000000dff087230 */ /* 0x000fe40000004100 */
[----:B------:R-:W-:Y:S01]  /*1700*/  FADD R10, R10, R19 ;  /* 0x000000130a0a7221 */ /* 0x000fe20000000000 */
[--C-:B------:R-:W-:Y:S02]  /*1710*/  HADD2.F32 R9, -RZ, R29.reuse.H0_H0 ;  /* 0x2000001dff097230 */ /* 0x100fe40000004100 */
[----:B------:R-:W-:Y:S01]  /*1720*/  FADD R25, R14, R25 ;  /* 0x000000190e197221 */ /* 0x000fe20000000000 */
[----:B------:R-:W-:Y:S02]  /*1730*/  HADD2.F32 R12, -RZ, R29.H1_H1 ;  /* 0x3000001dff0c7230 */ /* 0x000fe40000004100 */
[----:B------:R-:W-:Y:S01]  /*1740*/  FADD R8, R15, R8 ;  /* 0x000000080f087221 */ /* 0x000fe20000000000 */
[----:B------:R-:W-:-:S02]  /*1750*/  FADD R23, R10, R23 ;  /* 0x000000170a177221 */ /* 0x000fc40000000000 */
[----:B------:R-:W-:Y:S01]  /*1760*/  FADD R9, R9, R12 ;  /* 0x0000000c09097221 */ /* 0x000fe20000000000 */
[----:B------:R-:W-:-:S03]  /*1770*/  FADD R27, R8, R27 ;  /* 0x0000001b081b7221 */ /* 0x000fc60000000000 */
[----:B------:R-:W-:-:S07]  /*1780*/  FADD R28, R9, R28 ;  /* 0x0000001c091c7221 */ /* 0x000fce0000000000 */
.L_x_16:
[----:B------:R-:W-:Y:S05]  /*1790*/  BSYNC.RECONVERGENT B0 ;  /* 0x0000000000007941 */ /* 0x000fea0003800200 */
.L_x_15:
[----:B------:R-:W-:Y:S04]  /*17a0*/  BSSY.RECONVERGENT B0, `(.L_x_14) ;  /* 0x0000081000007945 */ /* 0x000fe80003800200 */
[----:B------:R-:W-:Y:S05]  /*17b0*/  @!P0 BRA `(.L_x_17) ;  /* 0x0000000400fc8947 */ /* 0x000fea0003800000 */
[----:B------:R-:W-:Y:S01]  /*17c0*/  VIADD R11, R26, 0x1 ;  /* 0x000000011a0b7836 */ /* 0x000fe20000000000 */
[----:B------:R-:W-:Y:S02]  /*17d0*/  R2UR UR4, R32 ;  /* 0x00000000200472ca */ /* 0x000fe400000e0000 */
[----:B------:R-:W-:Y:S02]  /*17e0*/  R2UR UR5, R33 ;  /* 0x00000000210572ca */ /* 0x000fe400000e0000 */
[----:B------:R-:W-:-:S05]  /*17f0*/  IADD3 R9, P0, PT, R11, R30, RZ ;  /* 0x0000001e0b097210 */ /* 0x000fca0007f1e0ff */
[----:B------:R-:W-:Y:S01]  /*1800*/  IMAD.X R10, RZ, RZ, R17, P0 ;  /* 0x000000ffff0a7224 */ /* 0x000fe200000e0611 */
[----:B------:R-:W-:-:S04]  /*1810*/  LEA R8, P0, R9, R6, 0x2 ;  /* 0x0000000609087211 */ /* 0x000fc800078010ff */
        /* <DEDUP_REMOVED lines=14> */
[----:B------:R-:W-:Y:S01]  /*1900*/  UMOV UR4, URZ ;  /* 0x000000ff00047c82 */ /* 0x000fe20008000000 */
[----:B------:R-:W-:-:S04]  /*1910*/  IMAD.WIDE.U32 R8, R22, R11, R8 ;  /* 0x0000000b16087225 */ /* 0x000fc800078e0008 */
[----:B------:R-:W-:Y:S01]  /*1920*/  VIADD R9, R9, UR4 ;  /* 0x0000000409097c36 */ /* 0x000fe20008000000 */
[----:B------:R-:W2:Y:S01]  /*1930*/  LDCU.64 UR4, c[0x0][0x3b0] ;  /* 0x00007600ff0477ac */ /* 0x000ea20008000a00 */
[----:B-1----:R-:W-:-:S04]  /*1940*/  LEA R12, P1, R8, UR6, 0x2 ;  /* 0x00000006080c7c11 */ /* 0x002fc8000f8210ff */
[----:B------:R-:W-:-:S05]  /*1950*/  LEA.HI.X R13, R8, UR7, R9, 0x2, P1 ;  /* 0x00000007080d7c11 */ /* 0x000fca00088f1409 */
[----:B------:R-:W3:Y:S01]  /*1960*/  LDG.E R12, desc[UR8][R12.64] ;  /* 0x000000080c0c7981 */ /* 0x000ee2000c1e1900 */
[----:B------:R-:W-:Y:S01]  /*1970*/  R2UR UR6, R32 ;  /* 0x00000000200672ca */ /* 0x000fe200000e0000 */
[----:B--2---:R-:W-:Y:S01]  /*1980*/  IMAD.WIDE.U32 R10, R19, UR4, RZ ;  /* 0x00000004130a7c25 */ /* 0x004fe2000f8e00ff */
[----:B------:R-:W-:-:S03]  /*1990*/  R2UR UR7, R33 ;  /* 0x00000000210772ca */ /* 0x000fc600000e0000 */
[----:B------:R-:W-:Y:S01]  /*19a0*/  IMAD R19, R19, UR5, R11 ;  /* 0x0000000513137c24 */ /* 0x000fe2000f8e020b */
[----:B---3--:R-:W-:Y:S01]  /*19b0*/  SHF.R.S32.HI R8, RZ, 0x1f, R12 ;  /* 0x0000001fff087819 */ /* 0x008fe2000001140c */
        /* <DEDUP_REMOVED lines=32> */
.L_x_19:
[----:B------:R-:W-:Y:S05]  /*1bc0*/  BSYNC.RECONVERGENT B1 ;  /* 0x0000000000017941 */ /* 0x000fea0003800200 */
.L_x_18:
[----:B------:R-:W-:Y:S05]  /*1bd0*/  @!P0 BRA `(.L_x_17) ;  /* 0x0000000000f48947 */ /* 0x000fea0003800000 */
[----:B------:R-:W-:Y:S01]  /*1be0*/  VIADD R11, R26, 0x2 ;  /* 0x000000021a0b7836 */ /* 0x000fe20000000000 */
[----:B------:R-:W-:Y:S02]  /*1bf0*/  R2UR UR4, R32 ;  /* 0x00000000200472ca */ /* 0x000fe400000e0000 */
[----:B------:R-:W-:Y:S02]  /*1c00*/  R2UR UR5, R33 ;  /* 0x00000000210572ca */ /* 0x000fe400000e0000 */
[----:B------:R-:W-:-:S04]  /*1c10*/  IADD3 R8, P0, PT, R11, R30, RZ ;  /* 0x0000001e0b087210 */ /* 0x000fc80007f1e0ff */
[----:B------:R-:W-:Y:S01]  /*1c20*/  LEA R6, P1, R8, R6, 0x2 ;  /* 0x0000000608067211 */ /* 0x000fe200078210ff */
[----:B------:R-:W-:-:S05]  /*1c30*/  IMAD.X R9, RZ, RZ, R17, P0 ;  /* 0x000000ffff097224 */ /* 0x000fca00000e0611 */
[----:B------:R-:W-:-:S05]  /*1c40*/  LEA.HI.X R7, R8, R7, R9, 0x2, P1 ;  /* 0x0000000708077211 */ /* 0x000fca00008f1409 */
[----:B------:R-:W2:Y:S02]  /*1c50*/  LDG.E R6, desc[UR4][R6.64] ;  /* 0x0000000406067981 */ /* 0x000ea4000c1e1900 */
        /* <DEDUP_REMOVED lines=16> */
[----:B------:R-:W-:Y:S02]  /*1d60*/  R2UR UR6, R32 ;  /* 0x00000000200672ca */ /* 0x000fe400000e0000 */
[----:B------:R-:W-:Y:S02]  /*1d70*/  R2UR UR7, R33 ;  /* 0x00000000210772ca */ /* 0x000fe400000e0000 */
[----:B---3--:R-:W-:Y:S01]  /*1d80*/  SHF.R.S32.HI R6, RZ, 0x1f, R8 ;  /* 0x0000001fff067819 */ /* 0x008fe20000011408 */
[----:B--2---:R-:W-:-:S04]  /*1d90*/  IMAD.WIDE.U32 R10, R8, UR4, RZ ;  /* 0x00000004080a7c25 */ /* 0x004fc8000f8e00ff */
        /* <DEDUP_REMOVED lines=8> */
[----:B------:R-:W-:-:S04]  /*1e20*/  LEA R12, P1, R6, R4, 0x2 ;  /* 0x00000004060c7211 */ /* 0x000fc800078210ff */
[----:B------:R-:W-:Y:S02]  /*1e30*/  LEA.HI.X R9, R10, R5, R2, 0x2, P0 ;  /* 0x000000050a097211 */ /* 0x000fe400000f1402 */
[----:B------:R-:W-:-:S05]  /*1e40*/  LEA.HI.X R13, R6, R16, R7, 0x2, P1 ;  /* 0x00000010060d7211 */ /* 0x000fca00008f1407 */
[----:B------:R-:W2:Y:S04]  /*1e50*/  LDG.E.128 R4, desc[UR6][R12.64] ;  /* 0x000000060c047981 */ /* 0x000ea8000c1e1d00 */
[----:B------:R-:W2:Y:S02]  /*1e60*/  LDG.E.128 R8, desc[UR4][R8.64] ;  /* 0x0000000408087981 */ /* 0x000ea4000c1e1d00 */
[----:B--2---:R-:W-:Y:S02]  /*1e70*/  F2FP.F16.F32.PACK_AB R6, R6, R10 ;  /* 0x0000000a0606723e */ /* 0x004fe400000000ff */
[----:B------:R-:W-:Y:S02]  /*1e80*/  F2FP.F16.F32.PACK_AB R4, R4, R8 ;  /* 0x000000080404723e */ /* 0x000fe400000000ff */
[----:B------:R-:W-:Y:S01]  /*1e90*/  F2FP.F16.F32.PACK_AB R13, R7, R11 ;  /* 0x0000000b070d723e */ /* 0x000fe200000000ff */
[--C-:B------:R-:W-:Y:S01]  /*1ea0*/  HADD2.F32 R10, -RZ, R6.reuse.H0_H0 ;  /* 0x20000006ff0a7230 */ /* 0x100fe20000004100 */
[----:B------:R-:W-:Y:S01]  /*1eb0*/  F2FP.F16.F32.PACK_AB R9, R5, R9 ;  /* 0x000000090509723e */ /* 0x000fe200000000ff */
[----:B------:R-:W-:-:S02]  /*1ec0*/  HADD2.F32 R11, -RZ, R6.H1_H1 ;  /* 0x30000006ff0b7230 */ /* 0x000fc40000004100 */
[--C-:B------:R-:W-:Y:S02]  /*1ed0*/  HADD2.F32 R2, -RZ, R4.reuse.H0_H0 ;  /* 0x20000004ff027230 */ /* 0x100fe40000004100 */
[----:B------:R-:W-:Y:S02]  /*1ee0*/  HADD2.F32 R5, -RZ, R4.H1_H1 ;  /* 0x30000004ff057230 */ /* 0x000fe40000004100 */
[----:B------:R-:W-:Y:S01]  /*1ef0*/  FADD R10, R10, R11 ;  /* 0x0000000b0a0a7221 */ /* 0x000fe20000000000 */
[----:B------:R-:W-:Y:S02]  /*1f00*/  HADD2.F32 R6, -RZ, R13.H0_H0 ;  /* 0x2000000dff067230 */ /* 0x000fe40000004100 */
[--C-:B------:R-:W-:Y:S02]  /*1f10*/  HADD2.F32 R4, -RZ, R9.reuse.H0_H0 ;  /* 0x20000009ff047230 */ /* 0x100fe40000004100 */
[----:B------:R-:W-:Y:S01]  /*1f20*/  FADD R2, R2, R5 ;  /* 0x0000000502027221 */ /* 0x000fe20000000000 */
[----:B------:R-:W-:-:S02]  /*1f30*/  HADD2.F32 R7, -RZ, R9.H1_H1 ;  /* 0x30000009ff077230 */ /* 0x000fc40000004100 */
[----:B------:R-:W-:Y:S01]  /*1f40*/  FADD R27, R10, R27 ;  /* 0x0000001b0a1b7221 */ /* 0x000fe20000000000 */
[----:B------:R-:W-:Y:S02]  /*1f50*/  HADD2.F32 R13, -RZ, R13.H1_H1 ;  /* 0x3000000dff0d7230 */ /* 0x000fe40000004100 */
[----:B------:R-:W-:Y:S01]  /*1f60*/  FADD R23, R2, R23 ;  /* 0x0000001702177221 */ /* 0x000fe20000000000 */
[----:B------:R-:W-:Y:S02]  /*1f70*/  FADD R4, R4, R7 ;  /* 0x0000000704047221 */ /* 0x000fe40000000000 */
[----:B------:R-:W-:Y:S02]  /*1f80*/  FADD R13, R6, R13 ;  /* 0x0000000d060d7221 */ /* 0x000fe40000000000 */
[----:B------:R-:W-:Y:S02]  /*1f90*/  FADD R25, R4, R25 ;  /* 0x0000001904197221 */ /* 0x000fe40000000000 */
[----:B------:R-:W-:-:S07]  /*1fa0*/  FADD R28, R13, R28 ;  /* 0x0000001c0d1c7221 */ /* 0x000fce0000000000 */
.L_x_17:
[----:B------:R-:W-:Y:S05]  /*1fb0*/  BSYNC.RECONVERGENT B0 ;  /* 0x0000000000007941 */ /* 0x000fea0003800200 */
.L_x_14:
[----:B------:R-:W1:Y:S01]  /*1fc0*/  LDC.64 R6, c[0x0][0x388] ;  /* 0x0000e200ff067b82 */ /* 0x000e620000000a00 */
[----:B------:R-:W2:Y:S01]  /*1fd0*/  LDCU.64 UR4, c[0x0][0x3b0] ;  /* 0x00007600ff0477ac */ /* 0x000ea20008000a00 */
[----:B------:R-:W-:Y:S01]  /*1fe0*/  IMAD.SHL.U32 R8, R0, 0x10, RZ ;  /* 0x0000001000087824 */ /* 0x000fe200078e00ff */
[----:B------:R-:W-:Y:S02]  /*1ff0*/  R2UR UR8, R32 ;  /* 0x00000000200872ca */ /* 0x000fe400000e0000 */
[----:B------:R-:W-:Y:S02]  /*2000*/  R2UR UR9, R33 ;  /* 0x00000000210972ca */ /* 0x000fe400000e0000 */
[----:B------:R-:W-:Y:S02]  /*2010*/  F2FP.F16.F32.PACK_AB R23, R25, R23 ;  /* 0x000000171917723e */ /* 0x000fe400000000ff */
[----:B------:R-:W-:Y:S01]  /*2020*/  F2FP.F16.F32.PACK_AB R27, R28, R27 ;  /* 0x0000001b1c1b723e */ /* 0x000fe200000000ff */
[----:B--2---:R-:W-:Y:S01]  /*2030*/  IMAD.WIDE.U32 R4, R24, UR4, RZ ;  /* 0x0000000418047c25 */ /* 0x004fe2000f8e00ff */
[----:B------:R-:W-:-:S03]  /*2040*/  USHF.R.S32.HI UR6, URZ, 0x1f, UR5 ;  /* 0x0000001fff067899 */ /* 0x000fc60008011405 */
[----:B------:R-:W-:Y:S01]  /*2050*/  IMAD R2, R24, UR5, R5 ;  /* 0x0000000518027c24 */ /* 0x000fe2000f8e0205 */
[C---:B-1----:R-:W-:Y:S01]  /*2060*/  LEA R9, P0, R4.reuse, R6, 0x2 ;  /* 0x0000000604097211 */ /* 0x042fe200078010ff */
[----:B------:R-:W-:Y:S01]  /*2070*/  ULEA.HI UR6, UP0, UR6, UR4, URZ, 0x2 ;  /* 0x0000000406067291 */ /* 0x000fe2000f8110ff */
[--C-:B------:R-:W-:Y:S02]  /*2080*/  HADD2.F32 R5, -RZ, R23.reuse.H1_H1 ;  /* 0x30000017ff057230 */ /* 0x100fe40000004100 */
[----:B------:R-:W-:Y:S01]  /*2090*/  LEA.HI.X R7, R4, R7, R2, 0x2, P0 ;  /* 0x0000000704077211 */ /* 0x000fe200000f1402 */
[----:B------:R-:W-:Y:S01]  /*20a0*/  UIADD3.X UR5, UPT, UPT, URZ, UR5, URZ, UP0, !UPT ;  /* 0x00000005ff057290 */ /* 0x000fe200087fe4ff */
[----:B------:R-:W-:Y:S01]  /*20b0*/  IADD3 R8, P0, PT, R8, R9, RZ ;  /* 0x0000000908087210 */ /* 0x000fe20007f1e0ff */
[----:B------:R-:W-:Y:S01]  /*20c0*/  HADD2.F32 R4, -RZ, R23.H0_H0 ;  /* 0x20000017ff047230 */ /* 0x000fe20000004100 */
[----:B------:R-:W-:Y:S01]  /*20d0*/  SHF.L.U64.HI R2, R0, 0x4, R3 ;  /* 0x0000000400027819 */ /* 0x000fe20000010203 */
[----:B------:R-:W-:Y:S01]  /*20e0*/  USHF.R.S64 UR6, UR6, 0x2, UR5 ;  /* 0x0000000206067899 */ /* 0x000fe20008001005 */
[----:B------:R-:W-:Y:S01]  /*20f0*/  HADD2.F32 R6, -RZ, R27.H0_H0 ;  /* 0x2000001bff067230 */ /* 0x000fe20000004100 */
[----:B------:R-:W-:-:S02]  /*2100*/  USHF.R.S32.HI UR5, URZ, 0x2, UR5 ;  /* 0x00000002ff057899 */ /* 0x000fc40008011405 */
[----:B------:R-:W-:Y:S01]  /*2110*/  IMAD.X R9, R2, 0x1, R7, P0 ;  /* 0x0000000102097824 */ /* 0x000fe200000e0607 */
[----:B------:R-:W-:Y:S01]  /*2120*/  IADD3 R0, P0, PT, R0, 0x100, RZ ;  /* 0x0000010000007810 */ /* 0x000fe20007f1e0ff */
[----:B------:R-:W-:-:S04]  /*2130*/  HADD2.F32 R7, -RZ, R27.H1_H1 ;  /* 0x3000001bff077230 */ /* 0x000fc80000004100 */
[----:B------:R-:W-:Y:S01]  /*2140*/  IMAD.X R3, RZ, RZ, R3, P0 ;  /* 0x000000ffff037224 */ /* 0x000fe200000e0603 */
[----:B------:R-:W-:Y:S01]  /*2150*/  ISETP.GE.U32.AND P0, PT, R0, UR6, PT ;  /* 0x0000000600007c0c */ /* 0x000fe2000bf06070 */
[----:B------:R1:W-:Y:S03]  /*2160*/  STG.E.128 desc[UR8][R8.64], R4 ;  /* 0x0000000408007986 */ /* 0x0003e6000c101d08 */
[----:B------:R-:W-:-:S13]  /*2170*/  ISETP.GE.AND.EX P0, PT, R3, UR5, PT, P0 ;  /* 0x0000000503007c0c */ /* 0x000fda000bf06300 */
[----:B------:R-:W-:Y:S05]  /*2180*/  @!P0 BRA `(.L_x_20) ;  /* 0xffffffe000548947 */ /* 0x000fea000383ffff */
[----:B------:R-:W-:Y:S05]  /*2190*/  EXIT ;  /* 0x000000000000794d */ /* 0x000fea0003800000 */
.L_x_2:
[----:B------:R-:W-:-:S07]  /*21a0*/  LOP3.LUT R2, R16, 0x3, RZ, 0xc0, !PT ;  /* 0x0000000310027812 */ /* 0x000fce00078ec0ff */
.L_x_38:
[----:B-1----:R-:W1:Y:S01]  /*21b0*/  LDCU.64 UR4, c[0x0][0x3b8] ;  /* 0x00007700ff0477ac */ /* 0x002e620008000a00 */
[----:B------:R-:W-:Y:S01]  /*21c0*/  CS2R R14, SRZ ;  /* 0x00000000000e7805 */ /* 0x000fe2000001ff00 */
[----:B------:R-:W-:Y:S01]  /*21d0*/  IMAD.MOV.U32 R23, RZ, RZ, RZ ;  /* 0x000000ffff177224 */ /* 0x000fe200078e00ff */
[----:B------:R-:W-:Y:S01]  /*21e0*/  CS2R R20, SRZ ;  /* 0x0000000000147805 */ /* 0x000fe2000001ff00 */
[----:B------:R-:W2:Y:S01]  /*21f0*/  LDCU.64 UR6, c[0x0][0x380] ;  /* 0x00007000ff0677ac */ /* 0x000ea20008000a00 */
[----:B------:R-:W-:Y:S01]  /*2200*/  IMAD.MOV.U32 R10, RZ, RZ, RZ ;  /* 0x000000ffff0a7224 */ /* 0x000fe200078e00ff */
[----:B-1----:R-:W-:-:S04]  /*2210*/  UISETP.GE.U32.AND UP0, UPT, UR4, 0x4, UPT ;  /* 0x000000040400788c */ /* 0x002fc8000bf06070 */
[----:B------:R-:W-:Y:S01]  /*2220*/  UISETP.GE.U32.AND.EX UP0, UPT, UR5, URZ, UPT, UP0 ;  /* 0x000000ff0500728c */ /* 0x000fe2000bf06100 */
[----:B--2---:R-:W-:-:S04]  /*2230*/  LEA R9, P0, R0, UR6, 0x4 ;  /* 0x0000000600097c11 */ /* 0x004fc8000f8020ff */
[----:B------:R-:W-:-:S04]  /*2240*/  LEA.HI.X R8, R0, UR7, R3, 0x4, P0 ;  /* 0x0000000700087c11 */ /* 0x000fc800080f2403 */
[----:B------:R-:W-:Y:S05]  /*2250*/  BRA.U !UP0, `(.L_x_21) ;  /* 0x0000000908c07547 */ /* 0x000fea000b800000 */
[----:B------:R-:W1:Y:S01]  /*2260*/  LDC.64 R4, c[0x0][0x3b8] ;  /* 0x0000ee00ff047b82 */ /* 0x000e620000000a00 */
[----:B------:R-:W2:Y:S01]  /*2270*/  LDCU.64 UR4, c[0x0][0x3a8] ;  /* 0x00007500ff0477ac */ /* 0x000ea20008000a00 */
[----:B------:R-:W-:Y:S01]  /*2280*/  BSSY.RECONVERGENT B0, `(.L_x_22) ;  /* 0x00000ac000007945 */ /* 0x000fe20003800200 */
[----:B------:R-:W-:Y:S01]  /*2290*/  IMAD.SHL.U32 R15, R24, 0x4, RZ ;  /* 0x00000004180f7824 */ /* 0x000fe200078e00ff */
[----:B------:R-:W-:Y:S01]  /*22a0*/  SHF.R.U32.HI R19, RZ, 0x1e, R24 ;  /* 0x0000001eff137819 */ /* 0x000fe20000011618 */
[----:B------:R-:W-:Y:S01]  /*22b0*/  IMAD.MOV.U32 R23, RZ, RZ, RZ ;  /* 0x000000ffff177224 */ /* 0x000fe200078e00ff */
[----:B--2---:R-:W-:-:S04]  /*22c0*/  LEA R26, P0, R30, UR4, 0x2 ;  /* 0x000000041e1a7c11 */ /* 0x004fc8000f8010ff */
[----:B------:R-:W-:Y:S02]  /*22d0*/  LEA.HI.X R27, R30, UR5, R17, 0x2, P0 ;  /* 0x000000051e1b7c11 */ /* 0x000fe400080f1411 */
[----:B-1----:R-:W-:Y:S02]  /*22e0*/  LOP3.LUT R11, R4, 0xfffffffc, RZ, 0xc0, !PT ;  /* 0xfffffffc040b7812 */ /* 0x002fe400078ec0ff */
[----:B------:R-:W-:Y:S02]  /*22f0*/  LOP3.LUT R14, R5, 0x7fffffff, RZ, 0xc0, !PT ;  /* 0x7fffffff050e7812 */ /* 0x000fe400078ec0ff */
[----:B------:R-:W-:Y:S01]  /*2300*/  IADD3 R26, P0, PT, R26, 0x8, RZ ;  /* 0x000000081a1a7810 */ /* 0x000fe20007f1e0ff */
[----:B------:R-:W-:Y:S02]  /*2310*/  IMAD.MOV.U32 R16, RZ, RZ, R11 ;  /* 0x000000ffff107224 */ /* 0x000fe400078e000b */
[----:B------:R-:W-:Y:S02]  /*2320*/  IMAD.MOV.U32 R18, RZ, RZ, R14 ;  /* 0x000000ffff127224 */ /* 0x000fe400078e000e */
[----:B------:R-:W-:-:S08]  /*2330*/  IMAD.X R27, RZ, RZ, R27, P0 ;  /* 0x000000ffff1b7224 */ /* 0x000fd000000e061b */
.L_x_31:
[----:B------:R-:W-:Y:S01]  /*2340*/  R2UR UR4, R32 ;  /* 0x00000000200472ca */ /* 0x000fe200000e0000 */
[----:B------:R-:W1:Y:S01]  /*2350*/  LDC.64 R12, c[0x0][0x3c0] ;  /* 0x0000f000ff0c7b82 */ /* 0x000e620000000a00 */
[----:B------:R-:W-:-:S13]  /*2360*/  R2UR UR5, R33 ;  /* 0x00000000210572ca */ /* 0x000fda00000e0000 */
[----:B------:R-:W1:Y:S01]  /*2370*/  LDG.E R4, desc[UR4][R26.64+-0x8] ;  /* 0xfffff8041a047981 */ /* 0x000e62000c1e1900 */
[----:B------:R-:W-:Y:S01]  /*2380*/  BSSY.RECONVERGENT B1, `(.L_x_23) ;  /* 0x0000020000017945 */ /* 0x000fe20003800200 */
[----:B-1----:R-:W-:-:S05]  /*2390*/  IMAD.IADD R5, R4, 0x1, -R13 ;  /* 0x0000000104057824 */ /* 0x002fca00078e0a0d */
[----:B------:R-:W-:-:S04]  /*23a0*/  ISETP.GE.AND P0, PT, R5, R12, PT ;  /* 0x0000000c0500720c */ /* 0x000fc80003f06270 */
[----:B------:R-:W-:-:S13]  /*23b0*/  ISETP.LT.OR P0, PT, R5, RZ, P0 ;  /* 0x000000ff0500720c */ /* 0x000fda0000701670 */
[----:B------:R-:W-:Y:S05]  /*23c0*/  @P0 BRA `(.L_x_24) ;  /* 0x00000000006c0947 */ /* 0x000fea0003800000 */
[----:B------:R-:W1:Y:S01]  /*23d0*/  LDCU.64 UR4, c[0x0][0x3a0] ;  /* 0x00007400ff0477ac */ /* 0x000e620008000a00 */
[----:B------:R-:W-:Y:S02]  /*23e0*/  R2UR UR6, R32 ;  /* 0x00000000200672ca */ /* 0x000fe400000e0000 */
[----:B------:R-:W-:Y:S02]  /*23f0*/  R2UR UR7, R33 ;  /* 0x00000000210772ca */ /* 0x000fe400000e0000 */
[----:B-1----:R-:W-:-:S04]  /*2400*/  IADD3 R28, P0, PT, R15, UR4, RZ ;  /* 0x000000040f1c7c10 */ /* 0x002fc8000ff1e0ff */
[----:B------:R-:W-:Y:S01]  /*2410*/  IADD3.X R29, PT, PT, R19, UR5, RZ, P0, !PT ;  /* 0x00000005131d7c10 */ /* 0x000fe200087fe4ff */
[----:B------:R-:W1:Y:S06]  /*2420*/  LDCU.64 UR4, c[0x0][0x3b0] ;  /* 0x00007600ff0477ac */ /* 0x000e6c0008000a00 */
[----:B------:R-:W2:Y:S02]  /*2430*/  LDG.E R28, desc[UR6][R28.64] ;  /* 0x000000061c1c7981 */ /* 0x000ea4000c1e1900 */
[----:B--2---:R-:W-:Y:S01]  /*2440*/  SHF.R.S32.HI R4, RZ, 0x1f, R28 ;  /* 0x0000001fff047819 */ /* 0x004fe2000001141c */
[----:B-1----:R-:W-:-:S04]  /*2450*/  IMAD.WIDE.U32 R6, R28, UR4, RZ ;  /* 0x000000041c067c25 */ /* 0x002fc8000f8e00ff */
[----:B------:R-:W-:Y:S01]  /*2460*/  IMAD R5, R4, UR4, RZ ;  /* 0x0000000404057c24 */ /* 0x000fe2000f8e02ff */
[----:B------:R-:W-:Y:S02]  /*2470*/  R2UR UR4, R32 ;  /* 0x00000000200472ca */ /* 0x000fe400000e0000 */
[----:B------:R-:W-:Y:S01]  /*2480*/  LEA R4, P0, R6, R9, 0x2 ;  /* 0x0000000906047211 */ /* 0x000fe200078010ff */
[----:B------:R-:W-:Y:S01]  /*2490*/  IMAD R5, R28, UR5, R5 ;  /* 0x000000051c057c24 */ /* 0x000fe2000f8e0205 */
[----:B------:R-:W-:-:S03]  /*24a0*/  R2UR UR5, R33 ;  /* 0x00000000210572ca */ /* 0x000fc600000e0000 */
[----:B------:R-:W-:-:S05]  /*24b0*/  IMAD.IADD R5, R7, 0x1, R5 ;  /* 0x0000000107057824 */ /* 0x000fca00078e0205 */
[----:B------:R-:W-:-:S06]  /*24c0*/  LEA.HI.X R5, R6, R8, R5, 0x2, P0 ;  /* 0x0000000806057211 */ /* 0x000fcc00000f1405 */
[----:B------:R-:W2:Y:S02]  /*24d0*/  LDG.E.128 R4, desc[UR4][R4.64] ;  /* 0x0000000404047981 */ /* 0x000ea4000c1e1d00 */
[----:B--2---:R-:W-:Y:S02]  /*24e0*/  F2FP.F16.F32.PACK_AB R6, R7, R6 ;  /* 0x000000060706723e */ /* 0x004fe400000000ff */
[----:B------:R-:W-:-:S03]  /*24f0*/  F2FP.F16.F32.PACK_AB R5, R5, R4 ;  /* 0x000000040505723e */ /* 0x000fc600000000ff */
[--C-:B------:R-:W-:Y:S02]  /*2500*/  HADD2.F32 R28, -RZ, R6.reuse.H0_H0 ;  /* 0x20000006ff1c7230 */ /* 0x100fe40000004100 */
[--C-:B------:R-:W-:Y:S02]  /*2510*/  HADD2.F32 R7, -RZ, R5.reuse.H0_H0 ;  /* 0x20000005ff077230 */ /* 0x100fe40000004100 */
[----:B------:R-:W-:Y:S02]  /*2520*/  HADD2.F32 R25, -RZ, R5.H1_H1 ;  /* 0x30000005ff197230 */ /* 0x000fe40000004100 */
[----:B------:R-:W-:Y:S01]  /*2530*/  FADD R21, R21, R28 ;  /* 0x0000001c15157221 */ /* 0x000fe20000000000 */
[----:B------:R-:W-:Y:S02]  /*2540*/  HADD2.F32 R6, -RZ, R6.H1_H1 ;  /* 0x30000006ff067230 */ /* 0x000fe40000004100 */
[----:B------:R-:W-:Y:S01]  /*2550*/  FADD R10, R10, R7 ;  /* 0x000000070a0a7221 */ /* 0x000fe20000000000 */
[----:B------:R-:W-:-:S02]  /*2560*/  FADD R20, R20, R25 ;  /* 0x0000001914147221 */ /* 0x000fc40000000000 */
[----:B------:R-:W-:-:S07]  /*2570*/  FADD R23, R23, R6 ;  /* 0x0000000617177221 */ /* 0x000fce0000000000 */
.L_x_24:
[----:B------:R-:W-:Y:S05]  /*2580*/  BSYNC.RECONVERGENT B1 ;  /* 0x0000000000017941 */ /* 0x000fea0003800200 */
.L_x_23:
        /* <DEDUP_REMOVED lines=9> */
[----:B------:R-:W-:Y:S02]  /*2620*/  R2UR UR6, R32 ;  /* 0x00000000200672ca */ /* 0x000fe400000e0000 */
[----:B------:R-:W-:Y:S02]  /*2630*/  R2UR UR7, R33 ;  /* 0x00000000210772ca */ /* 0x000fe400000e0000 */
[----:B-1----:R-:W-:-:S04]  /*2640*/  LEA R28, P0, R22, UR4, 0x2 ;  /* 0x00000004161c7c11 */ /* 0x002fc8000f8010ff */
[----:B------:R-:W-:Y:S01]  /*2650*/  LEA.HI.X R4, R22, UR5, RZ, 0x2, P0 ;  /* 0x0000000516047c11 */ /* 0x000fe200080f14ff */
[----:B------:R-:W1:Y:S01]  /*2660*/  LDCU.64 UR4, c[0x0][0x3b0] ;  /* 0x00007600ff0477ac */ /* 0x000e620008000a00 */
[----:B------:R-:W-:-:S05]  /*2670*/  IADD3 R28, P0, PT, R15, R28, RZ ;  /* 0x0000001c0f1c7210 */ /* 0x000fca0007f1e0ff */
[----:B------:R-:W-:-:S05]  /*2680*/  IMAD.X R29, R19, 0x1, R4, P0 ;  /* 0x00000001131d7824 */ /* 0x000fca00000e0604 */
        /* <DEDUP_REMOVED lines=21> */
.L_x_26:
[----:B------:R-:W-:Y:S05]  /*27e0*/  BSYNC.RECONVERGENT B1 ;  /* 0x0000000000017941 */ /* 0x000fea0003800200 */
.L_x_25:
        /* <DEDUP_REMOVED lines=37> */
.L_x_28:
[----:B------:R-:W-:Y:S05]  /*2a40*/  BSYNC.RECONVERGENT B1 ;  /* 0x0000000000017941 */ /* 0x000fea0003800200 */
.L_x_27:
[----:B------:R-:W-:Y:S02]  /*2a50*/  R2UR UR4, R32 ;  /* 0x00000000200472ca */ /* 0x000fe400000e0000 */
[----:B------:R-:W-:-:S13]  /*2a60*/  R2UR UR5, R33 ;  /* 0x00000000210572ca */ /* 0x000fda00000e0000 */
[----:B------:R-:W2:Y:S01]  /*2a70*/  LDG.E R4, desc[UR4][R26.64+0x4] ;  /* 0x000004041a047981 */ /* 0x000ea2000c1e1900 */
[----:B------:R-:W-:Y:S01]  /*2a80*/  IADD3 R16, P0, PT, R16, -0x4, RZ ;  /* 0xfffffffc10107810 */ /* 0x000fe20007f1e0ff */
[----:B------:R-:W-:Y:S03]  /*2a90*/  BSSY.RECONVERGENT B1, `(.L_x_29) ;  /* 0x0000025000017945 */ /* 0x000fe60003800200 */
[----:B------:R-:W-:Y:S02]  /*2aa0*/  IADD3.X R18, PT, PT, R18, -0x1, RZ, P0, !PT ;  /* 0xffffffff12127810 */ /* 0x000fe400007fe4ff */
[----:B------:R-:W-:-:S04]  /*2ab0*/  ISETP.NE.U32.AND P0, PT, R16, RZ, PT ;  /* 0x000000ff1000720c */ /* 0x000fc80003f05070 */
[----:B------:R-:W-:Y:S01]  /*2ac0*/  ISETP.NE.AND.EX P0, PT, R18, RZ, PT, P0 ;  /* 0x000000ff1200720c */ /* 0x000fe20003f05300 */
[----:B--2---:R-:W-:-:S05]  /*2ad0*/  IMAD.IADD R13, R4, 0x1, -R13 ;  /* 0x00000001040d7824 */ /* 0x004fca00078e0a0d */
[----:B------:R-:W-:-:S04]  /*2ae0*/  ISETP.GE.AND P1, PT, R13, R12, PT ;  /* 0x0000000c0d00720c */ /* 0x000fc80003f26270 */
[----:B------:R-:W-:-:S13]  /*2af0*/  ISETP.LT.OR P1, PT, R13, RZ, P1 ;  /* 0x000000ff0d00720c */ /* 0x000fda0000f21670 */
[----:B------:R-:W-:Y:S05]  /*2b00*/  @P1 BRA `(.L_x_30) ;  /* 0x0000000000741947 */ /* 0x000fea0003800000 */
[----:B------:R-:W1:Y:S01]  /*2b10*/  LDC.64 R4, c[0x0][0x3a0] ;  /* 0x0000e800ff047b82 */ /* 0x000e620000000a00 */
[----:B------:R-:W-:Y:S01]  /*2b20*/  R2UR UR6, R32 ;  /* 0x00000000200672ca */ /* 0x000fe200000e0000 */
[----:B------:R-:W-:Y:S01]  /*2b30*/  UMOV UR4, URZ ;  /* 0x000000ff00047c82 */ /* 0x000fe20008000000 */
[----:B------:R-:W-:Y:S01]  /*2b40*/  R2UR UR7, R33 ;  /* 0x00000000210772ca */ /* 0x000fe200000e0000 */
[----:B-1----:R-:W-:-:S03]  /*2b50*/  IMAD.WIDE.U32 R4, R22, 0xc, R4 ;  /* 0x0000000c16047825 */ /* 0x002fc600078e0004 */
[----:B------:R-:W-:-:S04]  /*2b60*/  IADD3 R12, P1, PT, R15, R4, RZ ;  /* 0x000000040f0c7210 */ /* 0x000fc80007f3e0ff */
[----:B------:R-:W-:Y:S01]  /*2b70*/  IADD3.X R13, PT, PT, R19, UR4, R5, P1, !PT ;  /* 0x00000004130d7c10 */ /* 0x000fe20008ffe405 */
[----:B------:R-:W1:Y:S04]  /*2b80*/  LDCU.64 UR4, c[0x0][0x3b0] ;  /* 0x00007600ff0477ac */ /* 0x000e680008000a00 */
        /* <DEDUP_REMOVED lines=21> */
.L_x_30:
[----:B------:R-:W-:Y:S05]  /*2ce0*/  BSYNC.RECONVERGENT B1 ;  /* 0x0000000000017941 */ /* 0x000fea0003800200 */
.L_x_29:
[----:B------:R-:W-:Y:S02]  /*2cf0*/  IADD3 R26, P2, PT, R26, 0x10, RZ ;  /* 0x000000101a1a7810 */ /* 0x000fe40007f5e0ff */
[----:B------:R-:W-:-:S03]  /*2d00*/  LEA R15, P1, R22, R15, 0x4 ;  /* 0x0000000f160f7211 */ /* 0x000fc600078220ff */
[----:B------:R-:W-:Y:S01]  /*2d10*/  IMAD.X R27, RZ, RZ, R27, P2 ;  /* 0x000000ffff1b7224 */ /* 0x000fe200010e061b */
[----:B------:R-:W-:Y:S01]  /*2d20*/  LEA.HI.X R19, R22, R19, RZ, 0x4, P1 ;  /* 0x0000001316137211 */ /* 0x000fe200008f24ff */
[----:B------:R-:W-:Y:S08]  /*2d30*/  @P0 BRA `(.L_x_31) ;  /* 0xfffffff400800947 */ /* 0x000ff0000383ffff */
[----:B------:R-:W-:Y:S05]  /*2d40*/  BSYNC.RECONVERGENT B0 ;  /* 0x0000000000007941 */ /* 0x000fea0003800200 */
.L_x_22:
[----:B------:R-:W-:-:S07]  /*2d50*/  IMAD.MOV.U32 R15, RZ, RZ, R11 ;  /* 0x000000ffff0f7224 */ /* 0x000fce00078e000b */
.L_x_21:
[----:B------:R-:W-:Y:S01]  /*2d60*/  ISETP.NE.U32.AND P0, PT, R2, RZ, PT ;  /* 0x000000ff0200720c */ /* 0x000fe20003f05070 */
[----:B------:R-:W-:-:S03]  /*2d70*/  IMAD.MOV.U32 R19, RZ, RZ, R10 ;  /* 0x000000ffff137224 */ /* 0x000fc600078e000a */
        /* <DEDUP_REMOVED lines=19> */
[----:B------:R-:W-:Y:S01]  /*2eb0*/  IMAD.MOV.U32 R25, RZ, RZ, RZ ;  /* 0x000000ffff197224 */ /* 0x000fe200078e00ff */
[----:B------:R-:W-:Y:S01]  /*2ec0*/  R2UR UR6, R32 ;  /* 0x00000000200672ca */ /* 0x000fe200000e0000 */
[----:B------:R-:W-:Y:S01]  /*2ed0*/  IMAD R7, R14, R22, RZ ;  /* 0x000000160e077224 */ /* 0x000fe200078e02ff */
[----:B------:R-:W-:Y:S01]  /*2ee0*/  R2UR UR7, R33 ;  /* 0x00000000210772ca */ /* 0x000fe200000e0000 */
[----:B------:R-:W-:-:S04]  /*2ef0*/  IMAD.WIDE.U32 R4, R22, R15, R24 ;  /* 0x0000000f16047225 */ /* 0x000fc800078e0018 */
[----:B------:R-:W-:Y:S01]  /*2f00*/  IMAD.IADD R5, R5, 0x1, R7 ;  /* 0x0000000105057824 */ /* 0x000fe200078e0207 */
[----:B-1----:R-:W-:-:S04]  /*2f10*/  LEA R26, P1, R4, UR4, 0x2 ;  /* 0x00000004041a7c11 */ /* 0x002fc8000f8210ff */
[----:B------:R-:W-:Y:S01]  /*2f20*/  LEA.HI.X R27, R4, UR5, R5, 0x2, P1 ;  /* 0x00000005041b7c11 */ /* 0x000fe200088f1405 */
        /* <DEDUP_REMOVED lines=22> */
.L_x_34:
[----:B------:R-:W-:Y:S05]  /*3090*/  BSYNC.RECONVERGENT B0 ;  /* 0x0000000000007941 */ /* 0x000fea0003800200 */
.L_x_33:
        /* <DEDUP_REMOVED lines=19> */
[----:B------:R-:W-:Y:S02]  /*31d0*/  R2UR UR8, R32 ;  /* 0x00000000200872ca */ /* 0x000fe400000e0000 */
[----:B------:R-:W-:Y:S01]  /*31e0*/  R2UR UR9, R33 ;  /* 0x00000000210972ca */ /* 0x000fe200000e0000 */
[----:B------:R-:W-:Y:S01]  /*31f0*/  IMAD.WIDE.U32 R4, R22, R27, R24 ;  /* 0x0000001b16047225 */ /* 0x000fe200078e0018 */
[----:B------:R-:W-:-:S03]  /*3200*/  UMOV UR4, URZ ;  /* 0x000000ff00047c82 */ /* 0x000fc60008000000 */
[----:B------:R-:W-:Y:S01]  /*3210*/  VIADD R5, R5, UR4 ;  /* 0x0000000405057c36 */ /* 0x000fe20008000000 */
[----:B------:R-:W2:Y:S01]  /*3220*/  LDCU.64 UR4, c[0x0][0x3b0] ;  /* 0x00007600ff0477ac */ /* 0x000ea20008000a00 */
[----:B-1----:R-:W-:-:S04]  /*3230*/  LEA R26, P1, R4, UR6, 0x2 ;  /* 0x00000006041a7c11 */ /* 0x002fc8000f8210ff */
[----:B------:R-:W-:-:S05]  /*3240*/  LEA.HI.X R27, R4, UR7, R5, 0x2, P1 ;  /* 0x00000007041b7c11 */ /* 0x000fca00088f1405 */
[----:B------:R-:W3:Y:S02]  /*3250*/  LDG.E R26, desc[UR8][R26.64] ;  /* 0x000000081a1a7981 */ /* 0x000ee4000c1e1900 */
[----:B---3--:R-:W-:-:S05]  /*3260*/  SHF.R.S32.HI R4, RZ, 0x1f, R26 ;  /* 0x0000001fff047819 */ /* 0x008fca000001141a */
[----:B--2---:R-:W-:Y:S02]  /*3270*/  IMAD R7, R4, UR4, RZ ;  /* 0x0000000404077c24 */ /* 0x004fe4000f8e02ff */
[----:B------:R-:W-:Y:S01]  /*3280*/  IMAD.WIDE.U32 R4, R26, UR4, RZ ;  /* 0x000000041a047c25 */ /* 0x000fe2000f8e00ff */
[----:B------:R-:W-:-:S03]  /*3290*/  R2UR UR4, R32 ;  /* 0x00000000200472ca */ /* 0x000fc600000e0000 */
[----:B------:R-:W-:Y:S01]  /*32a0*/  IMAD R7, R26, UR5, R7 ;  /* 0x000000051a077c24 */ /* 0x000fe2000f8e0207 */
[----:B------:R-:W-:Y:S02]  /*32b0*/  R2UR UR5, R33 ;  /* 0x00000000210572ca */ /* 0x000fe400000e0000 */
[----:B------:R-:W-:Y:S01]  /*32c0*/  LEA R6, P1, R4, R9, 0x2 ;  /* 0x0000000904067211 */ /* 0x000fe200078210ff */
[----:B------:R-:W-:-:S05]  /*32d0*/  IMAD.IADD R5, R5, 0x1, R7 ;  /* 0x0000000105057824 */ /* 0x000fca00078e0207 */
[----:B------:R-:W-:-:S06]  /*32e0*/  LEA.HI.X R7, R4, R8, R5, 0x2, P1 ;  /* 0x0000000804077211 */ /* 0x000fcc00008f1405 */
[----:B------:R-:W2:Y:S02]  /*32f0*/  LDG.E.128 R4, desc[UR4][R6.64] ;  /* 0x0000000406047981 */ /* 0x000ea4000c1e1d00 */
[----:B--2---:R-:W-:Y:S02]  /*3300*/  F2FP.F16.F32.PACK_AB R4, R5, R4 ;  /* 0x000000040504723e */ /* 0x004fe400000000ff */
[----:B------:R-:W-:-:S03]  /*3310*/  F2FP.F16.F32.PACK_AB R7, R7, R6 ;  /* 0x000000060707723e */ /* 0x000fc600000000ff */
[--C-:B------:R-:W-:Y:S02]  /*3320*/  HADD2.F32 R14, -RZ, R4.reuse.H0_H0 ;  /* 0x20000004ff0e7230 */ /* 0x100fe40000004100 */
[----:B------:R-:W-:Y:S02]  /*3330*/  HADD2.F32 R5, -RZ, R4.H1_H1 ;  /* 0x30000004ff057230 */ /* 0x000fe40000004100 */
[--C-:B------:R-:W-:Y:S02]  /*3340*/  HADD2.F32 R4, -RZ, R7.reuse.H0_H0 ;  /* 0x20000007ff047230 */ /* 0x100fe40000004100 */
[----:B------:R-:W-:Y:S01]  /*3350*/  FADD R19, R14, R19 ;  /* 0x000000130e137221 */ /* 0x000fe20000000000 */
[----:B------:R-:W-:Y:S02]  /*3360*/  HADD2.F32 R16, -RZ, R7.H1_H1 ;  /* 0x30000007ff107230 */ /* 0x000fe40000004100 */
[----:B------:R-:W-:Y:S01]  /*3370*/  FADD R20, R5, R20 ;  /* 0x0000001405147221 */ /* 0x000fe20000000000 */
[----:B------:R-:W-:-:S02]  /*3380*/  FADD R21, R4, R21 ;  /* 0x0000001504157221 */ /* 0x000fc40000000000 */
[----:B------:R-:W-:-:S07]  /*3390*/  FADD R23, R16, R23 ;  /* 0x0000001710177221 */ /* 0x000fce0000000000 */
.L_x_37:
[----:B------:R-:W-:Y:S05]  /*33a0*/  BSYNC.RECONVERGENT B1 ;  /* 0x0000000000017941 */ /* 0x000fea0003800200 */
.L_x_36:
        /* <DEDUP_REMOVED lines=44> */
.L_x_35:
[----:B------:R-:W-:Y:S05]  /*3670*/  BSYNC.RECONVERGENT B0 ;  /* 0x0000000000007941 */ /* 0x000fea0003800200 */
.L_x_32:
[----:B------:R-:W1:Y:S01]  /*3680*/  LDC.64 R6, c[0x0][0x388] ;  /* 0x0000e200ff067b82 */ /* 0x000e620000000a00 */
[----:B------:R-:W2:Y:S01]  /*3690*/  LDCU.64 UR4, c[0x0][0x3b0] ;  /* 0x00007600ff0477ac */ /* 0x000ea20008000a00 */
        /* <DEDUP_REMOVED lines=9> */
[----:B------:R-:W-:Y:S02]  /*3730*/  HADD2.F32 R6, -RZ, R21.H0_H0 ;  /* 0x20000015ff067230 */ /* 0x000fe40000004100 */
[----:B------:R-:W-:Y:S01]  /*3740*/  LEA.HI.X R7, R4, R7, R5, 0x2, P0 ;  /* 0x0000000704077211 */ /* 0x000fe200000f1405 */
[----:B------:R-:W-:Y:S01]  /*3750*/  UIADD3.X UR5, UPT, UPT, URZ, UR5, URZ, UP0, !UPT ;  /* 0x00000005ff057290 */ /* 0x000fe200087fe4ff */
[C---:B------:R-:W-:Y:S01]  /*3760*/  LEA R8, P0, R0.reuse, R9, 0x4 ;  /* 0x0000000900087211 */ /* 0x040fe200078020ff */
[--C-:B------:R-:W-:Y:S02]  /*3770*/  HADD2.F32 R4, -RZ, R19.reuse.H0_H0 ;  /* 0x20000013ff047230 */ /* 0x100fe40000004100 */
[----:B------:R-:W-:Y:S01]  /*3780*/  USHF.R.S64 UR6, UR6, 0x2, UR5 ;  /* 0x0000000206067899 */ /* 0x000fe20008001005 */
[C---:B------:R-:W-:Y:S01]  /*3790*/  LEA.HI.X R9, R0.reuse, R7, R3, 0x4, P0 ;  /* 0x0000000700097211 */ /* 0x040fe200000f2403 */
[----:B------:R-:W-:Y:S01]  /*37a0*/  USHF.R.S32.HI UR5, URZ, 0x2, UR5 ;  /* 0x00000002ff057899 */ /* 0x000fe20008011405 */
[----:B------:R-:W-:Y:S01]  /*37b0*/  IADD3 R0, P0, PT, R0, 0x100, RZ ;  /* 0x0000010000007810 */ /* 0x000fe20007f1e0ff */
[----:B------:R-:W-:-:S02]  /*37c0*/  HADD2.F32 R5, -RZ, R19.H1_H1 ;  /* 0x30000013ff057230 */ /* 0x000fc40000004100 */
[----:B------:R-:W-:Y:S02]  /*37d0*/  HADD2.F32 R7, -RZ, R21.H1_H1 ;  /* 0x30000015ff077230 */ /* 0x000fe40000004100 */
[----:B------:R-:W-:Y:S01]  /*37e0*/  IMAD.X R3, RZ, RZ, R3, P0 ;  /* 0x000000ffff037224 */ /* 0x000fe200000e0603 */
[----:B------:R-:W-:Y:S02]  /*37f0*/  ISETP.GE.U32.AND P0, PT, R0, UR6, PT ;  /* 0x0000000600007c0c */ /* 0x000fe4000bf06070 */
[----:B------:R1:W-:Y:S02]  /*3800*/  STG.E.128 desc[UR8][R8.64], R4 ;  /* 0x0000000408007986 */ /* 0x0003e4000c101d08 */
[----:B------:R-:W-:-:S13]  /*3810*/  ISETP.GE.AND.EX P0, PT, R3, UR5, PT, P0 ;  /* 0x0000000503007c0c */ /* 0x000fda000bf06300 */
[----:B------:R-:W-:Y:S05]  /*3820*/  @!P0 BRA `(.L_x_38) ;  /* 0xffffffe800608947 */ /* 0x000fea000383ffff */
[----:B------:R-:W-:Y:S05]  /*3830*/  EXIT ;  /* 0x000000000000794d */ /* 0x000fea0003800000 */
.L_x_1:
[----:B------:R-:W1:Y:S01]  /*3840*/  LDC.64 R8, c[0x0][0x3b0] ;  /* 0x0000ec00ff087b82 */ /* 0x000e620000000a00 */
[----:B------:R-:W-:Y:S01]  /*3850*/  LOP3.LUT R2, RZ, R0, RZ, 0x33, !PT ;  /* 0x00000000ff027212 */ /* 0x000fe200078e33ff */
[----:B------:R-:W2:Y:S01]  /*3860*/  LDCU.64 UR4, c[0x0][0x388] ;  /* 0x00007100ff0477ac */ /* 0x000ea20008000a00 */
[----:B------:R-:W-:Y:S01]  /*3870*/  BSSY.RECONVERGENT B0, `(.L_x_39) ;  /* 0x0000024000007945 */ /* 0x000fe20003800200 */
[----:B-1----:R-:W-:-:S04]  /*3880*/  SHF.R.S32.HI R5, RZ, 0x1f, R9 ;  /* 0x0000001fff057819 */ /* 0x002fc80000011409 */
[----:B------:R-:W-:-:S05]  /*3890*/  LEA.HI R5, P0, R5, R8, RZ, 0x2 ;  /* 0x0000000805057211 */ /* 0x000fca00078110ff */
[----:B------:R-:W-:-:S05]  /*38a0*/  IMAD.X R4, RZ, RZ, R9, P0 ;  /* 0x000000ffff047224 */ /* 0x000fca00000e0609 */
[--C-:B------:R-:W-:Y:S02]  /*38b0*/  SHF.R.S64 R13, R5, 0x2, R4.reuse ;  /* 0x00000002050d7819 */ /* 0x100fe40000001004 */
[----:B------:R-:W-:Y:S02]  /*38c0*/  SHF.R.S32.HI R10, RZ, 0x2, R4 ;  /* 0x00000002ff0a7819 */ /* 0x000fe40000011404 */
[----:B------:R-:W-:Y:S02]  /*38d0*/  IADD3 R6, P0, PT, R2, R13, RZ ;  /* 0x0000000d02067210 */ /* 0x000fe40007f1e0ff */
[----:B------:R-:W-:Y:S02]  /*38e0*/  LOP3.LUT R2, RZ, R3, RZ, 0x33, !PT ;  /* 0x00000003ff027212 */ /* 0x000fe400078e33ff */
[----:B------:R-:W-:-:S03]  /*38f0*/  LOP3.LUT R4, R6, 0x300, RZ, 0xc0, !PT ;  /* 0x0000030006047812 */ /* 0x000fc600078ec0ff */
[----:B------:R-:W-:Y:S01]  /*3900*/  IMAD.X R7, R2, 0x1, R10, P0 ;  /* 0x0000000102077824 */ /* 0x000fe200000e060a */
[----:B------:R-:W-:Y:S01]  /*3910*/  ISETP.NE.U32.AND P1, PT, R4, 0x300, PT ;  /* 0x000003000400780c */ /* 0x000fe20003f25070 */
[----:B------:R-:W-:Y:S01]  /*3920*/  IMAD.WIDE.U32 R4, R24, R8, RZ ;  /* 0x0000000818047225 */ /* 0x000fe200078e00ff */
[----:B------:R-:W-:Y:S02]  /*3930*/  ISETP.GE.U32.AND P0, PT, R6, 0x300, PT ;  /* 0x000003000600780c */ /* 0x000fe40003f06070 */
[----:B------:R-:W-:Y:S01]  /*3940*/  ISETP.NE.AND.EX P1, PT, RZ, RZ, PT, P1 ;  /* 0x000000ffff00720c */ /* 0x000fe20003f25310 */
[----:B------:R-:W-:Y:S01]  /*3950*/  IMAD R9, R24, R9, R5 ;  /* 0x0000000918097224 */ /* 0x000fe200078e0205 */
[C---:B--2---:R-:W-:Y:S02]  /*3960*/  LEA R11, P2, R4.reuse, UR4, 0x2 ;  /* 0x00000004040b7c11 */ /* 0x044fe4000f8410ff */
[----:B------:R-:W-:Y:S02]  /*3970*/  ISETP.GE.U32.AND.EX P0, PT, R7, RZ, PT, P0 ;  /* 0x000000ff0700720c */ /* 0x000fe40003f06100 */
[----:B------:R-:W-:-:S07]  /*3980*/  LEA.HI.X R9, R4, UR5, R9, 0x2, P2 ;  /* 0x0000000504097c11 */ /* 0x000fce00090f1409 */
[----:B------:R-:W-:Y:S05]  /*3990*/  @!P1 BRA `(.L_x_40) ;  /* 0x0000000000449947 */ /* 0x000fea0003800000 */
[----:B------:R-:W-:Y:S01]  /*39a0*/  SHF.R.U64 R4, R6, 0x8, R7 ;  /* 0x0000000806047819 */ /* 0x000fe20000001207 */
[----:B------:R-:W-:Y:S02]  /*39b0*/  IMAD.MOV.U32 R2, RZ, RZ, RZ ;  /* 0x000000ffff027224 */ /* 0x000fe400078e00ff */
[----:B------:R-:W-:Y:S02]  /*39c0*/  IMAD.MOV.U32 R6, RZ, RZ, RZ ;  /* 0x000000ffff067224 */ /* 0x000fe400078e00ff */
[----:B------:R-:W-:-:S05]  /*39d0*/  VIADD R4, R4, 0x1 ;  /* 0x0000000104047836 */ /* 0x000fca0000000000 */
[----:B------:R-:W-:-:S07]  /*39e0*/  LOP3.LUT R7, R4, 0x3, RZ, 0xc0, !PT ;  /* 0x0000000304077812 */ /* 0x000fce00078ec0ff */
.L_x_41:
[----:B-1----:R-:W-:Y:S02]  /*39f0*/  LEA R4, P1, R0, R11, 0x4 ;  /* 0x0000000b00047211 */ /* 0x002fe400078220ff */
[----:B------:R-:W-:Y:S02]  /*3a00*/  R2UR UR4, R32 ;  /* 0x00000000200472ca */ /* 0x000fe400000e0000 */
[----:B------:R-:W-:Y:S02]  /*3a10*/  LEA.HI.X R5, R0, R9, R3, 0x4, P1 ;  /* 0x0000000900057211 */ /* 0x000fe400008f2403 */
[----:B------:R-:W-:Y:S02]  /*3a20*/  IADD3 R2, P1, PT, R2, 0x1, RZ ;  /* 0x0000000102027810 */ /* 0x000fe40007f3e0ff */
[----:B------:R-:W-:Y:S02]  /*3a30*/  R2UR UR5, R33 ;  /* 0x00000000210572ca */ /* 0x000fe400000e0000 */
[----:B------:R-:W-:Y:S01]  /*3a40*/  IADD3 R0, P2, PT, R0, 0x100, RZ ;  /* 0x0000010000007810 */ /* 0x000fe20007f5e0ff */
[----:B------:R-:W-:Y:S01]  /*3a50*/  IMAD.X R6, RZ, RZ, R6, P1 ;  /* 0x000000ffff067224 */ /* 0x000fe200008e0606 */
[----:B------:R-:W-:-:S03]  /*3a60*/  ISETP.NE.U32.AND P1, PT, R2, R7, PT ;  /* 0x000000070200720c */ /* 0x000fc60003f25070 */
[----:B------:R-:W-:Y:S01]  /*3a70*/  IMAD.X R3, RZ, RZ, R3, P2 ;  /* 0x000000ffff037224 */ /* 0x000fe200010e0603 */
[----:B------:R-:W-:-:S05]  /*3a80*/  ISETP.NE.AND.EX P1, PT, R6, RZ, PT, P1 ;  /* 0x000000ff0600720c */ /* 0x000fca0003f25310 */
[----:B------:R1:W-:Y:S08]  /*3a90*/  STG.E.128 desc[UR4][R4.64], RZ ;  /* 0x000000ff04007986 */ /* 0x0003f0000c101d04 */
[----:B------:R-:W-:Y:S05]  /*3aa0*/  @P1 BRA `(.L_x_41) ;  /* 0xfffffffc00d01947 */ /* 0x000fea000383ffff */
.L_x_40:
[----:B------:R-:W-:Y:S05]  /*3ab0*/  BSYNC.RECONVERGENT B0 ;  /* 0x0000000000007941 */ /* 0x000fea0003800200 */
.L_x_39:
[----:B------:R-:W-:Y:S05]  /*3ac0*/  @!P0 EXIT ;  /* 0x000000000000894d */ /* 0x000fea0003800000 */
[----:B------:R-:W-:Y:S01]  /*3ad0*/  IADD3 R2, P0, PT, -R0, R13, RZ ;  /* 0x0000000d00027210 */ /* 0x000fe20007f1e1ff */
[----:B------:R-:W-:Y:S03]  /*3ae0*/  BSSY.RECONVERGENT B0, `(.L_x_42) ;  /* 0x0000040000007945 */ /* 0x000fe60003800200 */
[----:B------:R-:W-:Y:S01]  /*3af0*/  ISETP.GT.U32.AND P1, PT, R2, 0xc00, PT ;  /* 0x00000c000200780c */ /* 0x000fe20003f24070 */
[----:B------:R-:W-:Y:S01]  /*3b00*/  IMAD.X R2, R10, 0x1, ~R3, P0 ;  /* 0x000000010a027824 */ /* 0x000fe200000e0e03 */
[----:B------:R-:W-:-:S04]  /*3b10*/  PLOP3.LUT P0, PT, PT, PT, PT, 0x80, 0x8 ;  /* 0x000000000008781c */ /* 0x000fc80003f0f070 */
[----:B------:R-:W-:-:S13]  /*3b20*/  ISETP.GT.AND.EX P1, PT, R2, RZ, PT, P1 ;  /* 0x000000ff0200720c */ /* 0x000fda0003f24310 */
[----:B------:R-:W-:Y:S05]  /*3b30*/  @!P1 BRA `(.L_x_43) ;  /* 0x0000000000e89947 */ /* 0x000fea0003800000 */
[----:B------:R-:W-:Y:S02]  /*3b40*/  IADD3 R7, P1, PT, R13, -0xc00, RZ ;  /* 0xfffff4000d077810 */ /* 0x000fe40007f3e0ff */
[----:B------:R-:W-:Y:S02]  /*3b50*/  PLOP3.LUT P0, PT, PT, PT, PT, 0x8, 0x80 ;  /* 0x000000000080781c */ /* 0x000fe40003f0e170 */
[----:B------:R-:W-:-:S11]  /*3b60*/  IADD3.X R2, PT, PT, R10, -0x1, RZ, P1, !PT ;  /* 0xffffffff0a027810 */ /* 0x000fd60000ffe4ff */
.L_x_44:
[----:B-12---:R-:W-:Y:S02]  /*3b70*/  LEA R4, P1, R0, R11, 0x4 ;  /* 0x0000000b00047211 */ /* 0x006fe400078220ff */
[----:B------:R-:W-:Y:S02]  /*3b80*/  R2UR UR4, R32 ;  /* 0x00000000200472ca */ /* 0x000fe400000e0000 */
[C-C-:B------:R-:W-:Y:S02]  /*3b90*/  LEA.HI.X R5, R0.reuse, R9, R3.reuse, 0x4, P1 ;  /* 0x0000000900057211 */ /* 0x140fe400008f2403 */
[----:B------:R-:W-:Y:S02]  /*3ba0*/  IADD3 R0, P1, PT, R0, 0x1000, RZ ;  /* 0x0000100000007810 */ /* 0x000fe40007f3e0ff */
[----:B------:R-:W-:Y:S02]  /*3bb0*/  R2UR UR5, R33 ;  /* 0x00000000210572ca */ /* 0x000fe400000e0000 */
[----:B------:R-:W-:Y:S01]  /*3bc0*/  R2UR UR6, R32 ;  /* 0x00000000200672ca */ /* 0x000fe200000e0000 */
[----:B------:R-:W-:Y:S01]  /*3bd0*/  IMAD.X R3, RZ, RZ, R3, P1 ;  /* 0x000000ffff037224 */ /* 0x000fe200008e0603 */
[----:B------:R-:W-:-:S02]  /*3be0*/  ISETP.GE.U32.AND P1, PT, R0, R7, PT ;  /* 0x000000070000720c */ /* 0x000fc40003f26070 */
[C---:B------:R-:W-:Y:S02]  /*3bf0*/  R2UR UR7, R33.reuse ;  /* 0x00000000210772ca */ /* 0x040fe400000e0000 */
[C---:B------:R-:W-:Y:S02]  /*3c00*/  R2UR UR8, R32.reuse ;  /* 0x00000000200872ca */ /* 0x040fe400000e0000 */
[C---:B------:R-:W-:Y:S02]  /*3c10*/  R2UR UR9, R33.reuse ;  /* 0x00000000210972ca */ /* 0x040fe400000e0000 */
[C---:B------:R-:W-:Y:S01]  /*3c20*/  R2UR UR10, R32.reuse ;  /* 0x00000000200a72ca */ /* 0x040fe200000e0000 */
[----:B------:R2:W-:Y:S01]  /*3c30*/  STG.E.128 desc[UR4][R4.64], RZ ;  /* 0x000000ff04007986 */ /* 0x0005e2000c101d04 */
[----:B------:R-:W-:Y:S02]  /*3c40*/  R2UR UR11, R33 ;  /* 0x00000000210b72ca */ /* 0x000fe400000e0000 */
[----:B------:R-:W-:-:S02]  /*3c50*/  R2UR UR12, R32 ;  /* 0x00000000200c72ca */ /* 0x000fc400000e0000 */
[C---:B------:R-:W-:Y:S01]  /*3c60*/  R2UR UR13, R33.reuse ;  /* 0x00000000210d72ca */ /* 0x040fe200000e0000 */
[----:B------:R2:W-:Y:S01]  /*3c70*/  STG.E.128 desc[UR6][R4.64+0x1000], RZ ;  /* 0x001000ff04007986 */ /* 0x0005e2000c101d06 */
[C---:B------:R-:W-:Y:S02]  /*3c80*/  R2UR UR14, R32.reuse ;  /* 0x00000000200e72ca */ /* 0x040fe400000e0000 */
[C---:B------:R-:W-:Y:S01]  /*3c90*/  R2UR UR15, R33.reuse ;  /* 0x00000000210f72ca */ /* 0x040fe200000e0000 */
[----:B------:R2:W-:Y:S01]  /*3ca0*/  STG.E.128 desc[UR8][R4.64+0x2000], RZ ;  /* 0x002000ff04007986 */ /* 0x0005e2000c101d08 */
[C---:B------:R-:W-:Y:S02]  /*3cb0*/  R2UR UR16, R32.reuse ;  /* 0x00000000201072ca */ /* 0x040fe400000e0000 */
[----:B------:R-:W-:Y:S01]  /*3cc0*/  R2UR UR17, R33 ;  /* 0x00000000211172ca */ /* 0x000fe200000e0000 */
[----:B------:R2:W-:Y:S01]  /*3cd0*/  STG.E.128 desc[UR10][R4.64+0x3000], RZ ;  /* 0x003000ff04007986 */ /* 0x0005e2000c101d0a */
        /* <DEDUP_REMOVED lines=24> */
[----:B------:R-:W-:Y:S02]  /*3e60*/  R2UR UR34, R32 ;  /* 0x00000000202272ca */ /* 0x000fe400000e0000 */
[----:B------:R-:W-:Y:S01]  /*3e70*/  R2UR UR35, R33 ;  /* 0x00000000212372ca */ /* 0x000fe200000e0000 */
[----:B------:R2:W-:Y:S01]  /*3e80*/  STG.E.128 desc[UR28][R4.64+0xc000], RZ ;  /* 0x00c000ff04007986 */ /* 0x0005e2000c101d1c */
[----:B------:R-:W-:-:S03]  /*3e90*/  ISETP.GE.AND.EX P1, PT, R3, R2, PT, P1 ;  /* 0x000000020300720c */ /* 0x000fc60003f26310 */
[----:B------:R2:W-:Y:S04]  /*3ea0*/  STG.E.128 desc[UR30][R4.64+0xd000], RZ ;  /* 0x00d000ff04007986 */ /* 0x0005e8000c101d1e */
[----:B------:R2:W-:Y:S04]  /*3eb0*/  STG.E.128 desc[UR32][R4.64+0xe000], RZ ;  /* 0x00e000ff04007986 */ /* 0x0005e8000c101d20 */
[----:B------:R2:W-:Y:S02]  /*3ec0*/  STG.E.128 desc[UR34][R4.64+0xf000], RZ ;  /* 0x00f000ff04007986 */ /* 0x0005e4000c101d22 */
[----:B------:R-:W-:Y:S05]  /*3ed0*/  @!P1 BRA `(.L_x_44) ;  /* 0xfffffffc00249947 */ /* 0x000fea000383ffff */
.L_x_43:
[----:B------:R-:W-:Y:S05]  /*3ee0*/  BSYNC.RECONVERGENT B0 ;  /* 0x0000000000007941 */ /* 0x000fea0003800200 */
.L_x_42:
[----:B------:R-:W-:Y:S01]  /*3ef0*/  IADD3 R2, P2, PT, -R0, R13, RZ ;  /* 0x0000000d00027210 */ /* 0x000fe20007f5e1ff */
[----:B------:R-:W-:Y:S03]  /*3f00*/  BSSY.RECONVERGENT B0, `(.L_x_45) ;  /* 0x0000022000007945 */ /* 0x000fe60003800200 */
[----:B------:R-:W-:Y:S01]  /*3f10*/  ISETP.GT.U32.AND P1, PT, R2, 0x400, PT ;  /* 0x000004000200780c */ /* 0x000fe20003f24070 */
[----:B------:R-:W-:-:S05]  /*3f20*/  IMAD.X R2, R10, 0x1, ~R3, P2 ;  /* 0x000000010a027824 */ /* 0x000fca00010e0e03 */
[----:B------:R-:W-:-:S13]  /*3f30*/  ISETP.GT.AND.EX P1, PT, R2, RZ, PT, P1 ;  /* 0x000000ff0200720c */ /* 0x000fda0003f24310 */
[----:B------:R-:W-:Y:S05]  /*3f40*/  @!P1 BRA `(.L_x_46) ;  /* 0x0000000000749947 */ /* 0x000fea0003800000 */
[C---:B------:R-:W-:Y:S02]  /*3f50*/  R2UR UR4, R32.reuse ;  /* 0x00000000200472ca */ /* 0x040fe400000e0000 */
[C---:B------:R-:W-:Y:S02]  /*3f60*/  R2UR UR5, R33.reuse ;  /* 0x00000000210572ca */ /* 0x040fe400000e0000 */
[C---:B------:R-:W-:Y:S02]  /*3f70*/  R2UR UR6, R32.reuse ;  /* 0x00000000200672ca */ /* 0x040fe400000e0000 */
[C---:B------:R-:W-:Y:S02]  /*3f80*/  R2UR UR7, R33.reuse ;  /* 0x00000000210772ca */ /* 0x040fe400000e0000 */
[----:B------:R-:W-:Y:S02]  /*3f90*/  R2UR UR8, R32 ;  /* 0x00000000200872ca */ /* 0x000fe400000e0000 */
[----:B------:R-:W-:-:S02]  /*3fa0*/  R2UR UR9, R33 ;  /* 0x00000000210972ca */ /* 0x000fc400000e0000 */
        /* <DEDUP_REMOVED lines=8> */
[----:B------:R-:W-:Y:S02]  /*4030*/  R2UR UR18, R32 ;  /* 0x00000000201272ca */ /* 0x000fe400000e0000 */
[----:B------:R-:W-:Y:S02]  /*4040*/  R2UR UR19, R33 ;  /* 0x00000000211372ca */ /* 0x000fe400000e0000 */
[----:B-12---:R-:W-:-:S04]  /*4050*/  LEA R4, P0, R0, R11, 0x4 ;  /* 0x0000000b00047211 */ /* 0x006fc800078020ff */
[C-C-:B------:R-:W-:Y:S02]  /*4060*/  LEA.HI.X R5, R0.reuse, R9, R3.reuse, 0x4, P0 ;  /* 0x0000000900057211 */ /* 0x140fe400000f2403 */
[----:B------:R-:W-:Y:S02]  /*4070*/  IADD3 R0, P1, PT, R0, 0x800, RZ ;  /* 0x0000080000007810 */ /* 0x000fe40007f3e0ff */
[----:B------:R-:W-:Y:S01]  /*4080*/  PLOP3.LUT P0, PT, PT, PT, PT, 0x8, 0x80 ;  /* 0x000000000080781c */ /* 0x000fe20003f0e170 */
[----:B------:R3:W-:Y:S02]  /*4090*/  STG.E.128 desc[UR4][R4.64], RZ ;  /* 0x000000ff04007986 */ /* 0x0007e4000c101d04 */
[----:B------:R-:W-:Y:S02]  /*40a0*/  IMAD.X R3, RZ, RZ, R3, P1 ;  /* 0x000000ffff037224 */ /* 0x000fe400008e0603 */
[----:B------:R3:W-:Y:S04]  /*40b0*/  STG.E.128 desc[UR6][R4.64+0x1000], RZ ;  /* 0x001000ff04007986 */ /* 0x0007e8000c101d06 */
[----:B------:R3:W-:Y:S04]  /*40c0*/  STG.E.128 desc[UR8][R4.64+0x2000], RZ ;  /* 0x002000ff04007986 */ /* 0x0007e8000c101d08 */
[----:B------:R3:W-:Y:S04]  /*40d0*/  STG.E.128 desc[UR10][R4.64+0x3000], RZ ;  /* 0x003000ff04007986 */ /* 0x0007e8000c101d0a */
[----:B------:R3:W-:Y:S04]  /*40e0*/  STG.E.128 desc[UR12][R4.64+0x4000], RZ ;  /* 0x004000ff04007986 */ /* 0x0007e8000c101d0c */
[----:B------:R3:W-:Y:S04]  /*40f0*/  STG.E.128 desc[UR14][R4.64+0x5000], RZ ;  /* 0x005000ff04007986 */ /* 0x0007e8000c101d0e */
[----:B------:R3:W-:Y:S04]  /*4100*/  STG.E.128 desc[UR16][R4.64+0x6000], RZ ;  /* 0x006000ff04007986 */ /* 0x0007e8000c101d10 */
[----:B------:R3:W-:Y:S02]  /*4110*/  STG.E.128 desc[UR18][R4.64+0x7000], RZ ;  /* 0x007000ff04007986 */ /* 0x0007e4000c101d12 */
.L_x_46:
[----:B------:R-:W-:Y:S05]  /*4120*/  BSYNC.RECONVERGENT B0 ;  /* 0x0000000000007941 */ /* 0x000fea0003800200 */
.L_x_45:
[----:B------:R-:W-:-:S04]  /*4130*/  ISETP.LT.U32.AND P1, PT, R0, R13, PT ;  /* 0x0000000d0000720c */ /* 0x000fc80003f21070 */
[----:B------:R-:W-:-:S13]  /*4140*/  ISETP.LT.OR.EX P0, PT, R3, R10, P0, P1 ;  /* 0x0000000a0300720c */ /* 0x000fda0000701710 */
[----:B------:R-:W-:Y:S05]  /*4150*/  @!P0 EXIT ;  /* 0x000000000000894d */ /* 0x000fea0003800000 */
[C---:B------:R-:W-:Y:S02]  /*4160*/  R2UR UR4, R32.reuse ;  /* 0x00000000200472ca */ /* 0x040fe400000e0000 */
[C---:B------:R-:W-:Y:S02]  /*4170*/  R2UR UR5, R33.reuse ;  /* 0x00000000210572ca */ /* 0x040fe400000e0000 */
[C---:B------:R-:W-:Y:S02]  /*4180*/  R2UR UR6, R32.reuse ;  /* 0x00000000200672ca */ /* 0x040fe400000e0000 */
[C---:B------:R-:W-:Y:S02]  /*4190*/  R2UR UR7, R33.reuse ;  /* 0x00000000210772ca */ /* 0x040fe400000e0000 */
[----:B------:R-:W-:Y:S02]  /*41a0*/  R2UR UR8, R32 ;  /* 0x00000000200872ca */ /* 0x000fe400000e0000 */
[----:B------:R-:W-:-:S02]  /*41b0*/  R2UR UR9, R33 ;  /* 0x00000000210972ca */ /* 0x000fc400000e0000 */
[----:B------:R-:W-:Y:S02]  /*41c0*/  R2UR UR10, R32 ;  /* 0x00000000200a72ca */ /* 0x000fe400000e0000 */
[----:B------:R-:W-:Y:S02]  /*41d0*/  R2UR UR11, R33 ;  /* 0x00000000210b72ca */ /* 0x000fe400000e0000 */
[----:B------:R-:W-:-:S04]  /*41e0*/  LEA R2, P0, R0, R11, 0x4 ;  /* 0x0000000b00027211 */ /* 0x000fc800078020ff */
[----:B------:R-:W-:-:S05]  /*41f0*/  LEA.HI.X R3, R0, R9, R3, 0x4, P0 ;  /* 0x0000000900037211 */ /* 0x000fca00000f2403 */
[----:B------:R-:W-:Y:S04]  /*4200*/  STG.E.128 desc[UR4][R2.64], RZ ;  /* 0x000000ff02007986 */ /* 0x000fe8000c101d04 */
[----:B------:R-:W-:Y:S04]  /*4210*/  STG.E.128 desc[UR6][R2.64+0x1000], RZ ;  /* 0x001000ff02007986 */ /* 0x000fe8000c101d06 */
[----:B------:R-:W-:Y:S04]  /*4220*/  STG.E.128 desc[UR8][R2.64+0x2000], RZ ;  /* 0x002000ff02007986 */ /* 0x000fe8000c101d08 */
[----:B------:R-:W-:Y:S01]  /*4230*/  STG.E.128 desc[UR10][R2.64+0x3000], RZ ;  /* 0x003000ff02007986 */ /* 0x000fe2000c101d0a */
[----:B------:R-:W-:Y:S05]  /*4240*/  EXIT ;  /* 0x000000000000794d */ /* 0x000fea0003800000 */
.L_x_47:
[----:B------:R-:W-:-:S00]  /*4250*/  BRA `(.L_x_47) ;  /* 0xfffffffc00fc7947 */ /* 0x000fc0000383ffff */
[----:B------:R-:W-:-:S00]  /*4260*/  NOP ;  /* 0x0000000000007918 */ /* 0x000fc00000000000 */
        /* <DEDUP_REMOVED lines=9> */
.L_x_174:


//--------------------- .text._Z24finalizeMoeRoutingKernelIffL9ScaleMode0EEvPKT0_PT_S3_PKfPKiS9_llii --------------------------
	.section	.text._Z24finalizeMoeRoutingKernelIffL9ScaleMode0EEvPKT0_PT_S3_PKfPKiS9_llii,"ax",@progbits
	.align	128
        .global         _Z24finalizeMoeRoutingKernelIffL9ScaleMode0EEvPKT0_PT_S3_PKfPKiS9_llii
        .type           _Z24finalizeMoeRoutingKernelIffL9ScaleMode0EEvPKT0_PT_S3_PKfPKiS9_llii,@function
        .size           _Z24finalizeMoeRoutingKernelIffL9ScaleMode0EEvPKT0_PT_S3_PKfPKiS9_llii,(.L_x_175 - _Z24finalizeMoeRoutingKernelIffL9ScaleMode0EEvPKT0_PT_S3_PKfPKiS9_llii)
        .other          _Z24finalizeMoeRoutingKernelIffL9ScaleMode0EEvPKT0_PT_S3_PKfPKiS9_llii,@"STO_CUDA_ENTRY STV_DEFAULT"
_Z24finalizeMoeRoutingKernelIffL9ScaleMode0EEvPKT0_PT_S3_PKfPKiS9_llii:
.text._Z24finalizeMoeRoutingKernelIffL9ScaleMode0EEvPKT0_PT_S3_PKfPKiS9_llii:
        /* <DEDUP_REMOVED lines=20> */
.L_x_48:
[----:B------:R-:W1:Y:S01]  /*0140*/  LDC.64 R8, c[0x0][0x3b0] ;  /* 0x0000ec00ff087b82 */ /* 0x000e620000000a00 */
[----:B------:R-:W2:Y:S01]  /*0150*/  S2R R7, SR_TID.X ;  /* 0x0000000000077919 */ /* 0x000ea20000002100 */
[----:B-1----:R-:W-:-:S04]  /*0160*/  SHF.R.S32.HI R3, RZ, 0x1f, R9 ;  /* 0x0000001fff037819 */ /* 0x002fc80000011409 */
[----:B------:R-:W-:-:S05]  /*0170*/  LEA.HI R0, P0, R3, R8, RZ, 0x2 ;  /* 0x0000000803007211 */ /* 0x000fca00078110ff */
[----:B------:R-:W-:-:S05]  /*0180*/  IMAD.X R3, RZ, RZ, R9, P0 ;  /* 0x000000ffff037224 */ /* 0x000fca00000e0609 */
[--C-:B------:R-:W-:Y:S02]  /*0190*/  SHF.R.S64 R0, R0, 0x2, R3.reuse ;  /* 0x0000000200007819 */ /* 0x100fe40000001003 */
[----:B------:R-:W-:Y:S02]  /*01a0*/  SHF.R.S32.HI R2, RZ, 0x2, R3 ;  /* 0x00000002ff027819 */ /* 0x000fe40000011403 */
[----:B--2---:R-:W-:-:S04]  /*01b0*/  ISETP.GT.U32.AND P0, PT, R0, R7, PT ;  /* 0x000000070000720c */ /* 0x004fc80003f04070 */
[----:B------:R-:W-:-:S13]  /*01c0*/  ISETP.GT.AND.EX P0, PT, R2, RZ, PT, P0 ;  /* 0x000000ff0200720c */ /* 0x000fda0003f04300 */
[----:B------:R-:W-:Y:S05]  /*01d0*/  @!P0 EXIT ;  /* 0x000000000000894d */ /* 0x000fea0003800000 */
[----:B------:R-:W1:Y:S01]  /*01e0*/  S2R R24, SR_CTAID.X ;  /* 0x0000000000187919 */ /* 0x000e620000002500 */
[----:B------:R-:W2:Y:S01]  /*01f0*/  LDC.64 R20, c[0x0][0x3b8] ;  /* 0x0000ee00ff147b82 */ /* 0x000ea20000000a00 */
[----:B------:R-:W3:Y:S01]  /*0200*/  LDCU.64 UR4, c[0x0][0x388] ;  /* 0x00007100ff0477ac */ /* 0x000ee20008000a00 */
[----:B------:R-:W-:-:S06]  /*0210*/  IMAD.MOV.U32 R6, RZ, RZ, RZ ;  /* 0x000000ffff067224 */ /* 0x000fcc00078e00ff */
[----:B------:R-:W4:Y:S08]  /*0220*/  LDC R22, c[0x0][0x370] ;  /* 0x0000dc00ff167b82 */ /* 0x000f300000000800 */
[----:B------:R-:W0:Y:S01]  /*0230*/  LDC.64 R36, c[0x0][0x358] ;  /* 0x0000d600ff247b82 */ /* 0x000e220000000a00 */
[----:B--2---:R-:W-:-:S04]  /*0240*/  ISETP.GE.U32.AND P0, PT, R20, 0x1, PT ;  /* 0x000000011400780c */ /* 0x004fc80003f06070 */
[----:B------:R-:W-:Y:S01]  /*0250*/  ISETP.GE.AND.EX P0, PT, R21, RZ, PT, P0 ;  /* 0x000000ff1500720c */ /* 0x000fe20003f06300 */
[----:B-1----:R-:W-:-:S04]  /*0260*/  IMAD.WIDE.U32 R4, R24, R8, RZ ;  /* 0x0000000818047225 */ /* 0x002fc800078e00ff */
[----:B------:R-:W-:Y:S01]  /*0270*/  IMAD R5, R24, R9, R5 ;  /* 0x0000000918057224 */ /* 0x000fe200078e0205 */
[----:B---3--:R-:W-:-:S04]  /*0280*/  LEA R3, P1, R4, UR4, 0x2 ;  /* 0x0000000404037c11 */ /* 0x008fc8000f8210ff */
[----:B------:R-:W-:Y:S01]  /*0290*/  LEA.HI.X R4, R4, UR5, R5, 0x2, P1 ;  /* 0x0000000504047c11 */ /* 0x000fe200088f1405 */
[----:B------:R-:W-:Y:S02]  /*02a0*/  IMAD.MOV.U32 R5, RZ, RZ, R7 ;  /* 0x000000ffff057224 */ /* 0x000fe400078e0007 */
[----:B0---4-:R-:W-:Y:S06]  /*02b0*/  @!P0 BRA `(.L_x_49) ;  /* 0x0000003800488947 */ /* 0x011fec0003800000 */
[----:B------:R-:W0:Y:S01]  /*02c0*/  LDCU.64 UR4, c[0x0][0x390] ;  /* 0x00007200ff0477ac */ /* 0x000e220008000a00 */
[----:B------:R-:W-:-:S04]  /*02d0*/  IMAD.WIDE.U32 R34, R24, R20, RZ ;  /* 0x0000001418227225 */ /* 0x000fc800078e00ff */
[----:B------:R-:W-:Y:S01]  /*02e0*/  IMAD R7, R24, R21, R35 ;  /* 0x0000001518077224 */ /* 0x000fe200078e0223 */
[----:B0-----:R-:W-:-:S04]  /*02f0*/  UISETP.NE.U32.AND UP0, UPT, UR4, URZ, UPT ;  /* 0x000000ff0400728c */ /* 0x001fc8000bf05070 */
[----:B------:R-:W-:-:S09]  /*0300*/  UISETP.NE.AND.EX UP0, UPT, UR5, URZ, UPT, UP0 ;  /* 0x000000ff0500728c */ /* 0x000fd2000bf05300 */
[----:B------:R-:W-:Y:S05]  /*0310*/  BRA.U !UP0, `(.L_x_50) ;  /* 0x0000001d08dc7547 */ /* 0x000fea000b800000 */
[C---:B------:R-:W-:Y:S02]  /*0320*/  LOP3.LUT R8, R20.reuse, 0x3, RZ, 0xc0, !PT ;  /* 0x0000000314087812 */ /* 0x040fe400078ec0ff */
[----:B------:R-:W-:Y:S02]  /*0330*/  LOP3.LUT R9, R21, 0x7fffffff, RZ, 0xc0, !PT ;  /* 0x7fffffff15097812 */ /* 0x000fe400078ec0ff */
[----:B------:R-:W-:-:S07]  /*0340*/  LOP3.LUT R20, R20, 0xfffffffc, RZ, 0xc0, !PT ;  /* 0xfffffffc14147812 */ /* 0x000fce00078ec0ff */
.L_x_68:
[----:B0-----:R-:W0:Y:S01]  /*0350*/  LDCU.64 UR6, c[0x0][0x3b8] ;  /* 0x00007700ff0677ac */ /* 0x001e220008000a00 */
[C---:B------:R-:W-:Y:S01]  /*0360*/  IMAD.SHL.U32 R28, R5.reuse, 0x10, RZ ;  /* 0x00000010051c7824 */ /* 0x040fe200078e00ff */
[----:B------:R-:W-:Y:S01]  /*0370*/  SHF.L.U64.HI R21, R5, 0x4, R6 ;  /* 0x0000000405157819 */ /* 0x000fe20000010206 */
[----:B------:R-:W-:Y:S01]  /*0380*/  IMAD.MOV.U32 R39, RZ, RZ, RZ ;  /* 0x000000ffff277224 */ /* 0x000fe200078e00ff */
[----:B------:R-:W1:Y:S01]  /*0390*/  LDCU.64 UR4, c[0x0][0x380] ;  /* 0x00007000ff0477ac */ /* 0x000e620008000a00 */
[----:B------:R-:W-:Y:S01]  /*03a0*/  IMAD.MOV.U32 R14, RZ, RZ, RZ ;  /* 0x000000ffff0e7224 */ /* 0x000fe200078e00ff */
[----:B------:R-:W-:Y:S02]  /*03b0*/  CS2R R32, SRZ ;  /* 0x0000000000207805 */ /* 0x000fe4000001ff00 */
[----:B------:R-:W-:Y:S01]  /*03c0*/  CS2R R30, SRZ ;  /* 0x00000000001e7805 */ /* 0x000fe2000001ff00 */
[----:B------:R-:W2:Y:S01]  /*03d0*/  LDCU.64 UR8, c[0x0][0x390] ;  /* 0x00007200ff0877ac */ /* 0x000ea20008000a00 */
[----:B0-----:R-:W-:-:S04]  /*03e0*/  UISETP.GE.U32.AND UP0, UPT, UR6, 0x4, UPT ;  /* 0x000000040600788c */ /* 0x001fc8000bf06070 */
[----:B------:R-:W-:Y:S01]  /*03f0*/  UISETP.GE.U32.AND.EX UP0, UPT, UR7, URZ, UPT, UP0 ;  /* 0x000000ff0700728c */ /* 0x000fe2000bf06100 */
[C---:B-1----:R-:W-:Y:S02]  /*0400*/  IADD3 R29, P0, PT, R28.reuse, UR4, RZ ;  /* 0x000000041c1d7c10 */ /* 0x042fe4000ff1e0ff */
[----:B--2---:R-:W-:Y:S02]  /*0410*/  IADD3 R23, P1, PT, R28, UR8, RZ ;  /* 0x000000081c177c10 */ /* 0x004fe4000ff3e0ff */
[C---:B------:R-:W-:Y:S02]  /*0420*/  IADD3.X R25, PT, PT, R21.reuse, UR5, RZ, P0, !PT ;  /* 0x0000000515197c10 */ /* 0x040fe400087fe4ff */
[----:B------:R-:W-:Y:S02]  /*0430*/  IADD3.X R21, PT, PT, R21, UR9, RZ, P1, !PT ;  /* 0x0000000915157c10 */ /* 0x000fe40008ffe4ff */
[----:B------:R-:W-:Y:S07]  /*0440*/  BRA.U !UP0, `(.L_x_51) ;  /* 0x0000000d08fc7547 */ /* 0x000fee000b800000 */
[----:B------:R-:W-:Y:S01]  /*0450*/  BSSY.RECONVERGENT B0, `(.L_x_52) ;  /* 0x00000fc000007945 */ /* 0x000fe20003800200 */
[----:B------:R-:W-:Y:S01]  /*0460*/  CS2R R26, SRZ ;  /* 0x00000000001a7805 */ /* 0x000fe2000001ff00 */
[----:B------:R-:W-:-:S07]  /*0470*/  IMAD.MOV.U32 R33, RZ, RZ, RZ ;  /* 0x000000ffff217224 */ /* 0x000fce00078e00ff */
.L_x_61:
[----:B------:R-:W0:Y:S01]  /*0480*/  LDCU.64 UR4, c[0x0][0x3a8] ;  /* 0x00007500ff0477ac */ /* 0x000e220008000a00 */
[----:B------:R-:W-:Y:S02]  /*0490*/  IADD3 R13, P0, PT, R27, R34, RZ ;  /* 0x000000221b0d7210 */ /* 0x000fe40007f1e0ff */
[----:B------:R-:W-:Y:S02]  /*04a0*/  R2UR UR6, R36 ;  /* 0x00000000240672ca */ /* 0x000fe400000e0000 */
[----:B------:R-:W-:Y:S01]  /*04b0*/  R2UR UR7, R37 ;  /* 0x00000000250772ca */ /* 0x000fe200000e0000 */
[----:B------:R-:W-:Y:S02]  /*04c0*/  IMAD.X R10, R26, 0x1, R7, P0 ;  /* 0x000000011a0a7824 */ /* 0x000fe400000e0607 */
[----:B------:R-:W-:-:S03]  /*04d0*/  IMAD.SHL.U32 R38, R13, 0x4, RZ ;  /* 0x000000040d267824 */ /* 0x000fc600078e00ff */
[----:B------:R-:W-:Y:S02]  /*04e0*/  SHF.L.U64.HI R13, R13, 0x2, R10 ;  /* 0x000000020d0d7819 */ /* 0x000fe4000001020a */
[----:B------:R-:W1:Y:S01]  /*04f0*/  LDC.64 R10, c[0x0][0x3c0] ;  /* 0x0000f000ff0a7b82 */ /* 0x000e620000000a00 */
[----:B0-----:R-:W-:-:S04]  /*0500*/  IADD3 R40, P0, PT, R38, UR4, RZ ;  /* 0x0000000426287c10 */ /* 0x001fc8000ff1e0ff */
[----:B------:R-:W-:Y:S01]  /*0510*/  IADD3.X R41, PT, PT, R13, UR5, RZ, P0, !PT ;  /* 0x000000050d297c10 */ /* 0x000fe200087fe4ff */
[----:B------:R-:W0:Y:S04]  /*0520*/  LDCU.64 UR4, c[0x0][0x398] ;  /* 0x00007300ff0477ac */ /* 0x000e280008000a00 */
[----:B------:R-:W1:Y:S01]  /*0530*/  LDG.E R12, desc[UR6][R40.64] ;  /* 0x00000006280c7981 */ /* 0x000e62000c1e1900 */
[----:B------:R-:W-:Y:S01]  /*0540*/  BSSY.RECONVERGENT B1, `(.L_x_53) ;  /* 0x0000037000017945 */ /* 0x000fe20003800200 */
[----:B0-----:R-:W-:-:S04]  /*0550*/  IADD3 R38, P1, PT, R38, UR4, RZ ;  /* 0x0000000426267c10 */ /* 0x001fc8000ff3e0ff */
[----:B------:R-:W-:Y:S01]  /*0560*/  IADD3.X R39, PT, PT, R13, UR5, RZ, P1, !PT ;  /* 0x000000050d277c10 */ /* 0x000fe20008ffe4ff */
[----:B-1----:R-:W-:-:S05]  /*0570*/  IMAD.IADD R19, R12, 0x1, -R11 ;  /* 0x000000010c137824 */ /* 0x002fca00078e0a0b */
[----:B------:R-:W-:-:S04]  /*0580*/  ISETP.GE.AND P0, PT, R19, R10, PT ;  /* 0x0000000a1300720c */ /* 0x000fc80003f06270 */
[----:B------:R-:W-:-:S13]  /*0590*/  ISETP.LT.OR P0, PT, R19, RZ, P0 ;  /* 0x000000ff1300720c */ /* 0x000fda0000701670 */
[----:B------:R-:W-:Y:S05]  /*05a0*/  @P0 BRA `(.L_x_54) ;  /* 0x0000000000c00947 */ /* 0x000fea0003800000 */
[----:B------:R-:W0:Y:S01]  /*05b0*/  LDCU.64 UR4, c[0x0][0x3a0] ;  /* 0x00007400ff0477ac */ /* 0x000e220008000a00 */
[----:B------:R-:W-:Y:S01]  /*05c0*/  IMAD.MOV.U32 R12, RZ, RZ, R24 ;  /* 0x000000ffff0c7224 */ /* 0x000fe200078e0018 */
[----:B------:R-:W-:Y:S01]  /*05d0*/  R2UR UR6, R36 ;  /* 0x00000000240672ca */ /* 0x000fe200000e0000 */
[----:B------:R-:W-:Y:S01]  /*05e0*/  IMAD.MOV.U32 R13, RZ, RZ, RZ ;  /* 0x000000ffff0d7224 */ /* 0x000fe200078e00ff */
[----:B------:R-:W-:Y:S01]  /*05f0*/  R2UR UR7, R37 ;  /* 0x00000000250772ca */ /* 0x000fe200000e0000 */
[----:B------:R-:W-:Y:S02]  /*0600*/  IMAD R15, R26, R22, RZ ;  /* 0x000000161a0f7224 */ /* 0x000fe400078e02ff */
[----:B------:R-:W-:-:S04]  /*0610*/  IMAD.WIDE.U32 R12, R22, R27, R12 ;  /* 0x0000001b160c7225 */ /* 0x000fc800078e000c */
[----:B------:R-:W-:Y:S01]  /*0620*/  IMAD.IADD R13, R13, 0x1, R15 ;  /* 0x000000010d0d7824 */ /* 0x000fe200078e020f */
[----:B0-----:R-:W-:-:S04]  /*0630*/  LEA R16, P0, R12, UR4, 0x2 ;  /* 0x000000040c107c11 */ /* 0x001fc8000f8010ff */
[----:B------:R-:W-:Y:S01]  /*0640*/  LEA.HI.X R17, R12, UR5, R13, 0x2, P0 ;  /* 0x000000050c117c11 */ /* 0x000fe200080f140d */
[----:B------:R-:W0:Y:S04]  /*0650*/  LDCU.64 UR4, c[0x0][0x3b0] ;  /* 0x00007600ff0477ac */ /* 0x000e280008000a00 */
[----:B------:R-:W2:Y:S01]  /*0660*/  LDG.E R16, desc[UR6][R16.64] ;  /* 0x0000000610107981 */ /* 0x000ea2000c1e1900 */
[----:B0-----:R-:W-:-:S04]  /*0670*/  IMAD.WIDE.U32 R14, R19, UR4, RZ ;  /* 0x00000004130e7c25 */ /* 0x001fc8000f8e00ff */
[----:B------:R-:W-:Y:S01]  /*0680*/  IMAD R19, R19, UR5, R15 ;  /* 0x0000000513137c24 */ /* 0x000fe2000f8e020f */
[----:B------:R-:W-:Y:S02]  /*0690*/  LEA R12, P0, R14, R23, 0x2 ;  /* 0x000000170e0c7211 */ /* 0x000fe400078010ff */
[----:B--2---:R-:W-:-:S05]  /*06a0*/  SHF.R.S32.HI R13, RZ, 0x1f, R16 ;  /* 0x0000001fff0d7819 */ /* 0x004fca0000011410 */
[----:B------:R-:W-:Y:S01]  /*06b0*/  IMAD R43, R13, UR4, RZ ;  /* 0x000000040d2b7c24 */ /* 0x000fe2000f8e02ff */
[----:B------:R-:W-:Y:S01]  /*06c0*/  LEA.HI.X R13, R14, R21, R19, 0x2, P0 ;  /* 0x000000150e0d7211 */ /* 0x000fe200000f1413 */
[----:B------:R-:W-:Y:S01]  /*06d0*/  IMAD.WIDE.U32 R14, R16, UR4, RZ ;  /* 0x00000004100e7c25 */ /* 0x000fe2000f8e00ff */
[----:B------:R-:W-:-:S03]  /*06e0*/  R2UR UR4, R36 ;  /* 0x00000000240472ca */ /* 0x000fc600000e0000 */
[----:B------:R-:W-:Y:S01]  /*06f0*/  IMAD R43, R16, UR5, R43 ;  /* 0x00000005102b7c24 */ /* 0x000fe2000f8e022b */
[----:B------:R-:W-:Y:S02]  /*0700*/  R2UR UR5, R37 ;  /* 0x00000000250572ca */ /* 0x000fe400000e0000 */
[----:B------:R-:W-:Y:S01]  /*0710*/  LEA R16, P0, R14, R29, 0x2 ;  /* 0x0000001d0e107211 */ /* 0x000fe200078010ff */
[----:B------:R-:W-:-:S05]  /*0720*/  IMAD.IADD R15, R15, 0x1, R43 ;  /* 0x000000010f0f7824 */ /* 0x000fca00078e022b */
[----:B------:R-:W-:Y:S02]  /*0730*/  LEA.HI.X R17, R14, R25, R15, 0x2, P0 ;  /* 0x000000190e117211 */ /* 0x000fe400000f140f */
[----:B------:R-:W2:Y:S04]  /*0740*/  LDG.E.128 R12, desc[UR6][R12.64] ;  /* 0x000000060c0c7981 */ /* 0x000ea8000c1e1d00 */
[----:B------:R-:W2:Y:S04]  /*0750*/  LDG.E.128 R16, desc[UR4][R16.64] ;  /* 0x0000000410107981 */ /* 0x000ea8000c1e1d00 */
[----:B------:R-:W3:Y:S01]  /*0760*/  LDG.E R43, desc[UR4][R38.64] ;  /* 0x00000004262b7981 */ /* 0x000ee2000c1e1900 */
[----:B--2---:R-:W-:-:S02]  /*0770*/  F2FP.F16.F32.PACK_AB R13, R13, R17 ;  /* 0x000000110d0d723e */ /* 0x004fc400000000ff */
[----:B------:R-:W-:Y:S02]  /*0780*/  F2FP.F16.F32.PACK_AB R15, R15, R19 ;  /* 0x000000130f0f723e */ /* 0x000fe400000000ff */
[----:B------:R-:W-:Y:S01]  /*0790*/  F2FP.F16.F32.PACK_AB R42, R12, R16 ;  /* 0x000000100c2a723e */ /* 0x000fe200000000ff */
[--C-:B------:R-:W-:Y:S01]  /*07a0*/  HADD2.F32 R45, -RZ, R13.reuse.H1_H1 ;  /* 0x3000000dff2d7230 */ /* 0x100fe20000004100 */
[----:B------:R-:W-:Y:S01]  /*07b0*/  F2FP.F16.F32.PACK_AB R17, R14, R18 ;  /* 0x000000120e11723e */ /* 0x000fe200000000ff */
[----:B------:R-:W-:Y:S02]  /*07c0*/  HADD2.F32 R14, -RZ, R13.H0_H0 ;  /* 0x2000000dff0e7230 */ /* 0x000fe40000004100 */
[----:B------:R-:W-:Y:S02]  /*07d0*/  HADD2.F32 R12, -RZ, R15.H0_H0 ;  /* 0x2000000fff0c7230 */ /* 0x000fe40000004100 */
[--C-:B------:R-:W-:Y:S02]  /*07e0*/  HADD2.F32 R18, -RZ, R42.reuse.H0_H0 ;  /* 0x2000002aff127230 */ /* 0x100fe40000004100 */
[----:B------:R-:W-:Y:S01]  /*07f0*/  FADD R14, R14, R45 ;  /* 0x0000002d0e0e7221 */ /* 0x000fe20000000000 */
[----:B------:R-:W-:-:S02]  /*0800*/  HADD2.F32 R19, -RZ, R42.H1_H1 ;  /* 0x3000002aff137230 */ /* 0x000fc40000004100 */
[--C-:B------:R-:W-:Y:S02]  /*0810*/  HADD2.F32 R13, -RZ, R17.reuse.H0_H0 ;  /* 0x20000011ff0d7230 */ /* 0x100fe40000004100 */
[----:B---3--:R-:W-:Y:S01]  /*0820*/  FFMA R31, R43, R14, R31 ;  /* 0x0000000e2b1f7223 */ /* 0x008fe2000000001f */
[----:B------:R-:W-:Y:S02]  /*0830*/  HADD2.F32 R16, -RZ, R17.H1_H1 ;  /* 0x30000011ff107230 */ /* 0x000fe40000004100 */
[----:B------:R-:W-:Y:S01]  /*0840*/  FADD R18, R18, R19 ;  /* 0x0000001312127221 */ /* 0x000fe20000000000 */
[----:B------:R-:W-:Y:S02]  /*0850*/  HADD2.F32 R15, -RZ, R15.H1_H1 ;  /* 0x3000000fff0f7230 */ /* 0x000fe40000004100 */
[----:B------:R-:W-:Y:S01]  /*0860*/  FADD R13, R13, R16 ;  /* 0x000000100d0d7221 */ /* 0x000fe20000000000 */
[C---:B------:R-:W-:Y:S02]  /*0870*/  FFMA R30, R43.reuse, R18, R30 ;  /* 0x000000122b1e7223 */ /* 0x040fe4000000001e */
[----:B------:R-:W-:Y:S01]  /*0880*/  FADD R12, R12, R15 ;  /* 0x0000000f0c0c7221 */ /* 0x000fe20000000000 */
[----:B------:R-:W-:-:S03]  /*0890*/  FFMA R32, R43, R13, R32 ;  /* 0x0000000d2b207223 */ /* 0x000fc60000000020 */
[----:B------:R-:W-:-:S07]  /*08a0*/  FFMA R33, R43, R12, R33 ;  /* 0x0000000c2b217223 */ /* 0x000fce0000000021 */
.L_x_54:
[----:B------:R-:W-:Y:S05]  /*08b0*/  BSYNC.RECONVERGENT B1 ;  /* 0x0000000000017941 */ /* 0x000fea0003800200 */
.L_x_53:
        /* <DEDUP_REMOVED lines=57> */
.L_x_56:
[----:B------:R-:W-:Y:S05]  /*0c50*/  BSYNC.RECONVERGENT B1 ;  /* 0x0000000000017941 */ /* 0x000fea0003800200 */
.L_x_55:
        /* <DEDUP_REMOVED lines=58> */
.L_x_58:
[----:B------:R-:W-:Y:S05]  /*1000*/  BSYNC.RECONVERGENT B1 ;  /* 0x0000000000017941 */ /* 0x000fea0003800200 */
.L_x_57:
        /* <DEDUP_REMOVED lines=21> */
[----:B------:R-:W2:Y:S02]  /*1160*/  LDG.E R16, desc[UR6][R16.64] ;  /* 0x0000000610107981 */ /* 0x000ea4000c1e1900 */
[----:B--2---:R-:W-:Y:S01]  /*1170*/  SHF.R.S32.HI R10, RZ, 0x1f, R16 ;  /* 0x0000001fff0a7819 */ /* 0x004fe20000011410 */
[----:B0-----:R-:W-:-:S04]  /*1180*/  IMAD.WIDE.U32 R14, R16, UR4, RZ ;  /* 0x00000004100e7c25 */ /* 0x001fc8000f8e00ff */
        /* <DEDUP_REMOVED lines=12> */
[----:B------:R-:W2:Y:S04]  /*1250*/  LDG.E.128 R16, desc[UR4][R16.64] ;  /* 0x0000000410107981 */ /* 0x000ea8000c1e1d00 */
[----:B------:R-:W3:Y:S01]  /*1260*/  LDG.E R39, desc[UR4][R38.64+0xc] ;  /* 0x00000c0426277981 */ /* 0x000ee2000c1e1900 */
[----:B--2---:R-:W-:Y:S02]  /*1270*/  F2FP.F16.F32.PACK_AB R10, R12, R16 ;  /* 0x000000100c0a723e */ /* 0x004fe400000000ff */
[----:B------:R-:W-:-:S02]  /*1280*/  F2FP.F16.F32.PACK_AB R13, R13, R17 ;  /* 0x000000110d0d723e */ /* 0x000fc400000000ff */
[----:B------:R-:W-:Y:S01]  /*1290*/  F2FP.F16.F32.PACK_AB R19, R15, R19 ;  /* 0x000000130f13723e */ /* 0x000fe200000000ff */
[--C-:B------:R-:W-:Y:S01]  /*12a0*/  HADD2.F32 R11, -RZ, R10.reuse.H0_H0 ;  /* 0x2000000aff0b7230 */ /* 0x100fe20000004100 */
[----:B------:R-:W-:Y:S01]  /*12b0*/  F2FP.F16.F32.PACK_AB R18, R14, R18 ;  /* 0x000000120e12723e */ /* 0x000fe200000000ff */
[----:B------:R-:W-:Y:S02]  /*12c0*/  HADD2.F32 R14, -RZ, R13.H0_H0 ;  /* 0x2000000dff0e7230 */ /* 0x000fe40000004100 */
[----:B------:R-:W-:Y:S02]  /*12d0*/  HADD2.F32 R16, -RZ, R19.H0_H0 ;  /* 0x20000013ff107230 */ /* 0x000fe40000004100 */
[----:B------:R-:W-:Y:S02]  /*12e0*/  HADD2.F32 R10, -RZ, R10.H1_H1 ;  /* 0x3000000aff0a7230 */ /* 0x000fe40000004100 */
[----:B------:R-:W-:Y:S02]  /*12f0*/  HADD2.F32 R13, -RZ, R13.H1_H1 ;  /* 0x3000000dff0d7230 */ /* 0x000fe40000004100 */
[----:B------:R-:W-:-:S02]  /*1300*/  HADD2.F32 R12, -RZ, R18.H0_H0 ;  /* 0x20000012ff0c7230 */ /* 0x000fc40000004100 */
[----:B------:R-:W-:Y:S01]  /*1310*/  FADD R10, R11, R10 ;  /* 0x0000000a0b0a7221 */ /* 0x000fe20000000000 */
[----:B------:R-:W-:Y:S02]  /*1320*/  HADD2.F32 R15, -RZ, R18.H1_H1 ;  /* 0x30000012ff0f7230 */ /* 0x000fe40000004100 */
[----:B------:R-:W-:Y:S01]  /*1330*/  FADD R14, R14, R13 ;  /* 0x0000000d0e0e7221 */ /* 0x000fe20000000000 */
[----:B------:R-:W-:Y:S02]  /*1340*/  HADD2.F32 R19, -RZ, R19.H1_H1 ;  /* 0x30000013ff137230 */ /* 0x000fe40000004100 */
[C---:B---3--:R-:W-:Y:S01]  /*1350*/  FFMA R30, R39.reuse, R10, R30 ;  /* 0x0000000a271e7223 */ /* 0x048fe2000000001e */
[----:B------:R-:W-:Y:S01]  /*1360*/  FADD R15, R12, R15 ;  /* 0x0000000f0c0f7221 */ /* 0x000fe20000000000 */
[C---:B------:R-:W-:Y:S01]  /*1370*/  FFMA R31, R39.reuse, R14, R31 ;  /* 0x0000000e271f7223 */ /* 0x040fe2000000001f */
[----:B------:R-:W-:Y:S02]  /*1380*/  FADD R16, R16, R19 ;  /* 0x0000001310107221 */ /* 0x000fe40000000000 */
[----:B------:R-:W-:-:S02]  /*1390*/  FFMA R32, R39, R15, R32 ;  /* 0x0000000f27207223 */ /* 0x000fc40000000020 */
[----:B------:R-:W-:-:S07]  /*13a0*/  FFMA R33, R39, R16, R33 ;  /* 0x0000001027217223 */ /* 0x000fce0000000021 */
.L_x_60:
[----:B------:R-:W-:Y:S05]  /*13b0*/  BSYNC.RECONVERGENT B1 ;  /* 0x0000000000017941 */ /* 0x000fea0003800200 */
.L_x_59:
[----:B------:R-:W-:-:S05]  /*13c0*/  IADD3 R27, P0, PT, R27, 0x4, RZ ;  /* 0x000000041b1b7810 */ /* 0x000fca0007f1e0ff */
[----:B------:R-:W-:Y:S01]  /*13d0*/  IMAD.X R26, RZ, RZ, R26, P0 ;  /* 0x000000ffff1a7224 */ /* 0x000fe200000e061a */
[----:B------:R-:W-:-:S04]  /*13e0*/  ISETP.NE.U32.AND P0, PT, R27, R20, PT ;  /* 0x000000141b00720c */ /* 0x000fc80003f05070 */
[----:B------:R-:W-:-:S13]  /*13f0*/  ISETP.NE.AND.EX P0, PT, R26, R9, PT, P0 ;  /* 0x000000091a00720c */ /* 0x000fda0003f05300 */
[----:B------:R-:W-:Y:S05]  /*1400*/  @P0 BRA `(.L_x_61) ;  /* 0xfffffff0001c0947 */ /* 0x000fea000383ffff */
[----:B------:R-:W-:Y:S05]  /*1410*/  BSYNC.RECONVERGENT B0 ;  /* 0x0000000000007941 */ /* 0x000fea0003800200 */
.L_x_52:
[----:B------:R-:W-:Y:S02]  /*1420*/  IMAD.MOV.U32 R39, RZ, RZ, R20 ;  /* 0x000000ffff277224 */ /* 0x000fe400078e0014 */
[----:B------:R-:W-:-:S07]  /*1430*/  IMAD.MOV.U32 R14, RZ, RZ, R9 ;  /* 0x000000ffff0e7224 */ /* 0x000fce00078e0009 */
.L_x_51:
[----:B------:R-:W-:-:S04]  /*1440*/  ISETP.NE.U32.AND P0, PT, R8, RZ, PT ;  /* 0x000000ff0800720c */ /* 0x000fc80003f05070 */
[----:B------:R-:W-:-:S13]  /*1450*/  ISETP.NE.AND.EX P0, PT, RZ, RZ, PT, P0 ;  /* 0x000000ffff00720c */ /* 0x000fda0003f05300 */
[----:B------:R-:W-:Y:S05]  /*1460*/  @!P0 BRA `(.L_x_62) ;  /* 0x0000000c00408947 */ /* 0x000fea0003800000 */
[----:B------:R-:W0:Y:S01]  /*1470*/  LDC.64 R10, c[0x0][0x3a8] ;  /* 0x0000ea00ff0a7b82 */ /* 0x000e220000000a00 */
[----:B------:R-:W-:Y:S02]  /*1480*/  IADD3 R38, P0, PT, R39, R34, RZ ;  /* 0x0000002227267210 */ /* 0x000fe40007f1e0ff */
[----:B------:R-:W-:Y:S02]  /*1490*/  R2UR UR4, R36 ;  /* 0x00000000240472ca */ /* 0x000fe400000e0000 */
[----:B------:R-:W-:Y:S01]  /*14a0*/  R2UR UR5, R37 ;  /* 0x00000000250572ca */ /* 0x000fe200000e0000 */
[----:B------:R-:W-:Y:S02]  /*14b0*/  IMAD.X R13, R14, 0x1, R7, P0 ;  /* 0x000000010e0d7824 */ /* 0x000fe400000e0607 */
[C---:B------:R-:W-:Y:S01]  /*14c0*/  IMAD.SHL.U32 R41, R38.reuse, 0x4, RZ ;  /* 0x0000000426297824 */ /* 0x040fe200078e00ff */
[----:B------:R-:W1:Y:S02]  /*14d0*/  LDC.64 R26, c[0x0][0x3c0] ;  /* 0x0000f000ff1a7b82 */ /* 0x000e640000000a00 */
[----:B------:R-:W-:-:S02]  /*14e0*/  SHF.L.U64.HI R38, R38, 0x2, R13 ;  /* 0x0000000226267819 */ /* 0x000fc4000001020d */
[----:B0-----:R-:W-:-:S05]  /*14f0*/  IADD3 R12, P0, PT, R41, R10, RZ ;  /* 0x0000000a290c7210 */ /* 0x001fca0007f1e0ff */
[----:B------:R-:W-:-:S05]  /*1500*/  IMAD.X R13, R38, 0x1, R11, P0 ;  /* 0x00000001260d7824 */ /* 0x000fca00000e060b */
[----:B------:R-:W1:Y:S01]  /*1510*/  LDG.E R12, desc[UR4][R12.64] ;  /* 0x000000040c0c7981 */ /* 0x000e62000c1e1900 */
[----:B------:R-:W-:Y:S01]  /*1520*/  ISETP.NE.U32.AND P2, PT, R8, 0x1, PT ;  /* 0x000000010800780c */ /* 0x000fe20003f45070 */
[----:B------:R-:W-:Y:S01]  /*1530*/  BSSY.RECONVERGENT B0, `(.L_x_63) ;  /* 0x0000039000007945 */ /* 0x000fe20003800200 */
[----:B-1----:R-:W-:-:S05]  /*1540*/  IMAD.IADD R17, R12, 0x1, -R27 ;  /* 0x000000010c117824 */ /* 0x002fca00078e0a1b */
[----:B------:R-:W-:-:S04]  /*1550*/  ISETP.GE.AND P0, PT, R17, R26, PT ;  /* 0x0000001a1100720c */ /* 0x000fc80003f06270 */
[----:B------:R-:W-:Y:S02]  /*1560*/  ISETP.LT.OR P1, PT, R17, RZ, P0 ;  /* 0x000000ff1100720c */ /* 0x000fe40000721670 */
[----:B------:R-:W-:-:S11]  /*1570*/  ISETP.NE.AND.EX P0, PT, RZ, RZ, PT, P2 ;  /* 0x000000ffff00720c */ /* 0x000fd60003f05320 */
        /* <DEDUP_REMOVED lines=13> */
[----:B------:R-:W-:Y:S02]  /*1650*/  R2UR UR8, R36 ;  /* 0x00000000240872ca */ /* 0x000fe400000e0000 */
[----:B------:R-:W-:Y:S01]  /*1660*/  R2UR UR9, R37 ;  /* 0x00000000250972ca */ /* 0x000fe200000e0000 */
[----:B0-----:R-:W-:-:S04]  /*1670*/  IMAD.WIDE.U32 R14, R17, UR4, RZ ;  /* 0x00000004110e7c25 */ /* 0x001fc8000f8e00ff */
[----:B------:R-:W-:Y:S01]  /*1680*/  IMAD R17, R17, UR5, R15 ;  /* 0x0000000511117c24 */ /* 0x000fe2000f8e020f */
[----:B--2---:R-:W-:Y:S01]  /*1690*/  SHF.R.S32.HI R16, RZ, 0x1f, R12 ;  /* 0x0000001fff107819 */ /* 0x004fe2000001140c */
[----:B------:R-:W-:-:S04]  /*16a0*/  IMAD.WIDE.U32 R18, R12, UR4, RZ ;  /* 0x000000040c127c25 */ /* 0x000fc8000f8e00ff */
[----:B------:R-:W-:Y:S01]  /*16b0*/  IMAD R43, R16, UR4, RZ ;  /* 0x00000004102b7c24 */ /* 0x000fe2000f8e02ff */
[----:B------:R-:W-:-:S03]  /*16c0*/  LEA R16, P1, R18, R29, 0x2 ;  /* 0x0000001d12107211 */ /* 0x000fc600078210ff */
[----:B------:R-:W-:Y:S01]  /*16d0*/  IMAD R15, R12, UR5, R43 ;  /* 0x000000050c0f7c24 */ /* 0x000fe2000f8e022b */
[----:B------:R-:W0:Y:S01]  /*16e0*/  LDCU.64 UR4, c[0x0][0x398] ;  /* 0x00007300ff0477ac */ /* 0x000e220008000a00 */
[C---:B------:R-:W-:Y:S02]  /*16f0*/  LEA R12, P2, R14.reuse, R23, 0x2 ;  /* 0x000000170e0c7211 */ /* 0x040fe400078410ff */
[----:B------:R-:W-:Y:S02]  /*1700*/  IMAD.IADD R15, R19, 0x1, R15 ;  /* 0x00000001130f7824 */ /* 0x000fe400078e020f */
[----:B------:R-:W-:-:S03]  /*1710*/  LEA.HI.X R13, R14, R21, R17, 0x2, P2 ;  /* 0x000000150e0d7211 */ /* 0x000fc600010f1411 */
[----:B------:R-:W-:-:S03]  /*1720*/  LEA.HI.X R17, R18, R25, R15, 0x2, P1 ;  /* 0x0000001912117211 */ /* 0x000fc600008f140f */
[----:B------:R-:W2:Y:S04]  /*1730*/  LDG.E.128 R12, desc[UR8][R12.64] ;  /* 0x000000080c0c7981 */ /* 0x000ea8000c1e1d00 */
[----:B------:R-:W2:Y:S01]  /*1740*/  LDG.E.128 R16, desc[UR6][R16.64] ;  /* 0x0000000610107981 */ /* 0x000ea2000c1e1d00 */
[----:B0-----:R-:W-:-:S04]  /*1750*/  IADD3 R40, P1, PT, R41, UR4, RZ ;  /* 0x0000000429287c10 */ /* 0x001fc8000ff3e0ff */
[----:B------:R-:W-:-:S06]  /*1760*/  IADD3.X R41, PT, PT, R38, UR5, RZ, P1, !PT ;  /* 0x0000000526297c10 */ /* 0x000fcc0008ffe4ff */
[----:B------:R-:W3:Y:S01]  /*1770*/  LDG.E R41, desc[UR6][R40.64] ;  /* 0x0000000628297981 */ /* 0x000ee2000c1e1900 */
[----:B--2---:R-:W-:Y:S02]  /*1780*/  F2FP.F16.F32.PACK_AB R17, R13, R17 ;  /* 0x000000110d11723e */ /* 0x004fe400000000ff */
[----:B------:R-:W-:Y:S02]  /*1790*/  F2FP.F16.F32.PACK_AB R19, R15, R19 ;  /* 0x000000130f13723e */ /* 0x000fe400000000ff */
[----:B------:R-:W-:Y:S02]  /*17a0*/  F2FP.F16.F32.PACK_AB R18, R14, R18 ;  /* 0x000000120e12723e */ /* 0x000fe400000000ff */
[----:B------:R-:W-:Y:S01]  /*17b0*/  F2FP.F16.F32.PACK_AB R38, R12, R16 ;  /* 0x000000100c26723e */ /* 0x000fe200000000ff */
[----:B------:R-:W-:Y:S02]  /*17c0*/  HADD2.F32 R12, -RZ, R17.H0_H0 ;  /* 0x20000011ff0c7230 */ /* 0x000fe40000004100 */
[----:B------:R-:W-:-:S02]  /*17d0*/  HADD2.F32 R15, -RZ, R18.H0_H0 ;  /* 0x20000012ff0f7230 */ /* 0x000fc40000004100 */
[----:B------:R-:W-:Y:S02]  /*17e0*/  HADD2.F32 R16, -RZ, R19.H0_H0 ;  /* 0x20000013ff107230 */ /* 0x000fe40000004100 */
[--C-:B------:R-:W-:Y:S02]  /*17f0*/  HADD2.F32 R14, -RZ, R38.reuse.H0_H0 ;  /* 0x20000026ff0e7230 */ /* 0x100fe40000004100 */
[----:B------:R-:W-:Y:S02]  /*1800*/  HADD2.F32 R13, -RZ, R38.H1_H1 ;  /* 0x30000026ff0d7230 */ /* 0x000fe40000004100 */
[----:B------:R-:W-:Y:S02]  /*1810*/  HADD2.F32 R17, -RZ, R17.H1_H1 ;  /* 0x30000011ff117230 */ /* 0x000fe40000004100 */
[----:B------:R-:W-:Y:S02]  /*1820*/  HADD2.F32 R18, -RZ, R18.H1_H1 ;  /* 0x30000012ff127230 */ /* 0x000fe40000004100 */
[----:B------:R-:W-:Y:S01]  /*1830*/  FADD R13, R14, R13 ;  /* 0x0000000d0e0d7221 */ /* 0x000fe20000000000 */
[----:B------:R-:W-:-:S02]  /*1840*/  HADD2.F32 R19, -RZ, R19.H1_H1 ;  /* 0x30000013ff137230 */ /* 0x000fc40000004100 */
[----:B------:R-:W-:Y:S01]  /*1850*/  FADD R12, R12, R17 ;  /* 0x000000110c0c7221 */ /* 0x000fe20000000000 */
[----:B------:R-:W-:Y:S01]  /*1860*/  FADD R15, R15, R18 ;  /* 0x000000120f0f7221 */ /* 0x000fe20000000000 */
[C---:B---3--:R-:W-:Y:S01]  /*1870*/  FFMA R30, R41.reuse, R13, R30 ;  /* 0x0000000d291e7223 */ /* 0x048fe2000000001e */
[----:B------:R-:W-:Y:S01]  /*1880*/  FADD R16, R16, R19 ;  /* 0x0000001310107221 */ /* 0x000fe20000000000 */
[C---:B------:R-:W-:Y:S01]  /*1890*/  FFMA R31, R41.reuse, R12, R31 ;  /* 0x0000000c291f7223 */ /* 0x040fe2000000001f */
[C---:B------:R-:W-:Y:S02]  /*18a0*/  FFMA R32, R41.reuse, R15, R32 ;  /* 0x0000000f29207223 */ /* 0x040fe40000000020 */
[----:B------:R-:W-:-:S07]  /*18b0*/  FFMA R33, R41, R16, R33 ;  /* 0x0000001029217223 */ /* 0x000fce0000000021 */
.L_x_64:
[----:B------:R-:W-:Y:S05]  /*18c0*/  BSYNC.RECONVERGENT B0 ;  /* 0x0000000000007941 */ /* 0x000fea0003800200 */
.L_x_63:
[----:B------:R-:W-:Y:S04]  /*18d0*/  BSSY.RECONVERGENT B0, `(.L_x_62) ;  /* 0x0000089000007945 */ /* 0x000fe80003800200 */
[----:B------:R-:W-:Y:S05]  /*18e0*/  @!P0 BRA `(.L_x_65) ;  /* 0x00000008001c8947 */ /* 0x000fea0003800000 */
[----:B------:R-:W-:Y:S01]  /*18f0*/  VIADD R15, R39, 0x1 ;  /* 0x00000001270f7836 */ /* 0x000fe20000000000 */
[----:B------:R-:W-:Y:S02]  /*1900*/  R2UR UR4, R36 ;  /* 0x00000000240472ca */ /* 0x000fe400000e0000 */
[----:B------:R-:W-:Y:S02]  /*1910*/  R2UR UR5, R37 ;  /* 0x00000000250572ca */ /* 0x000fe400000e0000 */
[----:B------:R-:W-:-:S05]  /*1920*/  IADD3 R38, P0, PT, R15, R34, RZ ;  /* 0x000000220f267210 */ /* 0x000fca0007f1e0ff */
[----:B------:R-:W-:Y:S02]  /*1930*/  IMAD.X R13, RZ, RZ, R7, P0 ;  /* 0x000000ffff0d7224 */ /* 0x000fe400000e0607 */
[----:B------:R-:W-:-:S03]  /*1940*/  IMAD.SHL.U32 R41, R38, 0x4, RZ ;  /* 0x0000000426297824 */ /* 0x000fc600078e00ff */
[----:B------:R-:W-:Y:S02]  /*1950*/  SHF.L.U64.HI R38, R38, 0x2, R13 ;  /* 0x0000000226267819 */ /* 0x000fe4000001020d */
[----:B------:R-:W-:-:S05]  /*1960*/  IADD3 R12, P0, PT, R41, R10, RZ ;  /* 0x0000000a290c7210 */ /* 0x000fca0007f1e0ff */
[----:B------:R-:W-:-:S05]  /*1970*/  IMAD.X R13, R38, 0x1, R11, P0 ;  /* 0x00000001260d7824 */ /* 0x000fca00000e060b */
        /* <DEDUP_REMOVED lines=13> */
[----:B------:R-:W-:Y:S01]  /*1a50*/  UMOV UR4, URZ ;  /* 0x000000ff00047c82 */ /* 0x000fe20008000000 */
[----:B------:R-:W-:-:S04]  /*1a60*/  IMAD.WIDE.U32 R14, R22, R15, R12 ;  /* 0x0000000f160e7225 */ /* 0x000fc800078e000c */
[----:B------:R-:W-:Y:S01]  /*1a70*/  VIADD R13, R15, UR4 ;  /* 0x000000040f0d7c36 */ /* 0x000fe20008000000 */
[----:B------:R-:W1:Y:S01]  /*1a80*/  LDCU.64 UR4, c[0x0][0x3b0] ;  /* 0x00007600ff0477ac */ /* 0x000e620008000a00 */
[----:B0-----:R-:W-:-:S04]  /*1a90*/  LEA R12, P1, R14, UR6, 0x2 ;  /* 0x000000060e0c7c11 */ /* 0x001fc8000f8210ff */
[----:B------:R-:W-:-:S05]  /*1aa0*/  LEA.HI.X R13, R14, UR7, R13, 0x2, P1 ;  /* 0x000000070e0d7c11 */ /* 0x000fca00088f140d */
[----:B------:R-:W2:Y:S01]  /*1ab0*/  LDG.E R12, desc[UR8][R12.64] ;  /* 0x000000080c0c7981 */ /* 0x000ea2000c1e1900 */
[----:B------:R-:W-:Y:S01]  /*1ac0*/  R2UR UR6, R36 ;  /* 0x00000000240672ca */ /* 0x000fe200000e0000 */
[----:B-1----:R-:W-:Y:S01]  /*1ad0*/  IMAD.WIDE.U32 R14, R17, UR4, RZ ;  /* 0x00000004110e7c25 */ /* 0x002fe2000f8e00ff */
[----:B------:R-:W-:-:S03]  /*1ae0*/  R2UR UR7, R37 ;  /* 0x00000000250772ca */ /* 0x000fc600000e0000 */
        /* <DEDUP_REMOVED lines=36> */
.L_x_67:
[----:B------:R-:W-:Y:S05]  /*1d30*/  BSYNC.RECONVERGENT B1 ;  /* 0x0000000000017941 */ /* 0x000fea0003800200 */
.L_x_66:
        /* <DEDUP_REMOVED lines=10> */
[----:B------:R-:W2:Y:S02]  /*1de0*/  LDG.E R10, desc[UR4][R10.64] ;  /* 0x000000040a0a7981 */ /* 0x000ea4000c1e1900 */
        /* <DEDUP_REMOVED lines=20> */
[----:B--2---:R-:W-:-:S05]  /*1f30*/  SHF.R.S32.HI R12, RZ, 0x1f, R14 ;  /* 0x0000001fff0c7819 */ /* 0x004fca000001140e */
[----:B------:R-:W-:Y:S02]  /*1f40*/  IMAD R17, R12, UR4, RZ ;  /* 0x000000040c117c24 */ /* 0x000fe4000f8e02ff */
[----:B------:R-:W-:-:S04]  /*1f50*/  IMAD.WIDE.U32 R12, R14, UR4, RZ ;  /* 0x000000040e0c7c25 */ /* 0x000fc8000f8e00ff */
[----:B------:R-:W-:Y:S01]  /*1f60*/  IMAD R17, R14, UR5, R17 ;  /* 0x000000050e117c24 */ /* 0x000fe2000f8e0211 */
[----:B------:R-:W0:Y:S01]  /*1f70*/  LDCU.64 UR4, c[0x0][0x398] ;  /* 0x00007300ff0477ac */ /* 0x000e220008000a00 */
[----:B------:R-:W-:Y:S02]  /*1f80*/  LEA R14, P1, R10, R23, 0x2 ;  /* 0x000000170a0e7211 */ /* 0x000fe400078210ff */
[----:B------:R-:W-:Y:S01]  /*1f90*/  IMAD.IADD R13, R13, 0x1, R17 ;  /* 0x000000010d0d7824 */ /* 0x000fe200078e0211 */
[----:B------:R-:W-:Y:S02]  /*1fa0*/  LEA R16, P0, R12, R29, 0x2 ;  /* 0x0000001d0c107211 */ /* 0x000fe400078010ff */
[----:B------:R-:W-:Y:S02]  /*1fb0*/  LEA.HI.X R15, R10, R21, R11, 0x2, P1 ;  /* 0x000000150a0f7211 */ /* 0x000fe400008f140b */
[----:B------:R-:W-:-:S04]  /*1fc0*/  LEA.HI.X R17, R12, R25, R13, 0x2, P0 ;  /* 0x000000190c117211 */ /* 0x000fc800000f140d */
[----:B------:R-:W2:Y:S04]  /*1fd0*/  LDG.E.128 R12, desc[UR8][R14.64] ;  /* 0x000000080e0c7981 */ /* 0x000ea8000c1e1d00 */
[----:B------:R-:W2:Y:S01]  /*1fe0*/  LDG.E.128 R16, desc[UR6][R16.64] ;  /* 0x0000000610107981 */ /* 0x000ea2000c1e1d00 */
[----:B0-----:R-:W-:-:S04]  /*1ff0*/  IADD3 R10, P0, PT, R39, UR4, RZ ;  /* 0x00000004270a7c10 */ /* 0x001fc8000ff1e0ff */
[----:B------:R-:W-:-:S06]  /*2000*/  IADD3.X R11, PT, PT, R38, UR5, RZ, P0, !PT ;  /* 0x00000005260b7c10 */ /* 0x000fcc00087fe4ff */
[----:B------:R0:W3:Y:S01]  /*2010*/  LDG.E R11, desc[UR6][R10.64] ;  /* 0x000000060a0b7981 */ /* 0x0000e2000c1e1900 */
[----:B--2---:R-:W-:Y:S02]  /*2020*/  F2FP.F16.F32.PACK_AB R12, R12, R16 ;  /* 0x000000100c0c723e */ /* 0x004fe400000000ff */
[----:B------:R-:W-:Y:S02]  /*2030*/  F2FP.F16.F32.PACK_AB R17, R13, R17 ;  /* 0x000000110d11723e */ /* 0x000fe400000000ff */
[----:B------:R-:W-:Y:S01]  /*2040*/  F2FP.F16.F32.PACK_AB R19, R15, R19 ;  /* 0x000000130f13723e */ /* 0x000fe200000000ff */
[----:B------:R-:W-:Y:S01]  /*2050*/  HADD2.F32 R13, -RZ, R12.H0_H0 ;  /* 0x2000000cff0d7230 */ /* 0x000fe20000004100 */
[----:B------:R-:W-:Y:S01]  /*2060*/  F2FP.F16.F32.PACK_AB R18, R14, R18 ;  /* 0x000000120e12723e */ /* 0x000fe200000000ff */
[----:B------:R-:W-:Y:S02]  /*2070*/  HADD2.F32 R14, -RZ, R17.H0_H0 ;  /* 0x20000011ff0e7230 */ /* 0x000fe40000004100 */
[----:B0-----:R-:W-:-:S02]  /*2080*/  HADD2.F32 R10, -RZ, R19.H0_H0 ;  /* 0x20000013ff0a7230 */ /* 0x001fc40000004100 */
[----:B------:R-:W-:Y:S02]  /*2090*/  HADD2.F32 R15, -RZ, R18.H0_H0 ;  /* 0x20000012ff0f7230 */ /* 0x000fe40000004100 */
[----:B------:R-:W-:Y:S02]  /*20a0*/  HADD2.F32 R12, -RZ, R12.H1_H1 ;  /* 0x3000000cff0c7230 */ /* 0x000fe40000004100 */
[----:B------:R-:W-:Y:S02]  /*20b0*/  HADD2.F32 R17, -RZ, R17.H1_H1 ;  /* 0x30000011ff117230 */ /* 0x000fe40000004100 */
[----:B------:R-:W-:Y:S02]  /*20c0*/  HADD2.F32 R18, -RZ, R18.H1_H1 ;  /* 0x30000012ff127230 */ /* 0x000fe40000004100 */
[----:B------:R-:W-:Y:S01]  /*20d0*/  FADD R12, R13, R12 ;  /* 0x0000000c0d0c7221 */ /* 0x000fe20000000000 */
[----:B------:R-:W-:Y:S02]  /*20e0*/  HADD2.F32 R19, -RZ, R19.H1_H1 ;  /* 0x30000013ff137230 */ /* 0x000fe40000004100 */
[----:B------:R-:W-:Y:S01]  /*20f0*/  FADD R14, R14, R17 ;  /* 0x000000110e0e7221 */ /* 0x000fe20000000000 */
[----:B------:R-:W-:Y:S01]  /*2100*/  FADD R15, R15, R18 ;  /* 0x000000120f0f7221 */ /* 0x000fe20000000000 */
[C---:B---3--:R-:W-:Y:S01]  /*2110*/  FFMA R30, R11.reuse, R12, R30 ;  /* 0x0000000c0b1e7223 */ /* 0x048fe2000000001e */
[----:B------:R-:W-:Y:S01]  /*2120*/  FADD R10, R10, R19 ;  /* 0x000000130a0a7221 */ /* 0x000fe20000000000 */
[C---:B------:R-:W-:Y:S01]  /*2130*/  FFMA R31, R11.reuse, R14, R31 ;  /* 0x0000000e0b1f7223 */ /* 0x040fe2000000001f */
[----:B------:R-:W-:-:S02]  /*2140*/  FFMA R32, R11, R15, R32 ;  /* 0x0000000f0b207223 */ /* 0x000fc40000000020 */
[----:B------:R-:W-:-:S07]  /*2150*/  FFMA R33, R11, R10, R33 ;  /* 0x0000000a0b217223 */ /* 0x000fce0000000021 */
.L_x_65:
[----:B------:R-:W-:Y:S05]  /*2160*/  BSYNC.RECONVERGENT B0 ;  /* 0x0000000000007941 */ /* 0x000fea0003800200 */
.L_x_62:
[----:B------:R-:W-:Y:S02]  /*2170*/  IADD3 R28, P0, PT, R28, R3, RZ ;  /* 0x000000031c1c7210 */ /* 0x000fe40007f1e0ff */
[----:B------:R-:W-:Y:S02]  /*2180*/  SHF.L.U64.HI R11, R5, 0x4, R6 ;  /* 0x00000004050b7819 */ /* 0x000fe40000010206 */
[----:B------:R-:W-:Y:S02]  /*2190*/  R2UR UR4, R36 ;  /* 0x00000000240472ca */ /* 0x000fe400000e0000 */
[----:B------:R-:W-:Y:S01]  /*21a0*/  R2UR UR5, R37 ;  /* 0x00000000250572ca */ /* 0x000fe200000e0000 */
[----:B------:R-:W-:Y:S01]  /*21b0*/  IMAD.X R29, R11, 0x1, R4, P0 ;  /* 0x000000010b1d7824 */ /* 0x000fe200000e0604 */
[----:B------:R-:W-:Y:S02]  /*21c0*/  IADD3 R5, P0, PT, R5, 0x100, RZ ;  /* 0x0000010005057810 */ /* 0x000fe40007f1e0ff */
[----:B------:R-:W-:-:S02]  /*21d0*/  F2FP.F16.F32.PACK_AB R30, R31, R30 ;  /* 0x0000001e1f1e723e */ /* 0x000fc400000000ff */
[----:B------:R-:W-:Y:S01]  /*21e0*/  F2FP.F16.F32.PACK_AB R32, R33, R32 ;  /* 0x000000202120723e */ /* 0x000fe200000000ff */
[----:B------:R-:W-:Y:S01]  /*21f0*/  IMAD.X R6, RZ, RZ, R6, P0 ;  /* 0x000000ffff067224 */ /* 0x000fe200000e0606 */
[----:B------:R-:W-:Y:S01]  /*2200*/  ISETP.GE.U32.AND P0, PT, R5, R0, PT ;  /* 0x000000000500720c */ /* 0x000fe20003f06070 */
[--C-:B------:R-:W-:Y:S02]  /*2210*/  HADD2.F32 R12, -RZ, R30.reuse.H0_H0 ;  /* 0x2000001eff0c7230 */ /* 0x100fe40000004100 */
[----:B------:R-:W-:Y:S01]  /*2220*/  HADD2.F32 R13, -RZ, R30.H1_H1 ;  /* 0x3000001eff0d7230 */ /* 0x000fe20000004100 */
[----:B------:R-:W-:Y:S01]  /*2230*/  ISETP.GE.AND.EX P0, PT, R6, R2, PT, P0 ;  /* 0x000000020600720c */ /* 0x000fe20003f06300 */
[--C-:B------:R-:W-:Y:S02]  /*2240*/  HADD2.F32 R14, -RZ, R32.reuse.H0_H0 ;  /* 0x20000020ff0e7230 */ /* 0x100fe40000004100 */
[----:B------:R-:W-:-:S05]  /*2250*/  HADD2.F32 R15, -RZ, R32.H1_H1 ;  /* 0x30000020ff0f7230 */ /* 0x000fca0000004100 */
[----:B------:R0:W-:Y:S05]  /*2260*/  STG.E.128 desc[UR4][R28.64], R12 ;  /* 0x0000000c1c007986 */ /* 0x0001ea000c101d04 */
[----:B------:R-:W-:Y:S05]  /*2270*/  @!P0 BRA `(.L_x_68) ;  /* 0xffffffe000348947 */ /* 0x000fea000383ffff */
[----:B------:R-:W-:Y:S05]  /*2280*/  EXIT ;  /* 0x000000000000794d */ /* 0x000fea0003800000 */
.L_x_50:
[----:B------:R-:W0:Y:S01]  /*2290*/  LDC.64 R30, c[0x0][0x3a0] ;  /* 0x0000e800ff1e7b82 */ /* 0x000e220000000a00 */
[----:B------:R-:W1:Y:S01]  /*22a0*/  LDCU.64 UR4, c[0x0][0x3a0] ;  /* 0x00007400ff0477ac */ /* 0x000e620008000a00 */
[----:B------:R-:W-:Y:S02]  /*22b0*/  LOP3.LUT R0, R20, 0x3, RZ, 0xc0, !PT ;  /* 0x0000000314007812 */ /* 0x000fe400078ec0ff */
[C---:B-1----:R-:W-:Y:S02]  /*22c0*/  LEA R13, P0, R22.reuse, UR4, 0x3 ;  /* 0x00000004160d7c11 */ /* 0x042fe4000f8018ff */
[C---:B------:R-:W-:Y:S01]  /*22d0*/  LEA R15, P1, R22.reuse, UR4, 0x2 ;  /* 0x00000004160f7c11 */ /* 0x040fe2000f8210ff */
[----:B------:R-:W-:Y:S01]  /*22e0*/  UMOV UR4, URZ ;  /* 0x000000ff00047c82 */ /* 0x000fe20008000000 */
[C---:B------:R-:W-:Y:S01]  /*22f0*/  LEA.HI.X R12, R22.reuse, UR5, RZ, 0x3, P0 ;  /* 0x00000005160c7c11 */ /* 0x040fe200080f1cff */
[C---:B0-----:R-:W-:Y:S01]  /*2300*/  IMAD.WIDE.U32 R30, R22.reuse, 0xc, R30 ;  /* 0x0000000c161e7825 */ /* 0x041fe200078e001e */
[----:B------:R-:W-:-:S03]  /*2310*/  LEA.HI.X R14, R22, UR5, RZ, 0x2, P1 ;  /* 0x00000005160e7c11 */ /* 0x000fc600088f14ff */
[----:B------:R-:W-:-:S07]  /*2320*/  VIADD R2, R31, UR4 ;  /* 0x000000041f027c36 */ /* 0x000fce0008000000 */
.L_x_86:
[----:B------:R-:W0:Y:S01]  /*2330*/  LDCU.64 UR4, c[0x0][0x3b8] ;  /* 0x00007700ff0477ac */ /* 0x000e220008000a00 */
[C---:B------:R-:W-:Y:S01]  /*2340*/  IMAD.SHL.U32 R19, R5.reuse, 0x10, RZ ;  /* 0x0000001005137824 */ /* 0x040fe200078e00ff */
[----:B------:R-:W-:Y:S01]  /*2350*/  SHF.L.U64.HI R18, R5, 0x4, R6 ;  /* 0x0000000405127819 */ /* 0x000fe20000010206 */
[----:B------:R-:W-:Y:S01]  /*2360*/  IMAD.MOV.U32 R33, RZ, RZ, RZ ;  /* 0x000000ffff217224 */ /* 0x000fe200078e00ff */
[----:B------:R-:W1:Y:S01]  /*2370*/  LDCU.64 UR6, c[0x0][0x380] ;  /* 0x00007000ff0677ac */ /* 0x000e620008000a00 */
[----:B------:R-:W-:Y:S01]  /*2380*/  IMAD.MOV.U32 R10, RZ, RZ, RZ ;  /* 0x000000ffff0a7224 */ /* 0x000fe200078e00ff */
[----:B------:R-:W-:Y:S01]  /*2390*/  CS2R R20, SRZ ;  /* 0x0000000000147805 */ /* 0x000fe2000001ff00 */
[----:B------:R-:W-:Y:S02]  /*23a0*/  IMAD.MOV.U32 R23, RZ, RZ, RZ ;  /* 0x000000ffff177224 */ /* 0x000fe400078e00ff */
[----:B------:R-:W-:Y:S01]  /*23b0*/  IMAD.MOV.U32 R25, RZ, RZ, RZ ;  /* 0x000000ffff197224 */ /* 0x000fe200078e00ff */
[----:B0-----:R-:W-:-:S04]  /*23c0*/  UISETP.GE.U32.AND UP0, UPT, UR4, 0x4, UPT ;  /* 0x000000040400788c */ /* 0x001fc8000bf06070 */
[----:B------:R-:W-:Y:S01]  /*23d0*/  UISETP.GE.U32.AND.EX UP0, UPT, UR5, URZ, UPT, UP0 ;  /* 0x000000ff0500728c */ /* 0x000fe2000bf06100 */
[----:B-1----:R-:W-:-:S04]  /*23e0*/  IADD3 R19, P0, PT, R19, UR6, RZ ;  /* 0x0000000613137c10 */ /* 0x002fc8000ff1e0ff */
[----:B------:R-:W-:-:S04]  /*23f0*/  IADD3.X R18, PT, PT, R18, UR7, RZ, P0, !PT ;  /* 0x0000000712127c10 */ /* 0x000fc800087fe4ff */
[----:B------:R-:W-:Y:S05]  /*2400*/  BRA.U !UP0, `(.L_x_69) ;  /* 0x0000000908e87547 */ /* 0x000fea000b800000 */
[----:B------:R-:W0:Y:S01]  /*2410*/  LDCU.64 UR4, c[0x0][0x3b8] ;  /* 0x00007700ff0477ac */ /* 0x000e220008000a00 */
[----:B------:R-:W-:Y:S01]  /*2420*/  LEA R38, P0, R34, 0x8, 0x2 ;  /* 0x0000000822267811 */ /* 0x000fe200078010ff */
[----:B------:R-:W-:Y:S01]  /*2430*/  BSSY.RECONVERGENT B0, `(.L_x_70) ;  /* 0x00000b2000007945 */ /* 0x000fe20003800200 */
[----:B------:R-:W-:Y:S01]  /*2440*/  IMAD.SHL.U32 R26, R24, 0x4, RZ ;  /* 0x00000004181a7824 */ /* 0x000fe200078e00ff */
[----:B------:R-:W1:Y:S01]  /*2450*/  LDCU.64 UR6, c[0x0][0x3a8] ;  /* 0x00007500ff0677ac */ /* 0x000e620008000a00 */
[----:B------:R-:W-:Y:S01]  /*2460*/  LEA.HI.X R39, R34, RZ, R7, 0x2, P0 ;  /* 0x000000ff22277211 */ /* 0x000fe200000f1407 */
[----:B------:R-:W-:Y:S01]  /*2470*/  IMAD.MOV.U32 R20, RZ, RZ, RZ ;  /* 0x000000ffff147224 */ /* 0x000fe200078e00ff */
[----:B------:R-:W-:Y:S01]  /*2480*/  SHF.R.U32.HI R27, RZ, 0x1e, R24 ;  /* 0x0000001eff1b7819 */ /* 0x000fe20000011618 */
[----:B------:R-:W2:Y:S01]  /*2490*/  LDCU.64 UR8, c[0x0][0x398] ;  /* 0x00007300ff0877ac */ /* 0x000ea20008000a00 */
[----:B0-----:R-:W-:Y:S02]  /*24a0*/  ULOP3.LUT UR4, UR4, 0xfffffffc, URZ, 0xc0, !UPT ;  /* 0xfffffffc04047892 */ /* 0x001fe4000f8ec0ff */
[----:B------:R-:W-:Y:S01]  /*24b0*/  ULOP3.LUT UR5, UR5, 0x7fffffff, URZ, 0xc0, !UPT ;  /* 0x7fffffff05057892 */ /* 0x000fe2000f8ec0ff */
[----:B-1----:R-:W-:-:S03]  /*24c0*/  IADD3 R32, P1, PT, R38, UR6, RZ ;  /* 0x0000000626207c10 */ /* 0x002fc6000ff3e0ff */
[----:B------:R-:W-:Y:S01]  /*24d0*/  IMAD.U32 R28, RZ, RZ, UR4 ;  /* 0x00000004ff1c7e24 */ /* 0x000fe2000f8e00ff */
[----:B--2---:R-:W-:Y:S01]  /*24e0*/  IADD3 R38, P0, PT, R38, UR8, RZ ;  /* 0x0000000826267c10 */ /* 0x004fe2000ff1e0ff */
[----:B------:R-:W-:Y:S01]  /*24f0*/  IMAD.U32 R29, RZ, RZ, UR5 ;  /* 0x00000005ff1d7e24 */ /* 0x000fe2000f8e00ff */
[C---:B------:R-:W-:Y:S02]  /*2500*/  IADD3.X R33, PT, PT, R39.reuse, UR7, RZ, P1, !PT ;  /* 0x0000000727217c10 */ /* 0x040fe40008ffe4ff */
[----:B------:R-:W-:-:S09]  /*2510*/  IADD3.X R39, PT, PT, R39, UR9, RZ, P0, !PT ;  /* 0x0000000927277c10 */ /* 0x000fd200087fe4ff */
.L_x_79:
[----:B------:R-:W-:Y:S01]  /*2520*/  R2UR UR4, R36 ;  /* 0x00000000240472ca */ /* 0x000fe200000e0000 */
[----:B------:R-:W0:Y:S01]  /*2530*/  LDC.64 R16, c[0x0][0x3c0] ;  /* 0x0000f000ff107b82 */ /* 0x000e220000000a00 */
[----:B------:R-:W-:-:S13]  /*2540*/  R2UR UR5, R37 ;  /* 0x00000000250572ca */ /* 0x000fda00000e0000 */
[----:B------:R-:W0:Y:S01]  /*2550*/  LDG.E R8, desc[UR4][R32.64+-0x8] ;  /* 0xfffff80420087981 */ /* 0x000e22000c1e1900 */
[----:B------:R-:W-:Y:S01]  /*2560*/  BSSY.RECONVERGENT B1, `(.L_x_71) ;  /* 0x0000021000017945 */ /* 0x000fe20003800200 */
[----:B0-----:R-:W-:-:S05]  /*2570*/  IMAD.IADD R9, R8, 0x1, -R17 ;  /* 0x0000000108097824 */ /* 0x001fca00078e0a11 */
[----:B------:R-:W-:-:S04]  /*2580*/  ISETP.GE.AND P0, PT, R9, R16, PT ;  /* 0x000000100900720c */ /* 0x000fc80003f06270 */
[----:B------:R-:W-:-:S13]  /*2590*/  ISETP.LT.OR P0, PT, R9, RZ, P0 ;  /* 0x000000ff0900720c */ /* 0x000fda0000701670 */
[----:B------:R-:W-:Y:S05]  /*25a0*/  @P0 BRA `(.L_x_72) ;  /* 0x0000000000700947 */ /* 0x000fea0003800000 */
[----:B------:R-:W0:Y:S01]  /*25b0*/  LDCU.64 UR4, c[0x0][0x3a0] ;  /* 0x00007400ff0477ac */ /* 0x000e220008000a00 */
[----:B------:R-:W-:Y:S02]  /*25c0*/  R2UR UR6, R36 ;  /* 0x00000000240672ca */ /* 0x000fe400000e0000 */
[----:B------:R-:W-:Y:S02]  /*25d0*/  R2UR UR7, R37 ;  /* 0x00000000250772ca */ /* 0x000fe400000e0000 */
[----:B0-----:R-:W-:-:S04]  /*25e0*/  IADD3 R40, P0, PT, R26, UR4, RZ ;  /* 0x000000041a287c10 */ /* 0x001fc8000ff1e0ff */
[----:B------:R-:W-:Y:S01]  /*25f0*/  IADD3.X R41, PT, PT, R27, UR5, RZ, P0, !PT ;  /* 0x000000051b297c10 */ /* 0x000fe200087fe4ff */
[----:B------:R-:W0:Y:S06]  /*2600*/  LDCU.64 UR4, c[0x0][0x3b0] ;  /* 0x00007600ff0477ac */ /* 0x000e2c0008000a00 */
[----:B------:R-:W2:Y:S02]  /*2610*/  LDG.E R40, desc[UR6][R40.64] ;  /* 0x0000000628287981 */ /* 0x000ea4000c1e1900 */
[----:B--2---:R-:W-:Y:S01]  /*2620*/  SHF.R.S32.HI R8, RZ, 0x1f, R40 ;  /* 0x0000001fff087819 */ /* 0x004fe20000011428 */
[----:B0-----:R-:W-:-:S04]  /*2630*/  IMAD.WIDE.U32 R10, R40, UR4, RZ ;  /* 0x00000004280a7c25 */ /* 0x001fc8000f8e00ff */
[----:B------:R-:W-:Y:S01]  /*2640*/  IMAD R9, R8, UR4, RZ ;  /* 0x0000000408097c24 */ /* 0x000fe2000f8e02ff */
[----:B------:R-:W-:Y:S02]  /*2650*/  LEA R8, P0, R10, R19, 0x2 ;  /* 0x000000130a087211 */ /* 0x000fe400078010ff */
[----:B------:R-:W-:Y:S01]  /*2660*/  R2UR UR4, R36 ;  /* 0x00000000240472ca */ /* 0x000fe200000e0000 */
[----:B------:R-:W-:Y:S01]  /*2670*/  IMAD R9, R40, UR5, R9 ;  /* 0x0000000528097c24 */ /* 0x000fe2000f8e0209 */
[----:B------:R-:W-:-:S03]  /*2680*/  R2UR UR5, R37 ;  /* 0x00000000250572ca */ /* 0x000fc600000e0000 */
[----:B------:R-:W-:-:S05]  /*2690*/  IMAD.IADD R9, R11, 0x1, R9 ;  /* 0x000000010b097824 */ /* 0x000fca00078e0209 */
[----:B------:R-:W-:-:S05]  /*26a0*/  LEA.HI.X R9, R10, R18, R9, 0x2, P0 ;  /* 0x000000120a097211 */ /* 0x000fca00000f1409 */
[----:B------:R-:W2:Y:S04]  /*26b0*/  LDG.E R40, desc[UR4][R38.64+-0x8] ;  /* 0xfffff80426287981 */ /* 0x000ea8000c1e1900 */
[----:B------:R-:W3:Y:S02]  /*26c0*/  LDG.E.128 R8, desc[UR6][R8.64] ;  /* 0x0000000608087981 */ /* 0x000ee4000c1e1d00 */
[----:B---3--:R-:W-:Y:S02]  /*26d0*/  F2FP.F16.F32.PACK_AB R11, R11, R10 ;  /* 0x0000000a0b0b723e */ /* 0x008fe400000000ff */
[----:B------:R-:W-:-:S03]  /*26e0*/  F2FP.F16.F32.PACK_AB R9, R9, R8 ;  /* 0x000000080909723e */ /* 0x000fc600000000ff */
[----:B------:R-:W-:Y:S02]  /*26f0*/  HADD2.F32 R44, -RZ, R11.H0_H0 ;  /* 0x2000000bff2c7230 */ /* 0x000fe40000004100 */
[--C-:B------:R-:W-:Y:S02]  /*2700*/  HADD2.F32 R10, -RZ, R9.reuse.H0_H0 ;  /* 0x20000009ff0a7230 */ /* 0x100fe40000004100 */
[----:B------:R-:W-:Y:S02]  /*2710*/  HADD2.F32 R42, -RZ, R9.H1_H1 ;  /* 0x30000009ff2a7230 */ /* 0x000fe40000004100 */
[----:B------:R-:W-:Y:S02]  /*2720*/  HADD2.F32 R11, -RZ, R11.H1_H1 ;  /* 0x3000000bff0b7230 */ /* 0x000fe40000004100 */
[C---:B--2---:R-:W-:Y:S01]  /*2730*/  FFMA R25, R40.reuse, R10, R25 ;  /* 0x0000000a28197223 */ /* 0x044fe20000000019 */
[C---:B------:R-:W-:Y:S01]  /*2740*/  FFMA R21, R40.reuse, R44, R21 ;  /* 0x0000002c28157223 */ /* 0x040fe20000000015 */
[C---:B------:R-:W-:Y:S01]  /*2750*/  FFMA R23, R40.reuse, R42, R23 ;  /* 0x0000002a28177223 */ /* 0x040fe20000000017 */
[----:B------:R-:W-:-:S07]  /*2760*/  FFMA R20, R40, R11, R20 ;  /* 0x0000000b28147223 */ /* 0x000fce0000000014 */
.L_x_72:
[----:B------:R-:W-:Y:S05]  /*2770*/  BSYNC.RECONVERGENT B1 ;  /* 0x0000000000017941 */ /* 0x000fea0003800200 */
.L_x_71:
        /* <DEDUP_REMOVED lines=8> */
[----:B------:R-:W-:Y:S02]  /*2800*/  R2UR UR4, R36 ;  /* 0x00000000240472ca */ /* 0x000fe400000e0000 */
[----:B------:R-:W-:Y:S02]  /*2810*/  R2UR UR5, R37 ;  /* 0x00000000250572ca */ /* 0x000fe400000e0000 */
[----:B------:R-:W-:-:S05]  /*2820*/  IADD3 R40, P0, PT, R26, R15, RZ ;  /* 0x0000000f1a287210 */ /* 0x000fca0007f1e0ff */
[----:B------:R-:W-:-:S06]  /*2830*/  IMAD.X R41, R27, 0x1, R14, P0 ;  /* 0x000000011b297824 */ /* 0x000fcc00000e060e */
[----:B------:R-:W2:Y:S01]  /*2840*/  LDG.E R40, desc[UR4][R40.64] ;  /* 0x0000000428287981 */ /* 0x000ea2000c1e1900 */
[----:B------:R-:W0:Y:S01]  /*2850*/  LDCU.64 UR4, c[0x0][0x3b0] ;  /* 0x00007600ff0477ac */ /* 0x000e220008000a00 */
[----:B------:R-:W-:Y:S02]  /*2860*/  R2UR UR6, R36 ;  /* 0x00000000240672ca */ /* 0x000fe400000e0000 */
[----:B------:R-:W-:Y:S02]  /*2870*/  R2UR UR7, R37 ;  /* 0x00000000250772ca */ /* 0x000fe400000e0000 */
        /* <DEDUP_REMOVED lines=21> */
.L_x_74:
[----:B------:R-:W-:Y:S05]  /*29d0*/  BSYNC.RECONVERGENT B1 ;  /* 0x0000000000017941 */ /* 0x000fea0003800200 */
.L_x_73:
        /* <DEDUP_REMOVED lines=37> */
.L_x_76:
[----:B------:R-:W-:Y:S05]  /*2c30*/  BSYNC.RECONVERGENT B1 ;  /* 0x0000000000017941 */ /* 0x000fea0003800200 */
.L_x_75:
        /* <DEDUP_REMOVED lines=41> */
.L_x_78:
[----:B------:R-:W-:Y:S05]  /*2ed0*/  BSYNC.RECONVERGENT B1 ;  /* 0x0000000000017941 */ /* 0x000fea0003800200 */
.L_x_77:
[----:B------:R-:W-:Y:S02]  /*2ee0*/  IADD3 R32, P2, PT, R32, 0x10, RZ ;  /* 0x0000001020207810 */ /* 0x000fe40007f5e0ff */
[----:B------:R-:W-:Y:S02]  /*2ef0*/  IADD3 R38, P3, PT, R38, 0x10, RZ ;  /* 0x0000001026267810 */ /* 0x000fe40007f7e0ff */
[C---:B------:R-:W-:Y:S01]  /*2f00*/  LEA R26, P1, R22.reuse, R26, 0x4 ;  /* 0x0000001a161a7211 */ /* 0x040fe200078220ff */
[----:B------:R-:W-:Y:S02]  /*2f10*/  IMAD.X R33, RZ, RZ, R33, P2 ;  /* 0x000000ffff217224 */ /* 0x000fe400010e0621 */
[----:B------:R-:W-:Y:S01]  /*2f20*/  IMAD.X R39, RZ, RZ, R39, P3 ;  /* 0x000000ffff277224 */ /* 0x000fe200018e0627 */
[----:B------:R-:W-:Y:S01]  /*2f30*/  LEA.HI.X R27, R22, R27, RZ, 0x4, P1 ;  /* 0x0000001b161b7211 */ /* 0x000fe200008f24ff */
[----:B------:R-:W-:Y:S08]  /*2f40*/  @P0 BRA `(.L_x_79) ;  /* 0xfffffff400740947 */ /* 0x000ff0000383ffff */
[----:B------:R-:W-:Y:S05]  /*2f50*/  BSYNC.RECONVERGENT B0 ;  /* 0x0000000000007941 */ /* 0x000fea0003800200 */
.L_x_70:
[----:B------:R-:W0:Y:S02]  /*2f60*/  LDCU.64 UR4, c[0x0][0x3b8] ;  /* 0x00007700ff0477ac */ /* 0x000e240008000a00 */
[----:B0-----:R-:W-:Y:S02]  /*2f70*/  ULOP3.LUT UR4, UR4, 0xfffffffc, URZ, 0xc0, !UPT ;  /* 0xfffffffc04047892 */ /* 0x001fe4000f8ec0ff */
[----:B------:R-:W-:-:S04]  /*2f80*/  ULOP3.LUT UR5, UR5, 0x7fffffff, URZ, 0xc0, !UPT ;  /* 0x7fffffff05057892 */ /* 0x000fc8000f8ec0ff */
[----:B------:R-:W-:Y:S02]  /*2f90*/  IMAD.U32 R33, RZ, RZ, UR4 ;  /* 0x00000004ff217e24 */ /* 0x000fe4000f8e00ff */
[----:B------:R-:W-:-:S07]  /*2fa0*/  IMAD.U32 R10, RZ, RZ, UR5 ;  /* 0x00000005ff0a7e24 */ /* 0x000fce000f8e00ff */
.L_x_69:
[----:B------:R-:W-:Y:S01]  /*2fb0*/  ISETP.NE.U32.AND P0, PT, R0, RZ, PT ;  /* 0x000000ff0000720c */ /* 0x000fe20003f05070 */
[----:B------:R-:W-:Y:S02]  /*2fc0*/  IMAD.MOV.U32 R28, RZ, RZ, R20 ;  /* 0x000000ffff1c7224 */ /* 0x000fe400078e0014 */
[----:B------:R-:W-:Y:S01]  /*2fd0*/  IMAD.MOV.U32 R29, RZ, RZ, R21 ;  /* 0x000000ffff1d7224 */ /* 0x000fe200078e0015 */
        /* <DEDUP_REMOVED lines=32> */
[----:B------:R-:W1:Y:S01]  /*31e0*/  LDCU.64 UR6, c[0x0][0x3b0] ;  /* 0x00007600ff0677ac */ /* 0x000e620008000a00 */
[----:B------:R-:W-:Y:S02]  /*31f0*/  R2UR UR8, R36 ;  /* 0x00000000240872ca */ /* 0x000fe400000e0000 */
[----:B------:R-:W-:Y:S02]  /*3200*/  R2UR UR9, R37 ;  /* 0x00000000250972ca */ /* 0x000fe400000e0000 */
[----:B--2---:R-:W-:Y:S01]  /*3210*/  SHF.R.S32.HI R8, RZ, 0x1f, R26 ;  /* 0x0000001fff087819 */ /* 0x004fe2000001141a */
[----:B-1----:R-:W-:-:S04]  /*3220*/  IMAD.WIDE.U32 R10, R26, UR6, RZ ;  /* 0x000000061a0a7c25 */ /* 0x002fc8000f8e00ff */
[----:B------:R-:W-:Y:S01]  /*3230*/  IMAD R9, R8, UR6, RZ ;  /* 0x0000000608097c24 */ /* 0x000fe2000f8e02ff */
[----:B------:R-:W-:Y:S02]  /*3240*/  LEA R8, P1, R10, R19, 0x2 ;  /* 0x000000130a087211 */ /* 0x000fe400078210ff */
[----:B------:R-:W-:Y:S01]  /*3250*/  R2UR UR6, R36 ;  /* 0x00000000240672ca */ /* 0x000fe200000e0000 */
[----:B------:R-:W-:Y:S01]  /*3260*/  IMAD R9, R26, UR7, R9 ;  /* 0x000000071a097c24 */ /* 0x000fe2000f8e0209 */
[----:B------:R-:W-:-:S03]  /*3270*/  R2UR UR7, R37 ;  /* 0x00000000250772ca */ /* 0x000fc600000e0000 */
[----:B------:R-:W-:-:S05]  /*3280*/  IMAD.IADD R9, R11, 0x1, R9 ;  /* 0x000000010b097824 */ /* 0x000fca00078e0209 */
[----:B------:R-:W-:Y:S02]  /*3290*/  LEA.HI.X R9, R10, R18, R9, 0x2, P1 ;  /* 0x000000120a097211 */ /* 0x000fe400008f1409 */
[----:B0-----:R-:W-:-:S04]  /*32a0*/  IADD3 R26, P1, PT, R39, UR4, RZ ;  /* 0x00000004271a7c10 */ /* 0x001fc8000ff3e0ff */
[----:B------:R-:W2:Y:S01]  /*32b0*/  LDG.E.128 R8, desc[UR8][R8.64] ;  /* 0x0000000808087981 */ /* 0x000ea2000c1e1d00 */
[----:B------:R-:W-:-:S05]  /*32c0*/  IADD3.X R27, PT, PT, R32, UR5, RZ, P1, !PT ;  /* 0x00000005201b7c10 */ /* 0x000fca0008ffe4ff */
[----:B------:R-:W3:Y:S01]  /*32d0*/  LDG.E R26, desc[UR6][R26.64] ;  /* 0x000000061a1a7981 */ /* 0x000ee2000c1e1900 */
[----:B--2---:R-:W-:Y:S02]  /*32e0*/  F2FP.F16.F32.PACK_AB R11, R11, R10 ;  /* 0x0000000a0b0b723e */ /* 0x004fe400000000ff */
[----:B------:R-:W-:-:S03]  /*32f0*/  F2FP.F16.F32.PACK_AB R9, R9, R8 ;  /* 0x000000080909723e */ /* 0x000fc600000000ff */
[----:B------:R-:W-:Y:S02]  /*3300*/  HADD2.F32 R38, -RZ, R11.H0_H0 ;  /* 0x2000000bff267230 */ /* 0x000fe40000004100 */
[--C-:B------:R-:W-:Y:S02]  /*3310*/  HADD2.F32 R10, -RZ, R9.reuse.H0_H0 ;  /* 0x20000009ff0a7230 */ /* 0x100fe40000004100 */
[----:B------:R-:W-:Y:S02]  /*3320*/  HADD2.F32 R32, -RZ, R9.H1_H1 ;  /* 0x30000009ff207230 */ /* 0x000fe40000004100 */
[C---:B---3--:R-:W-:Y:S01]  /*3330*/  FFMA R29, R26.reuse, R38, R29 ;  /* 0x000000261a1d7223 */ /* 0x048fe2000000001d */
[----:B------:R-:W-:Y:S02]  /*3340*/  HADD2.F32 R11, -RZ, R11.H1_H1 ;  /* 0x3000000bff0b7230 */ /* 0x000fe40000004100 */
[C---:B------:R-:W-:Y:S01]  /*3350*/  FFMA R25, R26.reuse, R10, R25 ;  /* 0x0000000a1a197223 */ /* 0x040fe20000000019 */
[----:B------:R-:W-:-:S02]  /*3360*/  FFMA R23, R26, R32, R23 ;  /* 0x000000201a177223 */ /* 0x000fc40000000017 */
[----:B------:R-:W-:-:S07]  /*3370*/  FFMA R28, R26, R11, R28 ;  /* 0x0000000b1a1c7223 */ /* 0x000fce000000001c */
.L_x_82:
[----:B------:R-:W-:Y:S05]  /*3380*/  BSYNC.RECONVERGENT B0 ;  /* 0x0000000000007941 */ /* 0x000fea0003800200 */
.L_x_81:
        /* <DEDUP_REMOVED lines=29> */
[----:B------:R-:W-:Y:S01]  /*3560*/  LEA.HI.X R27, R8, UR7, R9, 0x2, P1 ;  /* 0x00000007081b7c11 */ /* 0x000fe200088f1409 */
[----:B------:R-:W0:Y:S04]  /*3570*/  LDCU.64 UR6, c[0x0][0x3b0] ;  /* 0x00007600ff0677ac */ /* 0x000e280008000a00 */
        /* <DEDUP_REMOVED lines=9> */
[----:B------:R-:W-:Y:S02]  /*3610*/  LEA.HI.X R9, R10, R18, R9, 0x2, P1 ;  /* 0x000000120a097211 */ /* 0x000fe400008f1409 */
[----:B-1----:R-:W-:-:S04]  /*3620*/  IADD3 R26, P1, PT, R39, UR4, RZ ;  /* 0x00000004271a7c10 */ /* 0x002fc8000ff3e0ff */
        /* <DEDUP_REMOVED lines=13> */
.L_x_85:
[----:B------:R-:W-:Y:S05]  /*3700*/  BSYNC.RECONVERGENT B1 ;  /* 0x0000000000017941 */ /* 0x000fea0003800200 */
.L_x_84:
        /* <DEDUP_REMOVED lines=28> */
[----:B--2---:R-:W-:-:S05]  /*38d0*/  SHF.R.S32.HI R8, RZ, 0x1f, R16 ;  /* 0x0000001fff087819 */ /* 0x004fca0000011410 */
[----:B0-----:R-:W-:Y:S02]  /*38e0*/  IMAD R11, R8, UR6, RZ ;  /* 0x00000006080b7c24 */ /* 0x001fe4000f8e02ff */
[----:B------:R-:W-:Y:S01]  /*38f0*/  IMAD.WIDE.U32 R8, R16, UR6, RZ ;  /* 0x0000000610087c25 */ /* 0x000fe2000f8e00ff */
[----:B------:R-:W-:-:S03]  /*3900*/  R2UR UR6, R36 ;  /* 0x00000000240672ca */ /* 0x000fc600000e0000 */
[----:B------:R-:W-:Y:S01]  /*3910*/  IMAD R11, R16, UR7, R11 ;  /* 0x00000007100b7c24 */ /* 0x000fe2000f8e020b */
[----:B------:R-:W-:Y:S02]  /*3920*/  LEA R10, P0, R8, R19, 0x2 ;  /* 0x00000013080a7211 */ /* 0x000fe400078010ff */
[----:B------:R-:W-:Y:S01]  /*3930*/  R2UR UR7, R37 ;  /* 0x00000000250772ca */ /* 0x000fe200000e0000 */
        /* <DEDUP_REMOVED lines=8> */
[--C-:B------:R-:W-:Y:S02]  /*39c0*/  HADD2.F32 R9, -RZ, R8.reuse.H0_H0 ;  /* 0x20000008ff097230 */ /* 0x100fe40000004100 */
[----:B------:R-:W-:Y:S02]  /*39d0*/  HADD2.F32 R8, -RZ, R8.H1_H1 ;  /* 0x30000008ff087230 */ /* 0x000fe40000004100 */
[--C-:B------:R-:W-:Y:S02]  /*39e0*/  HADD2.F32 R18, -RZ, R11.reuse.H0_H0 ;  /* 0x2000000bff127230 */ /* 0x100fe40000004100 */
[C---:B---3--:R-:W-:Y:S01]  /*39f0*/  FFMA R25, R16.reuse, R9, R25 ;  /* 0x0000000910197223 */ /* 0x048fe20000000019 */
[----:B------:R-:W-:Y:S02]  /*3a00*/  HADD2.F32 R19, -RZ, R11.H1_H1 ;  /* 0x3000000bff137230 */ /* 0x000fe40000004100 */
[C---:B------:R-:W-:Y:S01]  /*3a10*/  FFMA R23, R16.reuse, R8, R23 ;  /* 0x0000000810177223 */ /* 0x040fe20000000017 */
[----:B------:R-:W-:-:S02]  /*3a20*/  FFMA R29, R16, R18, R29 ;  /* 0x00000012101d7223 */ /* 0x000fc4000000001d */
[----:B------:R-:W-:-:S07]  /*3a30*/  FFMA R28, R16, R19, R28 ;  /* 0x00000013101c7223 */ /* 0x000fce000000001c */
.L_x_83:
[----:B------:R-:W-:Y:S05]  /*3a40*/  BSYNC.RECONVERGENT B0 ;  /* 0x0000000000007941 */ /* 0x000fea0003800200 */
.L_x_80:
[----:B------:R-:W0:Y:S01]  /*3a50*/  LDCU.64 UR4, c[0x0][0x3b0] ;  /* 0x00007600ff0477ac */ /* 0x000e220008000a00 */
[C---:B------:R-:W-:Y:S01]  /*3a60*/  IMAD.SHL.U32 R16, R5.reuse, 0x10, RZ ;  /* 0x0000001005107824 */ /* 0x040fe200078e00ff */
[----:B------:R-:W-:Y:S02]  /*3a70*/  SHF.L.U64.HI R11, R5, 0x4, R6 ;  /* 0x00000004050b7819 */ /* 0x000fe40000010206 */
[----:B------:R-:W-:Y:S02]  /*3a80*/  R2UR UR8, R36 ;  /* 0x00000000240872ca */ /* 0x000fe400000e0000 */
[----:B------:R-:W-:Y:S02]  /*3a90*/  IADD3 R16, P0, PT, R16, R3, RZ ;  /* 0x0000000310107210 */ /* 0x000fe40007f1e0ff */
[----:B------:R-:W-:Y:S02]  /*3aa0*/  R2UR UR9, R37 ;  /* 0x00000000250972ca */ /* 0x000fe400000e0000 */
[----:B------:R-:W-:Y:S01]  /*3ab0*/  F2FP.F16.F32.PACK_AB R28, R28, R29 ;  /* 0x0000001d1c1c723e */ /* 0x000fe200000000ff */
[----:B------:R-:W-:Y:S01]  /*3ac0*/  IMAD.X R17, R11, 0x1, R4, P0 ;  /* 0x000000010b117824 */ /* 0x000fe200000e0604 */
[----:B------:R-:W-:-:S02]  /*3ad0*/  IADD3 R5, P0, PT, R5, 0x100, RZ ;  /* 0x0000010005057810 */ /* 0x000fc40007f1e0ff */
[----:B------:R-:W-:Y:S01]  /*3ae0*/  F2FP.F16.F32.PACK_AB R23, R23, R25 ;  /* 0x000000191717723e */ /* 0x000fe200000000ff */
[--C-:B------:R-:W-:Y:S02]  /*3af0*/  HADD2.F32 R10, -RZ, R28.reuse.H0_H0 ;  /* 0x2000001cff0a7230 */ /* 0x100fe40000004100 */
[----:B------:R-:W-:Y:S01]  /*3b00*/  IMAD.X R6, RZ, RZ, R6, P0 ;  /* 0x000000ffff067224 */ /* 0x000fe200000e0606 */
[----:B0-----:R-:W-:Y:S01]  /*3b10*/  USHF.R.S32.HI UR6, URZ, 0x1f, UR5 ;  /* 0x0000001fff067899 */ /* 0x001fe20008011405 */
[--C-:B------:R-:W-:Y:S02]  /*3b20*/  HADD2.F32 R8, -RZ, R23.reuse.H0_H0 ;  /* 0x20000017ff087230 */ /* 0x100fe40000004100 */
[----:B------:R-:W-:Y:S01]  /*3b30*/  HADD2.F32 R9, -RZ, R23.H1_H1 ;  /* 0x30000017ff097230 */ /* 0x000fe20000004100 */
[----:B------:R-:W-:Y:S01]  /*3b40*/  ULEA.HI UR4, UP0, UR6, UR4, URZ, 0x2 ;  /* 0x0000000406047291 */ /* 0x000fe2000f8110ff */
[----:B------:R-:W-:-:S03]  /*3b50*/  HADD2.F32 R11, -RZ, R28.H1_H1 ;  /* 0x3000001cff0b7230 */ /* 0x000fc60000004100 */
[----:B------:R-:W-:Y:S02]  /*3b60*/  UIADD3.X UR5, UPT, UPT, URZ, UR5, URZ, UP0, !UPT ;  /* 0x00000005ff057290 */ /* 0x000fe400087fe4ff */
[----:B------:R0:W-:Y:S02]  /*3b70*/  STG.E.128 desc[UR8][R16.64], R8 ;  /* 0x0000000810007986 */ /* 0x0001e4000c101d08 */
[----:B------:R-:W-:Y:S02]  /*3b80*/  USHF.R.S64 UR4, UR4, 0x2, UR5 ;  /* 0x0000000204047899 */ /* 0x000fe40008001005 */
[----:B------:R-:W-:-:S04]  /*3b90*/  USHF.R.S32.HI UR5, URZ, 0x2, UR5 ;  /* 0x00000002ff057899 */ /* 0x000fc80008011405 */
[----:B------:R-:W-:-:S04]  /*3ba0*/  ISETP.GE.U32.AND P0, PT, R5, UR4, PT ;  /* 0x0000000405007c0c */ /* 0x000fc8000bf06070 */
[----:B------:R-:W-:-:S13]  /*3bb0*/  ISETP.GE.AND.EX P0, PT, R6, UR5, PT, P0 ;  /* 0x0000000506007c0c */ /* 0x000fda000bf06300 */
[----:B0-----:R-:W-:Y:S05]  /*3bc0*/  @!P0 BRA `(.L_x_86) ;  /* 0xffffffe400d88947 */ /* 0x001fea000383ffff */
[----:B------:R-:W-:Y:S05]  /*3bd0*/  EXIT ;  /* 0x000000000000794d */ /* 0x000fea0003800000 */
.L_x_49:
[----:B------:R-:W0:Y:S01]  /*3be0*/  LDC.64 R8, c[0x0][0x3b0] ;  /* 0x0000ec00ff087b82 */ /* 0x000e220000000a00 */
[----:B------:R-:W-:Y:S01]  /*3bf0*/  LOP3.LUT R0, RZ, R5, RZ, 0x33, !PT ;  /* 0x00000005ff007212 */ /* 0x000fe200078e33ff */
[----:B------:R-:W-:Y:S01]  /*3c00*/  BSSY.RECONVERGENT B0, `(.L_x_87) ;  /* 0x0000020000007945 */ /* 0x000fe20003800200 */
[----:B0-----:R-:W-:-:S04]  /*3c10*/  SHF.R.S32.HI R7, RZ, 0x1f, R9 ;  /* 0x0000001fff077819 */ /* 0x001fc80000011409 */
        /* <DEDUP_REMOVED lines=8> */
[----:B------:R-:W-:Y:S02]  /*3ca0*/  ISETP.NE.U32.AND P1, PT, R2, 0x300, PT ;  /* 0x000003000200780c */ /* 0x000fe40003f25070 */
[----:B------:R-:W-:Y:S02]  /*3cb0*/  ISETP.GE.U32.AND P0, PT, R7, 0x300, PT ;  /* 0x000003000700780c */ /* 0x000fe40003f06070 */
[----:B------:R-:W-:Y:S02]  /*3cc0*/  ISETP.NE.AND.EX P1, PT, RZ, RZ, PT, P1 ;  /* 0x000000ffff00720c */ /* 0x000fe40003f25310 */
[----:B------:R-:W-:-:S11]  /*3cd0*/  ISETP.GE.U32.AND.EX P0, PT, R0, RZ, PT, P0 ;  /* 0x000000ff0000720c */ /* 0x000fd60003f06100 */
[----:B------:R-:W-:Y:S05]  /*3ce0*/  @!P1 BRA `(.L_x_88) ;  /* 0x0000000000449947 */ /* 0x000fea0003800000 */
[----:B------:R-:W-:Y:S01]  /*3cf0*/  SHF.R.U64 R7, R7, 0x8, R0 ;  /* 0x0000000807077819 */ /* 0x000fe20000001200 */
[----:B------:R-:W-:Y:S02]  /*3d00*/  IMAD.MOV.U32 R0, RZ, RZ, RZ ;  /* 0x000000ffff007224 */ /* 0x000fe400078e00ff */
[----:B------:R-:W-:Y:S02]  /*3d10*/  IMAD.MOV.U32 R2, RZ, RZ, RZ ;  /* 0x000000ffff027224 */ /* 0x000fe400078e00ff */
[----:B------:R-:W-:-:S05]  /*3d20*/  VIADD R7, R7, 0x1 ;  /* 0x0000000107077836 */ /* 0x000fca0000000000 */
[----:B------:R-:W-:-:S07]  /*3d30*/  LOP3.LUT R7, R7, 0x3, RZ, 0xc0, !PT ;  /* 0x0000000307077812 */ /* 0x000fce00078ec0ff */
.L_x_89:
[C---:B0-----:R-:W-:Y:S02]  /*3d40*/  LEA R8, P1, R5.reuse, R3, 0x4 ;  /* 0x0000000305087211 */ /* 0x041fe400078220ff */
        /* <DEDUP_REMOVED lines=11> */
.L_x_88:
[----:B------:R-:W-:Y:S05]  /*3e00*/  BSYNC.RECONVERGENT B0 ;  /* 0x0000000000007941 */ /* 0x000fea0003800200 */
.L_x_87:
        /* <DEDUP_REMOVED lines=11> */
.L_x_92:
[C---:B01----:R-:W-:Y:S02]  /*3ec0*/  LEA R8, P1, R5.reuse, R3, 0x4 ;  /* 0x0000000305087211 */ /* 0x043fe400078220ff */
[C---:B------:R-:W-:Y:S02]  /*3ed0*/  R2UR UR4, R36.reuse ;  /* 0x00000000240472ca */ /* 0x040fe400000e0000 */
        /* <DEDUP_REMOVED lines=53> */
.L_x_91:
[----:B------:R-:W-:Y:S05]  /*4230*/  BSYNC.RECONVERGENT B0 ;  /* 0x0000000000007941 */ /* 0x000fea0003800200 */
.L_x_90:
        /* <DEDUP_REMOVED lines=22> */
[----:B01----:R-:W-:-:S04]  /*43a0*/  LEA R8, P0, R5, R3, 0x4 ;  /* 0x0000000305087211 */ /* 0x003fc800078020ff */
        /* <DEDUP_REMOVED lines=12> */
.L_x_94:
[----:B------:R-:W-:Y:S05]  /*4470*/  BSYNC.RECONVERGENT B0 ;  /* 0x0000000000007941 */ /* 0x000fea0003800200 */
.L_x_93:
        /* <DEDUP_REMOVED lines=18> */
.L_x_95:
        /* <DEDUP_REMOVED lines=14> */
.L_x_175:


//--------------------- .text._Z24finalizeMoeRoutingKernelI6__halfS0_L9ScaleMode1EEvPKT0_PT_S4_PKfPKiSA_llii --------------------------
	.section	.text._Z24finalizeMoeRoutingKernelI6__halfS0_L9ScaleMode1EEvPKT0_PT_S4_PKfPKiSA_llii,"ax",@progbits
	.align	128
        .global         _Z24finalizeMoeRoutingKernelI6__halfS0_L9ScaleMode1EEvPKT0_PT_S4_PKfPKiSA_llii
        .type           _Z24finalizeMoeRoutingKernelI6__halfS0_L9ScaleMode1EEvPKT0_PT_S4_PKfPKiSA_llii,@function
        .size           _Z24finalizeMoeRoutingKernelI6__halfS0_L9ScaleMode1EEvPKT0_PT_S4_PKfPKiSA_llii,(.L_x_176 - _Z24finalizeMoeRoutingKernelI6__halfS0_L9ScaleMode1EEvPKT0_PT_S4_PKfPKiSA_llii)
        .other          _Z24finalizeMoeRoutingKernelI6__halfS0_L9ScaleMode1EEvPKT0_PT_S4_PKfPKiSA_llii,@"STO_CUDA_ENTRY STV_DEFAULT"
_Z24finalizeMoeRoutingKernelI6__halfS0_L9ScaleMode1EEvPKT0_PT_S4_PKfPKiSA_llii:
.text._Z24finalizeMoeRoutingKernelI6__halfS0_L9ScaleMode1EEvPKT0_PT_S4_PKfPKiSA_llii:
        /* <DEDUP_REMOVED lines=20> */
.L_x_96:
        /* <DEDUP_REMOVED lines=11> */
[----:B------:R-:W2:Y:S01]  /*01f0*/  LDCU.64 UR6, c[0x0][0x3b8] ;  /* 0x00007700ff0677ac */ /* 0x000ea20008000a00 */
[----:B------:R-:W3:Y:S01]  /*0200*/  LDC R4, c[0x0][0x370] ;  /* 0x0000dc00ff047b82 */ /* 0x000ee20000000800 */
[----:B------:R-:W4:Y:S07]  /*0210*/  LDCU.64 UR4, c[0x0][0x388] ;  /* 0x00007100ff0477ac */ /* 0x000f2e0008000a00 */
[----:B------:R-:W0:Y:S01]  /*0220*/  LDC.64 R20, c[0x0][0x358] ;  /* 0x0000d600ff147b82 */ /* 0x000e220000000a00 */
[----:B--2---:R-:W-:-:S04]  /*0230*/  UISETP.GE.U32.AND UP0, UPT, UR6, 0x1, UPT ;  /* 0x000000010600788c */ /* 0x004fc8000bf06070 */
[----:B------:R-:W-:Y:S01]  /*0240*/  UISETP.GE.AND.EX UP0, UPT, UR7, URZ, UPT, UP0 ;  /* 0x000000ff0700728c */ /* 0x000fe2000bf06300 */
[----:B-1----:R-:W-:-:S04]  /*0250*/  IMAD.WIDE.U32 R6, R2, R10, RZ ;  /* 0x0000000a02067225 */ /* 0x002fc800078e00ff */
[----:B------:R-:W-:Y:S01]  /*0260*/  IMAD R5, R2, R11, R7 ;  /* 0x0000000b02057224 */ /* 0x000fe200078e0207 */
[----:B----4-:R-:W-:Y:S01]  /*0270*/  LEA R3, P0, R6, UR4, 0x1 ;  /* 0x0000000406037c11 */ /* 0x010fe2000f8008ff */
[----:B------:R-:W-:-:S03]  /*0280*/  IMAD.MOV.U32 R7, RZ, RZ, RZ ;  /* 0x000000ffff077224 */ /* 0x000fc600078e00ff */
[----:B------:R-:W-:Y:S01]  /*0290*/  LEA.HI.X R5, R6, UR5, R5, 0x1, P0 ;  /* 0x0000000506057c11 */ /* 0x000fe200080f0c05 */
[----:B------:R-:W-:Y:S01]  /*02a0*/  IMAD.MOV.U32 R6, RZ, RZ, R8 ;  /* 0x000000ffff067224 */ /* 0x000fe200078e0008 */
[----:B------:R-:W-:Y:S07]  /*02b0*/  BRA.U !UP0, `(.L_x_97) ;  /* 0x0000002908f87547 */ /* 0x000fee000b800000 */
[----:B------:R-:W1:Y:S01]  /*02c0*/  LDCU.64 UR4, c[0x0][0x390] ;  /* 0x00007200ff0477ac */ /* 0x000e620008000a00 */
[----:B------:R-:W-:-:S04]  /*02d0*/  IMAD.WIDE.U32 R10, R2, UR6, RZ ;  /* 0x00000006020a7c25 */ /* 0x000fc8000f8e00ff */
[----:B------:R-:W-:Y:S01]  /*02e0*/  IMAD R8, R2, UR7, R11 ;  /* 0x0000000702087c24 */ /* 0x000fe2000f8e020b */
[----:B-1----:R-:W-:-:S04]  /*02f0*/  UISETP.NE.U32.AND UP0, UPT, UR4, URZ, UPT ;  /* 0x000000ff0400728c */ /* 0x002fc8000bf05070 */
[----:B------:R-:W-:-:S09]  /*0300*/  UISETP.NE.AND.EX UP0, UPT, UR5, URZ, UPT, UP0 ;  /* 0x000000ff0500728c */ /* 0x000fd2000bf05300 */
[----:B------:R-:W-:Y:S05]  /*0310*/  BRA.U !UP0, `(.L_x_98) ;  /* 0x00000011089c7547 */ /* 0x000fea000b800000 */
.L_x_107:
[----:B------:R-:W1:Y:S01]  /*0320*/  LDC.64 R12, c[0x0][0x3b8] ;  /* 0x0000ee00ff0c7b82 */ /* 0x000e620000000a00 */
[----:B------:R-:W-:Y:S01]  /*0330*/  CS2R R26, SRZ ;  /* 0x00000000001a7805 */ /* 0x000fe2000001ff00 */
[----:B------:R-:W-:Y:S01]  /*0340*/  IMAD.MOV.U32 R32, RZ, RZ, RZ ;  /* 0x000000ffff207224 */ /* 0x000fe200078e00ff */
[----:B------:R-:W-:Y:S01]  /*0350*/  CS2R R22, SRZ ;  /* 0x0000000000167805 */ /* 0x000fe2000001ff00 */
[----:B------:R-:W-:Y:S01]  /*0360*/  IMAD.MOV.U32 R34, RZ, RZ, RZ ;  /* 0x000000ffff227224 */ /* 0x000fe200078e00ff */
[----:B------:R-:W-:Y:S01]  /*0370*/  CS2R R24, SRZ ;  /* 0x0000000000187805 */ /* 0x000fe2000001ff00 */
[----:B------:R-:W-:Y:S02]  /*0380*/  IMAD.MOV.U32 R36, RZ, RZ, RZ ;  /* 0x000000ffff247224 */ /* 0x000fe400078e00ff */
[----:B------:R-:W-:Y:S01]  /*0390*/  IMAD.MOV.U32 R9, RZ, RZ, RZ ;  /* 0x000000ffff097224 */ /* 0x000fe200078e00ff */
[----:B-1----:R-:W-:-:S04]  /*03a0*/  ISETP.NE.U32.AND P0, PT, R12, 0x1, PT ;  /* 0x000000010c00780c */ /* 0x002fc80003f05070 */
[----:B------:R-:W-:-:S13]  /*03b0*/  ISETP.NE.AND.EX P0, PT, R13, RZ, PT, P0 ;  /* 0x000000ff0d00720c */ /* 0x000fda0003f05300 */
[----:B------:R-:W-:Y:S05]  /*03c0*/  @!P0 BRA `(.L_x_99) ;  /* 0x0000000800b88947 */ /* 0x000fea0003800000 */
[----:B------:R-:W-:Y:S01]  /*03d0*/  BSSY.RECONVERGENT B0, `(.L_x_99) ;  /* 0x00000ad000007945 */ /* 0x000fe20003800200 */
[----:B------:R-:W-:Y:S01]  /*03e0*/  LOP3.LUT R27, R12, 0xfffffffe, RZ, 0xc0, !PT ;  /* 0xfffffffe0c1b7812 */ /* 0x000fe200078ec0ff */
[----:B------:R-:W-:Y:S01]  /*03f0*/  IMAD.MOV.U32 R33, RZ, RZ, RZ ;  /* 0x000000ffff217224 */ /* 0x000fe200078e00ff */
[----:B------:R-:W-:Y:S02]  /*0400*/  LOP3.LUT R32, R13, 0x7fffffff, RZ, 0xc0, !PT ;  /* 0x7fffffff0d207812 */ /* 0x000fe400078ec0ff */
[----:B------:R-:W-:-:S07]  /*0410*/  CS2R R34, SRZ ;  /* 0x0000000000227805 */ /* 0x000fce000001ff00 */
.L_x_104:
[----:B------:R-:W1:Y:S01]  /*0420*/  LDCU.64 UR4, c[0x0][0x3a8] ;  /* 0x00007500ff0477ac */ /* 0x000e620008000a00 */
[----:B------:R-:W-:Y:S01]  /*0430*/  IADD3 R12, P0, PT, R33, R10, RZ ;  /* 0x0000000a210c7210 */ /* 0x000fe20007f1e0ff */
[----:B------:R-:W2:Y:S01]  /*0440*/  LDC.64 R30, c[0x0][0x3c0] ;  /* 0x0000f000ff1e7b82 */ /* 0x000ea20000000a00 */
[----:B0-----:R-:W-:Y:S02]  /*0450*/  R2UR UR6, R20 ;  /* 0x00000000140672ca */ /* 0x001fe400000e0000 */
[----:B------:R-:W-:Y:S01]  /*0460*/  R2UR UR7, R21 ;  /* 0x00000000150772ca */ /* 0x000fe200000e0000 */
[----:B------:R-:W-:Y:S01]  /*0470*/  IMAD.X R13, R35, 0x1, R8, P0 ;  /* 0x00000001230d7824 */ /* 0x000fe200000e0608 */
[----:B-1----:R-:W-:-:S04]  /*0480*/  LEA R28, P0, R12, UR4, 0x2 ;  /* 0x000000040c1c7c11 */ /* 0x002fc8000f8010ff */
[----:B------:R-:W-:-:S07]  /*0490*/  LEA.HI.X R29, R12, UR5, R13, 0x2, P0 ;  /* 0x000000050c1d7c11 */ /* 0x000fce00080f140d */
        /* <DEDUP_REMOVED lines=11> */
[----:B---3--:R-:W-:Y:S01]  /*0550*/  IMAD R17, R35, R4, RZ ;  /* 0x0000000423117224 */ /* 0x008fe200078e02ff */
[----:B------:R-:W1:Y:S01]  /*0560*/  LDCU.64 UR8, c[0x0][0x390] ;  /* 0x00007200ff0877ac */ /* 0x000e620008000a00 */
[----:B------:R-:W-:-:S04]  /*0570*/  IMAD.WIDE.U32 R14, R4, R33, R12 ;  /* 0x00000021040e7225 */ /* 0x000fc800078e000c */
[----:B------:R-:W-:Y:S01]  /*0580*/  IMAD.IADD R13, R15, 0x1, R17 ;  /* 0x000000010f0d7824 */ /* 0x000fe200078e0211 */
[----:B0-----:R-:W-:-:S04]  /*0590*/  LEA R12, P0, R14, UR4, 0x2 ;  /* 0x000000040e0c7c11 */ /* 0x001fc8000f8010ff */
[----:B------:R-:W-:Y:S01]  /*05a0*/  LEA.HI.X R13, R14, UR5, R13, 0x2, P0 ;  /* 0x000000050e0d7c11 */ /* 0x000fe200080f140d */
[----:B------:R-:W0:Y:S04]  /*05b0*/  LDCU.64 UR4, c[0x0][0x380] ;  /* 0x00007000ff0477ac */ /* 0x000e280008000a00 */
[----:B------:R-:W2:Y:S01]  /*05c0*/  LDG.E R12, desc[UR6][R12.64] ;  /* 0x000000060c0c7981 */ /* 0x000ea2000c1e1900 */
[----:B------:R-:W3:Y:S01]  /*05d0*/  LDCU.64 UR6, c[0x0][0x3b0] ;  /* 0x00007600ff0677ac */ /* 0x000ee20008000a00 */
[----:B------:R-:W-:Y:S02]  /*05e0*/  SHF.L.U32 R38, R6, 0x4, RZ ;  /* 0x0000000406267819 */ /* 0x000fe400000006ff */
[----:B------:R-:W-:Y:S02]  /*05f0*/  R2UR UR10, R20 ;  /* 0x00000000140a72ca */ /* 0x000fe400000e0000 */
[----:B-1----:R-:W-:-:S02]  /*0600*/  IADD3 R17, P1, PT, R38, UR8, RZ ;  /* 0x0000000826117c10 */ /* 0x002fc4000ff3e0ff */
[----:B------:R-:W-:Y:S01]  /*0610*/  R2UR UR11, R21 ;  /* 0x00000000150b72ca */ /* 0x000fe200000e0000 */
[----:B---3--:R-:W-:-:S04]  /*0620*/  IMAD.WIDE.U32 R14, R37, UR6, RZ ;  /* 0x00000006250e7c25 */ /* 0x008fc8000f8e00ff */
[----:B------:R-:W-:Y:S01]  /*0630*/  IMAD R15, R37, UR7, R15 ;  /* 0x00000007250f7c24 */ /* 0x000fe2000f8e020f */
[----:B0-----:R-:W-:Y:S02]  /*0640*/  IADD3 R37, P0, PT, R38, UR4, RZ ;  /* 0x0000000426257c10 */ /* 0x001fe4000ff1e0ff */
[----:B--2---:R-:W-:-:S05]  /*0650*/  SHF.R.S32.HI R16, RZ, 0x1f, R12 ;  /* 0x0000001fff107819 */ /* 0x004fca000001140c */
[----:B------:R-:W-:Y:S01]  /*0660*/  IMAD R19, R16, UR6, RZ ;  /* 0x0000000610137c24 */ /* 0x000fe2000f8e02ff */
[----:B------:R-:W-:-:S03]  /*0670*/  SHF.L.U64.HI R16, R6, 0x4, R7 ;  /* 0x0000000406107819 */ /* 0x000fc60000010207 */
[----:B------:R-:W-:Y:S01]  /*0680*/  IMAD R39, R12, UR7, R19 ;  /* 0x000000070c277c24 */ /* 0x000fe2000f8e0213 */
[----:B------:R-:W-:Y:S01]  /*0690*/  IADD3.X R13, PT, PT, R16, UR9, RZ, P1, !PT ;  /* 0x00000009100d7c10 */ /* 0x000fe20008ffe4ff */
[----:B------:R-:W-:Y:S01]  /*06a0*/  IMAD.WIDE.U32 R18, R12, UR6, RZ ;  /* 0x000000060c127c25 */ /* 0x000fe2000f8e00ff */
[----:B------:R-:W-:Y:S02]  /*06b0*/  R2UR UR6, R20 ;  /* 0x00000000140672ca */ /* 0x000fe400000e0000 */
[----:B------:R-:W-:Y:S01]  /*06c0*/  R2UR UR7, R21 ;  /* 0x00000000150772ca */ /* 0x000fe200000e0000 */
[----:B------:R-:W-:Y:S01]  /*06d0*/  IMAD.IADD R19, R19, 0x1, R39 ;  /* 0x0000000113137824 */ /* 0x000fe200078e0227 */
[----:B------:R-:W-:Y:S02]  /*06e0*/  LEA R12, P1, R14, R17, 0x1 ;  /* 0x000000110e0c7211 */ /* 0x000fe400078208ff */
[----:B------:R-:W-:Y:S02]  /*06f0*/  IADD3.X R17, PT, PT, R16, UR5, RZ, P0, !PT ;  /* 0x0000000510117c10 */ /* 0x000fe400087fe4ff */
[----:B------:R-:W-:-:S02]  /*0700*/  LEA R16, P0, R18, R37, 0x1 ;  /* 0x0000002512107211 */ /* 0x000fc400078008ff */
[----:B------:R-:W-:Y:S02]  /*0710*/  LEA.HI.X R13, R14, R13, R15, 0x1, P1 ;  /* 0x0000000d0e0d7211 */ /* 0x000fe400008f0c0f */
[----:B------:R-:W-:-:S04]  /*0720*/  LEA.HI.X R17, R18, R17, R19, 0x1, P0 ;  /* 0x0000001112117211 */ /* 0x000fc800000f0c13 */
[----:B------:R-:W2:Y:S04]  /*0730*/  LDG.E.128 R12, desc[UR10][R12.64] ;  /* 0x0000000a0c0c7981 */ /* 0x000ea8000c1e1d00 */
[----:B------:R-:W3:Y:S01]  /*0740*/  LDG.E.128 R16, desc[UR6][R16.64] ;  /* 0x0000000610107981 */ /* 0x000ee2000c1e1d00 */
[--C-:B--2---:R-:W-:Y:S02]  /*0750*/  HADD2.F32 R38, -RZ, R12.reuse.H0_H0 ;  /* 0x2000000cff267230 */ /* 0x104fe40000004100 */
[----:B------:R-:W-:Y:S02]  /*0760*/  HADD2.F32 R40, -RZ, R12.H1_H1 ;  /* 0x3000000cff287230 */ /* 0x000fe40000004100 */
[--C-:B---3--:R-:W-:Y:S02]  /*0770*/  HADD2.F32 R37, -RZ, R16.reuse.H0_H0 ;  /* 0x20000010ff257230 */ /* 0x108fe40000004100 */
[----:B------:R-:W-:-:S02]  /*0780*/  HADD2.F32 R39, -RZ, R16.H1_H1 ;  /* 0x30000010ff277230 */ /* 0x000fc40000004100 */
[----:B------:R-:W-:Y:S02]  /*0790*/  HADD2.F32 R42, -RZ, R13.H0_H0 ;  /* 0x2000000dff2a7230 */ /* 0x000fe40000004100 */
[----:B------:R-:W-:Y:S01]  /*07a0*/  FADD R37, R37, R38 ;  /* 0x0000002625257221 */ /* 0x000fe20000000000 */
[--C-:B------:R-:W-:Y:S02]  /*07b0*/  HADD2.F32 R41, -RZ, R17.reuse.H0_H0 ;  /* 0x20000011ff297230 */ /* 0x100fe40000004100 */
[----:B------:R-:W-:Y:S01]  /*07c0*/  FADD R38, R39, R40 ;  /* 0x0000002827267221 */ /* 0x000fe20000000000 */
[----:B------:R-:W-:Y:S02]  /*07d0*/  HADD2.F32 R16, -RZ, R17.H1_H1 ;  /* 0x30000011ff107230 */ /* 0x000fe40000004100 */
[----:B------:R-:W-:Y:S01]  /*07e0*/  FADD R26, R26, R37 ;  /* 0x000000251a1a7221 */ /* 0x000fe20000000000 */
[----:B------:R-:W-:Y:S02]  /*07f0*/  HADD2.F32 R12, -RZ, R19.H0_H0 ;  /* 0x20000013ff0c7230 */ /* 0x000fe40000004100 */
[----:B------:R-:W-:Y:S01]  /*0800*/  FADD R39, R41, R42 ;  /* 0x0000002a29277221 */ /* 0x000fe20000000000 */
[----:B------:R-:W-:-:S02]  /*0810*/  HADD2.F32 R41, -RZ, R13.H1_H1 ;  /* 0x3000000dff297230 */ /* 0x000fc40000004100 */
[----:B------:R-:W-:Y:S01]  /*0820*/  FADD R23, R23, R38 ;  /* 0x0000002617177221 */ /* 0x000fe20000000000 */
[----:B------:R-:W-:Y:S02]  /*0830*/  HADD2.F32 R13, -RZ, R18.H0_H0 ;  /* 0x20000012ff0d7230 */ /* 0x000fe40000004100 */
[----:B------:R-:W-:Y:S01]  /*0840*/  FADD R24, R24, R39 ;  /* 0x0000002718187221 */ /* 0x000fe20000000000 */
[--C-:B------:R-:W-:Y:S02]  /*0850*/  HADD2.F32 R40, -RZ, R14.reuse.H0_H0 ;  /* 0x2000000eff287230 */ /* 0x100fe40000004100 */
[----:B------:R-:W-:Y:S01]  /*0860*/  FADD R16, R16, R41 ;  /* 0x0000002910107221 */ /* 0x000fe20000000000 */
[----:B------:R-:W-:Y:S02]  /*0870*/  HADD2.F32 R17, -RZ, R14.H1_H1 ;  /* 0x3000000eff117230 */ /* 0x000fe40000004100 */
[----:B------:R-:W-:Y:S02]  /*0880*/  HADD2.F32 R18, -RZ, R18.H1_H1 ;  /* 0x30000012ff127230 */ /* 0x000fe40000004100 */
[----:B------:R-:W-:Y:S01]  /*0890*/  FADD R40, R13, R40 ;  /* 0x000000280d287221 */ /* 0x000fe20000000000 */
[----:B------:R-:W-:-:S02]  /*08a0*/  HADD2.F32 R19, -RZ, R19.H1_H1 ;  /* 0x30000013ff137230 */ /* 0x000fc40000004100 */
[----:B------:R-:W-:Y:S01]  /*08b0*/  FADD R25, R25, R16 ;  /* 0x0000001019197221 */ /* 0x000fe20000000000 */
[--C-:B------:R-:W-:Y:S02]  /*08c0*/  HADD2.F32 R41, -RZ, R15.reuse.H0_H0 ;  /* 0x2000000fff297230 */ /* 0x100fe40000004100 */
[----:B------:R-:W-:Y:S01]  /*08d0*/  FADD R17, R18, R17 ;  /* 0x0000001112117221 */ /* 0x000fe20000000000 */
[----:B------:R-:W-:Y:S02]  /*08e0*/  HADD2.F32 R14, -RZ, R15.H1_H1 ;  /* 0x3000000fff0e7230 */ /* 0x000fe40000004100 */
[----:B------:R-:W-:Y:S01]  /*08f0*/  FADD R9, R9, R40 ;  /* 0x0000002809097221 */ /* 0x000fe20000000000 */
[----:B------:R-:W-:Y:S01]  /*0900*/  FADD R41, R12, R41 ;  /* 0x000000290c297221 */ /* 0x000fe20000000000 */
[----:B------:R-:W-:Y:S01]  /*0910*/  FADD R22, R22, R17 ;  /* 0x0000001116167221 */ /* 0x000fe20000000000 */
[----:B------:R-:W-:Y:S02]  /*0920*/  FADD R19, R19, R14 ;  /* 0x0000000e13137221 */ /* 0x000fe40000000000 */
[----:B------:R-:W-:-:S02]  /*0930*/  FADD R36, R36, R41 ;  /* 0x0000002924247221 */ /* 0x000fc40000000000 */
[----:B------:R-:W-:-:S07]  /*0940*/  FADD R34, R34, R19 ;  /* 0x0000001322227221 */ /* 0x000fce0000000000 */
.L_x_101:
[----:B------:R-:W-:Y:S05]  /*0950*/  BSYNC.RECONVERGENT B1 ;  /* 0x0000000000017941 */ /* 0x000fea0003800200 */
.L_x_100:
        /* <DEDUP_REMOVED lines=9> */
[----:B---3--:R-:W-:Y:S01]  /*09f0*/  IMAD.MOV.U32 R12, RZ, RZ, R4 ;  /* 0x000000ffff0c7224 */ /* 0x008fe200078e0004 */
[----:B------:R-:W-:Y:S01]  /*0a00*/  R2UR UR6, R20 ;  /* 0x00000000140672ca */ /* 0x000fe200000e0000 */
[----:B------:R-:W-:Y:S01]  /*0a10*/  IMAD.MOV.U32 R13, RZ, RZ, RZ ;  /* 0x000000ffff0d7224 */ /* 0x000fe200078e00ff */
[----:B------:R-:W-:Y:S01]  /*0a20*/  R2UR UR7, R21 ;  /* 0x00000000150772ca */ /* 0x000fe200000e0000 */
[----:B------:R-:W1:Y:S01]  /*0a30*/  LDCU.64 UR8, c[0x0][0x390] ;  /* 0x00007200ff0877ac */ /* 0x000e620008000a00 */
[----:B------:R-:W-:-:S04]  /*0a40*/  IMAD.WIDE.U32 R12, R4, R33, R12 ;  /* 0x00000021040c7225 */ /* 0x000fc800078e000c */
[----:B------:R-:W-:Y:S01]  /*0a50*/  IMAD R14, R4, R35, R13 ;  /* 0x00000023040e7224 */ /* 0x000fe200078e020d */
[----:B------:R-:W-:-:S05]  /*0a60*/  IADD3 R13, P0, PT, R2, R12, RZ ;  /* 0x0000000c020d7210 */ /* 0x000fca0007f1e0ff */
[----:B------:R-:W-:Y:S01]  /*0a70*/  IMAD.X R14, RZ, RZ, R14, P0 ;  /* 0x000000ffff0e7224 */ /* 0x000fe200000e060e */
[----:B0-----:R-:W-:-:S04]  /*0a80*/  LEA R12, P0, R13, UR4, 0x2 ;  /* 0x000000040d0c7c11 */ /* 0x001fc8000f8010ff */
[----:B------:R-:W-:Y:S01]  /*0a90*/  LEA.HI.X R13, R13, UR5, R14, 0x2, P0 ;  /* 0x000000050d0d7c11 */ /* 0x000fe200080f140e */
[----:B------:R-:W0:Y:S04]  /*0aa0*/  LDCU.64 UR4, c[0x0][0x3b0] ;  /* 0x00007600ff0477ac */ /* 0x000e280008000a00 */
[----:B------:R2:W3:Y:S01]  /*0ab0*/  LDG.E R12, desc[UR6][R12.64] ;  /* 0x000000060c0c7981 */ /* 0x0004e2000c1e1900 */
[----:B------:R-:W4:Y:S01]  /*0ac0*/  LDCU.64 UR6, c[0x0][0x380] ;  /* 0x00007000ff0677ac */ /* 0x000f220008000a00 */
[C---:B------:R-:W-:Y:S01]  /*0ad0*/  IMAD.SHL.U32 R37, R6.reuse, 0x10, RZ ;  /* 0x0000001006257824 */ /* 0x040fe200078e00ff */
[----:B------:R-:W-:-:S04]  /*0ae0*/  SHF.L.U64.HI R15, R6, 0x4, R7 ;  /* 0x00000004060f7819 */ /* 0x000fc80000010207 */
[C---:B----4-:R-:W-:Y:S02]  /*0af0*/  IADD3 R29, P0, PT, R37.reuse, UR6, RZ ;  /* 0x00000006251d7c10 */ /* 0x050fe4000ff1e0ff */
[----:B-1----:R-:W-:Y:S02]  /*0b00*/  IADD3 R37, P1, PT, R37, UR8, RZ ;  /* 0x0000000825257c10 */ /* 0x002fe4000ff3e0ff */
[C---:B------:R-:W-:Y:S02]  /*0b10*/  IADD3.X R28, PT, PT, R15.reuse, UR7, RZ, P0, !PT ;  /* 0x000000070f1c7c10 */ /* 0x040fe400087fe4ff */
[----:B--2---:R-:W-:Y:S02]  /*0b20*/  IADD3.X R13, PT, PT, R15, UR9, RZ, P1, !PT ;  /* 0x000000090f0d7c10 */ /* 0x004fe40008ffe4ff */
[----:B------:R-:W-:Y:S02]  /*0b30*/  R2UR UR6, R20 ;  /* 0x00000000140672ca */ /* 0x000fe400000e0000 */
[----:B------:R-:W-:-:S02]  /*0b40*/  R2UR UR7, R21 ;  /* 0x00000000150772ca */ /* 0x000fc400000e0000 */
[----:B---3--:R-:W-:Y:S01]  /*0b50*/  SHF.R.S32.HI R14, RZ, 0x1f, R12 ;  /* 0x0000001fff0e7819 */ /* 0x008fe2000001140c */
[----:B0-----:R-:W-:-:S04]  /*0b60*/  IMAD.WIDE.U32 R18, R12, UR4, RZ ;  /* 0x000000040c127c25 */ /* 0x001fc8000f8e00ff */
[----:B------:R-:W-:Y:S01]  /*0b70*/  IMAD R17, R14, UR4, RZ ;  /* 0x000000040e117c24 */ /* 0x000fe2000f8e02ff */
[----:B------:R-:W-:Y:S01]  /*0b80*/  LEA R16, P0, R18, R29, 0x1 ;  /* 0x0000001d12107211 */ /* 0x000fe200078008ff */
[----:B------:R-:W-:Y:S01]  /*0b90*/  IMAD.WIDE.U32 R14, R31, UR4, RZ ;  /* 0x000000041f0e7c25 */ /* 0x000fe2000f8e00ff */
[----:B------:R-:W-:-:S03]  /*0ba0*/  R2UR UR4, R20 ;  /* 0x00000000140472ca */ /* 0x000fc600000e0000 */
[----:B------:R-:W-:Y:S01]  /*0bb0*/  IMAD R17, R12, UR5, R17 ;  /* 0x000000050c117c24 */ /* 0x000fe2000f8e0211 */
[----:B------:R-:W-:Y:S01]  /*0bc0*/  LEA R12, P1, R14, R37, 0x1 ;  /* 0x000000250e0c7211 */ /* 0x000fe200078208ff */
[----:B------:R-:W-:Y:S01]  /*0bd0*/  IMAD R31, R31, UR5, R15 ;  /* 0x000000051f1f7c24 */ /* 0x000fe2000f8e020f */
[----:B------:R-:W-:Y:S01]  /*0be0*/  R2UR UR5, R21 ;  /* 0x00000000150572ca */ /* 0x000fe200000e0000 */
[----:B------:R-:W-:-:S03]  /*0bf0*/  IMAD.IADD R15, R19, 0x1, R17 ;  /* 0x00000001130f7824 */ /* 0x000fc600078e0211 */
        /* <DEDUP_REMOVED lines=8> */
[--C-:B------:R-:W-:Y:S02]  /*0c80*/  HADD2.F32 R31, -RZ, R17.reuse.H0_H0 ;  /* 0x20000011ff1f7230 */ /* 0x100fe40000004100 */
[----:B------:R-:W-:Y:S01]  /*0c90*/  FADD R39, R39, R38 ;  /* 0x0000002627277221 */ /* 0x000fe20000000000 */
[----:B------:R-:W-:Y:S02]  /*0ca0*/  HADD2.F32 R30, -RZ, R17.H1_H1 ;  /* 0x30000011ff1e7230 */ /* 0x000fe40000004100 */
[----:B------:R-:W-:Y:S01]  /*0cb0*/  FADD R12, R37, R12 ;  /* 0x0000000c250c7221 */ /* 0x000fe20000000000 */
[--C-:B------:R-:W-:Y:S02]  /*0cc0*/  HADD2.F32 R28, -RZ, R18.reuse.H0_H0 ;  /* 0x20000012ff1c7230 */ /* 0x100fe40000004100 */
[----:B------:R-:W-:Y:S01]  /*0cd0*/  FADD R26, R26, R39 ;  /* 0x000000271a1a7221 */ /* 0x000fe20000000000 */
[----:B------:R-:W-:Y:S02]  /*0ce0*/  HADD2.F32 R29, -RZ, R18.H1_H1 ;  /* 0x30000012ff1d7230 */ /* 0x000fe40000004100 */
[----:B------:R-:W-:Y:S01]  /*0cf0*/  FADD R23, R23, R12 ;  /* 0x0000000c17177221 */ /* 0x000fe20000000000 */
[----:B------:R-:W-:-:S02]  /*0d00*/  HADD2.F32 R18, -RZ, R19.H0_H0 ;  /* 0x20000013ff127230 */ /* 0x000fc40000004100 */
[----:B------:R-:W-:Y:S02]  /*0d10*/  HADD2.F32 R16, -RZ, R13.H0_H0 ;  /* 0x2000000dff107230 */ /* 0x000fe40000004100 */
[--C-:B------:R-:W-:Y:S02]  /*0d20*/  HADD2.F32 R17, -RZ, R14.reuse.H0_H0 ;  /* 0x2000000eff117230 */ /* 0x100fe40000004100 */
[----:B------:R-:W-:Y:S02]  /*0d30*/  HADD2.F32 R19, -RZ, R19.H1_H1 ;  /* 0x30000013ff137230 */ /* 0x000fe40000004100 */
[----:B------:R-:W-:Y:S01]  /*0d40*/  FADD R31, R31, R16 ;  /* 0x000000101f1f7221 */ /* 0x000fe20000000000 */
        /* <DEDUP_REMOVED lines=10> */
[----:B------:R-:W-:Y:S01]  /*0df0*/  FADD R25, R25, R30 ;  /* 0x0000001e19197221 */ /* 0x000fe20000000000 */
[----:B------:R-:W-:Y:S01]  /*0e00*/  FADD R19, R19, R38 ;  /* 0x0000002613137221 */ /* 0x000fe20000000000 */
[----:B------:R-:W-:Y:S01]  /*0e10*/  FADD R22, R22, R29 ;  /* 0x0000001d16167221 */ /* 0x000fe20000000000 */
[----:B------:R-:W-:-:S02]  /*0e20*/  FADD R36, R36, R41 ;  /* 0x0000002924247221 */ /* 0x000fc40000000000 */
[----:B------:R-:W-:-:S07]  /*0e30*/  FADD R34, R34, R19 ;  /* 0x0000001322227221 */ /* 0x000fce0000000000 */
.L_x_103:
[----:B------:R-:W-:Y:S05]  /*0e40*/  BSYNC.RECONVERGENT B1 ;  /* 0x0000000000017941 */ /* 0x000fea0003800200 */
.L_x_102:
[----:B------:R-:W-:-:S05]  /*0e50*/  IADD3 R33, P0, PT, R33, 0x2, RZ ;  /* 0x0000000221217810 */ /* 0x000fca0007f1e0ff */
[----:B------:R-:W-:Y:S01]  /*0e60*/  IMAD.X R35, RZ, RZ, R35, P0 ;  /* 0x000000ffff237224 */ /* 0x000fe200000e0623 */
[----:B------:R-:W-:-:S04]  /*0e70*/  ISETP.NE.U32.AND P0, PT, R33, R27, PT ;  /* 0x0000001b2100720c */ /* 0x000fc80003f05070 */
[----:B------:R-:W-:-:S13]  /*0e80*/  ISETP.NE.AND.EX P0, PT, R35, R32, PT, P0 ;  /* 0x000000202300720c */ /* 0x000fda0003f05300 */
[----:B------:R-:W-:Y:S05]  /*0e90*/  @P0 BRA `(.L_x_104) ;  /* 0xfffffff400600947 */ /* 0x000fea000383ffff */
[----:B------:R-:W-:Y:S05]  /*0ea0*/  BSYNC.RECONVERGENT B0 ;  /* 0x0000000000007941 */ /* 0x000fea0003800200 */
.L_x_99:
[----:B------:R-:W1:Y:S01]  /*0eb0*/  LDCU UR4, c[0x0][0x3b8] ;  /* 0x00007700ff0477ac */ /* 0x000e620008000800 */
[----:B------:R-:W-:Y:S01]  /*0ec0*/  IMAD.MOV.U32 R28, RZ, RZ, R26 ;  /* 0x000000ffff1c7224 */ /* 0x000fe200078e001a */
[C---:B------:R-:W-:Y:S01]  /*0ed0*/  SHF.L.U64.HI R26, R6.reuse, 0x4, R7 ;  /* 0x00000004061a7819 */ /* 0x040fe20000010207 */
[----:B------:R-:W-:Y:S01]  /*0ee0*/  IMAD.SHL.U32 R30, R6, 0x10, RZ ;  /* 0x00000010061e7824 */ /* 0x000fe200078e00ff */
[----:B-1----:R-:W-:-:S04]  /*0ef0*/  ULOP3.LUT UR4, UR4, 0x1, URZ, 0xc0, !UPT ;  /* 0x0000000104047892 */ /* 0x002fc8000f8ec0ff */
[----:B------:R-:W-:-:S04]  /*0f00*/  UISETP.NE.U32.AND UP0, UPT, UR4, 0x1, UPT ;  /* 0x000000010400788c */ /* 0x000fc8000bf05070 */
[----:B------:R-:W-:-:S09]  /*0f10*/  UISETP.NE.U32.AND.EX UP0, UPT, URZ, URZ, UPT, UP0 ;  /* 0x000000ffff00728c */ /* 0x000fd2000bf05100 */
[----:B------:R-:W-:Y:S05]  /*0f20*/  BRA.U UP0, `(.L_x_105) ;  /* 0x0000000500487547 */ /* 0x000fea000b800000 */
[----:B------:R-:W1:Y:S01]  /*0f30*/  LDCU.64 UR4, c[0x0][0x3a8] ;  /* 0x00007500ff0477ac */ /* 0x000e620008000a00 */
[----:B------:R-:W-:Y:S02]  /*0f40*/  IADD3 R13, P0, PT, R27, R10, RZ ;  /* 0x0000000a1b0d7210 */ /* 0x000fe40007f1e0ff */
[----:B0-----:R-:W-:Y:S02]  /*0f50*/  R2UR UR6, R20 ;  /* 0x00000000140672ca */ /* 0x001fe400000e0000 */
[----:B------:R-:W-:Y:S01]  /*0f60*/  R2UR UR7, R21 ;  /* 0x00000000150772ca */ /* 0x000fe200000e0000 */
[----:B------:R-:W-:Y:S01]  /*0f70*/  IMAD.X R14, R32, 0x1, R8, P0 ;  /* 0x00000001200e7824 */ /* 0x000fe200000e0608 */
[----:B-1----:R-:W-:-:S04]  /*0f80*/  LEA R12, P0, R13, UR4, 0x2 ;  /* 0x000000040d0c7c11 */ /* 0x002fc8000f8010ff */
[----:B------:R-:W-:Y:S01]  /*0f90*/  LEA.HI.X R13, R13, UR5, R14, 0x2, P0 ;  /* 0x000000050d0d7c11 */ /* 0x000fe200080f140e */
[----:B------:R-:W0:Y:S06]  /*0fa0*/  LDCU.64 UR4, c[0x0][0x3c0] ;  /* 0x00007800ff0477ac */ /* 0x000e2c0008000a00 */
[----:B------:R-:W0:Y:S01]  /*0fb0*/  LDG.E R12, desc[UR6][R12.64] ;  /* 0x000000060c0c7981 */ /* 0x000e22000c1e1900 */
[----:B------:R-:W-:Y:S01]  /*0fc0*/  BSSY.RECONVERGENT B0, `(.L_x_105) ;  /* 0x0000048000007945 */ /* 0x000fe20003800200 */
[----:B0-----:R-:W-:-:S05]  /*0fd0*/  VIADD R19, R12, -UR5 ;  /* 0x800000050c137c36 */ /* 0x001fca0008000000 */
[----:B------:R-:W-:-:S04]  /*0fe0*/  ISETP.GE.AND P0, PT, R19, UR4, PT ;  /* 0x0000000413007c0c */ /* 0x000fc8000bf06270 */
        /* <DEDUP_REMOVED lines=16> */
[----:B------:R-:W-:Y:S02]  /*10f0*/  R2UR UR10, R20 ;  /* 0x00000000140a72ca */ /* 0x000fe400000e0000 */
[----:B------:R-:W-:Y:S02]  /*1100*/  R2UR UR11, R21 ;  /* 0x00000000150b72ca */ /* 0x000fe400000e0000 */
[----:B---3--:R-:W-:-:S02]  /*1110*/  IADD3 R27, P0, PT, R30, UR6, RZ ;  /* 0x000000061e1b7c10 */ /* 0x008fc4000ff1e0ff */
[----:B------:R-:W-:Y:S02]  /*1120*/  R2UR UR6, R20 ;  /* 0x00000000140672ca */ /* 0x000fe400000e0000 */
[----:B------:R-:W-:Y:S02]  /*1130*/  IADD3.X R18, PT, PT, R26, UR7, RZ, P0, !PT ;  /* 0x000000071a127c10 */ /* 0x000fe400087fe4ff */
[----:B------:R-:W-:Y:S02]  /*1140*/  R2UR UR7, R21 ;  /* 0x00000000150772ca */ /* 0x000fe400000e0000 */
[----:B--2---:R-:W-:Y:S01]  /*1150*/  SHF.R.S32.HI R12, RZ, 0x1f, R16 ;  /* 0x0000001fff0c7819 */ /* 0x004fe20000011410 */
[----:B0-----:R-:W-:-:S04]  /*1160*/  IMAD.WIDE.U32 R14, R16, UR4, RZ ;  /* 0x00000004100e7c25 */ /* 0x001fc8000f8e00ff */
[----:B------:R-:W-:Y:S01]  /*1170*/  IMAD R13, R12, UR4, RZ ;  /* 0x000000040c0d7c24 */ /* 0x000fe2000f8e02ff */
[----:B------:R-:W-:-:S03]  /*1180*/  LEA R12, P0, R14, R27, 0x1 ;  /* 0x0000001b0e0c7211 */ /* 0x000fc600078008ff */
[----:B------:R-:W-:Y:S02]  /*1190*/  IMAD R13, R16, UR5, R13 ;  /* 0x00000005100d7c24 */ /* 0x000fe4000f8e020d */
[----:B------:R-:W-:-:S04]  /*11a0*/  IMAD.WIDE.U32 R16, R19, UR4, RZ ;  /* 0x0000000413107c25 */ /* 0x000fc8000f8e00ff */
[----:B------:R-:W-:Y:S01]  /*11b0*/  IMAD.IADD R13, R15, 0x1, R13 ;  /* 0x000000010f0d7824 */ /* 0x000fe200078e020d */
[----:B-1----:R-:W-:Y:S01]  /*11c0*/  IADD3 R15, P1, PT, R30, UR8, RZ ;  /* 0x000000081e0f7c10 */ /* 0x002fe2000ff3e0ff */
[----:B------:R-:W-:-:S03]  /*11d0*/  IMAD R19, R19, UR5, R17 ;  /* 0x0000000513137c24 */ /* 0x000fc6000f8e0211 */
[----:B------:R-:W-:Y:S02]  /*11e0*/  LEA.HI.X R13, R14, R18, R13, 0x1, P0 ;  /* 0x000000120e0d7211 */ /* 0x000fe400000f0c0d */
[----:B------:R-:W-:Y:S02]  /*11f0*/  IADD3.X R17, PT, PT, R26, UR9, RZ, P1, !PT ;  /* 0x000000091a117c10 */ /* 0x000fe40008ffe4ff */
[C---:B------:R-:W-:Y:S02]  /*1200*/  LEA R18, P0, R16.reuse, R15, 0x1 ;  /* 0x0000000f10127211 */ /* 0x040fe400078008ff */
[----:B------:R-:W2:Y:S02]  /*1210*/  LDG.E.128 R12, desc[UR10][R12.64] ;  /* 0x0000000a0c0c7981 */ /* 0x000ea4000c1e1d00 */
[----:B------:R-:W-:-:S06]  /*1220*/  LEA.HI.X R19, R16, R17, R19, 0x1, P0 ;  /* 0x0000001110137211 */ /* 0x000fcc00000f0c13 */
[----:B------:R-:W3:Y:S01]  /*1230*/  LDG.E.128 R16, desc[UR6][R18.64] ;  /* 0x0000000612107981 */ /* 0x000ee2000c1e1d00 */
[--C-:B--2---:R-:W-:Y:S02]  /*1240*/  HADD2.F32 R35, -RZ, R12.reuse.H0_H0 ;  /* 0x2000000cff237230 */ /* 0x104fe40000004100 */
[----:B------:R-:W-:Y:S02]  /*1250*/  HADD2.F32 R33, -RZ, R12.H1_H1 ;  /* 0x3000000cff217230 */ /* 0x000fe40000004100 */
[--C-:B------:R-:W-:Y:S02]  /*1260*/  HADD2.F32 R32, -RZ, R13.reuse.H0_H0 ;  /* 0x2000000dff207230 */ /* 0x100fe40000004100 */
[----:B------:R-:W-:Y:S02]  /*1270*/  HADD2.F32 R31, -RZ, R13.H1_H1 ;  /* 0x3000000dff1f7230 */ /* 0x000fe40000004100 */
[--C-:B------:R-:W-:Y:S02]  /*1280*/  HADD2.F32 R29, -RZ, R14.reuse.H0_H0 ;  /* 0x2000000eff1d7230 */ /* 0x100fe40000004100 */
[----:B------:R-:W-:-:S02]  /*1290*/  HADD2.F32 R27, -RZ, R14.H1_H1 ;  /* 0x3000000eff1b7230 */ /* 0x000fc40000004100 */
[----:B------:R-:W-:Y:S02]  /*12a0*/  HADD2.F32 R14, -RZ, R15.H0_H0 ;  /* 0x2000000fff0e7230 */ /* 0x000fe40000004100 */
[----:B---3--:R-:W-:Y:S02]  /*12b0*/  HADD2.F32 R12, -RZ, R16.H0_H0 ;  /* 0x20000010ff0c7230 */ /* 0x008fe40000004100 */
[--C-:B------:R-:W-:Y:S02]  /*12c0*/  HADD2.F32 R13, -RZ, R17.reuse.H0_H0 ;  /* 0x20000011ff0d7230 */ /* 0x100fe40000004100 */
[----:B------:R-:W-:Y:S02]  /*12d0*/  HADD2.F32 R38, -RZ, R17.H1_H1 ;  /* 0x30000011ff267230 */ /* 0x000fe40000004100 */
[----:B------:R-:W-:Y:S01]  /*12e0*/  FADD R35, R35, R12 ;  /* 0x0000000c23237221 */ /* 0x000fe20000000000 */
[----:B------:R-:W-:Y:S02]  /*12f0*/  HADD2.F32 R40, -RZ, R18.H0_H0 ;  /* 0x20000012ff287230 */ /* 0x000fe40000004100 */
[----:B------:R-:W-:Y:S01]  /*1300*/  FADD R13, R32, R13 ;  /* 0x0000000d200d7221 */ /* 0x000fe20000000000 */
[----:B------:R-:W-:-:S02]  /*1310*/  HADD2.F32 R15, -RZ, R15.H1_H1 ;  /* 0x3000000fff0f7230 */ /* 0x000fc40000004100 */
[----:B------:R-:W-:Y:S01]  /*1320*/  FADD R38, R31, R38 ;  /* 0x000000261f267221 */ /* 0x000fe20000000000 */
[----:B------:R-:W-:Y:S02]  /*1330*/  HADD2.F32 R16, -RZ, R16.H1_H1 ;  /* 0x30000010ff107230 */ /* 0x000fe40000004100 */
[----:B------:R-:W-:Y:S01]  /*1340*/  FADD R40, R29, R40 ;  /* 0x000000281d287221 */ /* 0x000fe20000000000 */
[----:B------:R-:W-:Y:S02]  /*1350*/  HADD2.F32 R18, -RZ, R18.H1_H1 ;  /* 0x30000012ff127230 */ /* 0x000fe40000004100 */
[----:B------:R-:W-:Y:S01]  /*1360*/  FADD R28, R35, R28 ;  /* 0x0000001c231c7221 */ /* 0x000fe20000000000 */
[--C-:B------:R-:W-:Y:S02]  /*1370*/  HADD2.F32 R17, -RZ, R19.reuse.H0_H0 ;  /* 0x20000013ff117230 */ /* 0x100fe40000004100 */
[----:B------:R-:W-:Y:S01]  /*1380*/  FADD R16, R33, R16 ;  /* 0x0000001021107221 */ /* 0x000fe20000000000 */
[----:B------:R-:W-:-:S02]  /*1390*/  HADD2.F32 R42, -RZ, R19.H1_H1 ;  /* 0x30000013ff2a7230 */ /* 0x000fc40000004100 */
[----:B------:R-:W-:Y:S01]  /*13a0*/  FADD R27, R27, R18 ;  /* 0x000000121b1b7221 */ /* 0x000fe20000000000 */
        /* <DEDUP_REMOVED lines=8> */
[----:B------:R-:W-:-:S07]  /*1430*/  FADD R34, R15, R34 ;  /* 0x000000220f227221 */ /* 0x000fce0000000000 */
.L_x_106:
[----:B------:R-:W-:Y:S05]  /*1440*/  BSYNC.RECONVERGENT B0 ;  /* 0x0000000000007941 */ /* 0x000fea0003800200 */
.L_x_105:
[----:B------:R-:W1:Y:S01]  /*1450*/  LDCU.64 UR4, c[0x0][0x3b0] ;  /* 0x00007600ff0477ac */ /* 0x000e620008000a00 */
[----:B------:R-:W-:Y:S02]  /*1460*/  IADD3 R30, P0, PT, R30, R3, RZ ;  /* 0x000000031e1e7210 */ /* 0x000fe40007f1e0ff */
[----:B0-----:R-:W-:Y:S02]  /*1470*/  R2UR UR8, R20 ;  /* 0x00000000140872ca */ /* 0x001fe400000e0000 */
[----:B------:R-:W-:Y:S01]  /*1480*/  R2UR UR9, R21 ;  /* 0x00000000150972ca */ /* 0x000fe200000e0000 */
[----:B------:R-:W-:Y:S01]  /*1490*/  IMAD.X R31, R26, 0x1, R5, P0 ;  /* 0x000000011a1f7824 */ /* 0x000fe200000e0605 */
[----:B------:R-:W-:Y:S02]  /*14a0*/  IADD3 R6, P0, PT, R6, 0x100, RZ ;  /* 0x0000010006067810 */ /* 0x000fe40007f1e0ff */
[----:B------:R-:W-:Y:S02]  /*14b0*/  F2FP.F16.F32.PACK_AB R15, R34, R36 ;  /* 0x00000024220f723e */ /* 0x000fe400000000ff */
[----:B------:R-:W-:-:S02]  /*14c0*/  IADD3.X R7, PT, PT, RZ, R7, RZ, P0, !PT ;  /* 0x00000007ff077210 */ /* 0x000fc400007fe4ff */
[----:B------:R-:W-:Y:S02]  /*14d0*/  F2FP.F16.F32.PACK_AB R14, R22, R9 ;  /* 0x00000009160e723e */ /* 0x000fe400000000ff */
[----:B------:R-:W-:Y:S02]  /*14e0*/  F2FP.F16.F32.PACK_AB R13, R25, R24 ;  /* 0x00000018190d723e */ /* 0x000fe400000000ff */
[----:B------:R-:W-:Y:S01]  /*14f0*/  F2FP.F16.F32.PACK_AB R12, R23, R28 ;  /* 0x0000001c170c723e */ /* 0x000fe200000000ff */
[----:B-1----:R-:W-:-:S04]  /*1500*/  USHF.R.S32.HI UR6, URZ, 0x1f, UR5 ;  /* 0x0000001fff067899 */ /* 0x002fc80008011405 */
[----:B------:R-:W-:Y:S01]  /*1510*/  ULEA.HI UR4, UP0, UR6, UR4, URZ, 0x3 ;  /* 0x0000000406047291 */ /* 0x000fe2000f8118ff */
[----:B------:R1:W-:Y:S03]  /*1520*/  STG.E.128 desc[UR8][R30.64], R12 ;  /* 0x0000000c1e007986 */ /* 0x0003e6000c101d08 */
[----:B------:R-:W-:-:S04]  /*1530*/  UIADD3.X UR5, UPT, UPT, URZ, UR5, URZ, UP0, !UPT ;  /* 0x00000005ff057290 */ /* 0x000fc800087fe4ff */
[----:B------:R-:W-:-:S06]  /*1540*/  USHF.R.S64 UR4, UR4, 0x3, UR5 ;  /* 0x0000000304047899 */ /* 0x000fcc0008001005 */
[----:B------:R-:W-:-:S04]  /*1550*/  ISETP.GE.U32.AND P0, PT, R6, UR4, PT ;  /* 0x0000000406007c0c */ /* 0x000fc8000bf06070 */
[----:B------:R-:W-:-:S13]  /*1560*/  ISETP.GE.AND.EX P0, PT, R7, R0, PT, P0 ;  /* 0x000000000700720c */ /* 0x000fda0003f06300 */
[----:B-1----:R-:W-:Y:S05]  /*1570*/  @!P0 BRA `(.L_x_107) ;  /* 0xffffffec00688947 */ /* 0x002fea000383ffff */
[----:B------:R-:W-:Y:S05]  /*1580*/  EXIT ;  /* 0x000000000000794d */ /* 0x000fea0003800000 */
.L_x_98:
[----:B------:R-:W1:Y:S01]  /*1590*/  LDCU.64 UR4, c[0x0][0x3b8] ;  /* 0x00007700ff0477ac */ /* 0x000e620008000a00 */
[----:B------:R-:W-:Y:S01]  /*15a0*/  IMAD.MOV.U32 R31, RZ, RZ, RZ ;  /* 0x000000ffff1f7224 */ /* 0x000fe200078e00ff */
[----:B------:R-:W-:Y:S01]  /*15b0*/  CS2R R22, SRZ ;  /* 0x0000000000167805 */ /* 0x000fe2000001ff00 */
[----:B------:R-:W-:Y:S01]  /*15c0*/  IMAD.MOV.U32 R33, RZ, RZ, RZ ;  /* 0x000000ffff217224 */ /* 0x000fe200078e00ff */
[----:B------:R-:W2:Y:S01]  /*15d0*/  LDCU.64 UR6, c[0x0][0x380] ;  /* 0x00007000ff0677ac */ /* 0x000ea20008000a00 */
[----:B------:R-:W-:Y:S01]  /*15e0*/  IMAD.MOV.U32 R34, RZ, RZ, RZ ;  /* 0x000000ffff227224 */ /* 0x000fe200078e00ff */
[----:B------:R-:W-:Y:S01]  /*15f0*/  CS2R R26, SRZ ;  /* 0x00000000001a7805 */ /* 0x000fe2000001ff00 */
[----:B------:R-:W-:Y:S01]  /*1600*/  IMAD.MOV.U32 R17, RZ, RZ, RZ ;  /* 0x000000ffff117224 */ /* 0x000fe200078e00ff */
[----:B------:R-:W-:Y:S01]  /*1610*/  CS2R R28, SRZ ;  /* 0x00000000001c7805 */ /* 0x000fe2000001ff00 */
[----:B-1----:R-:W-:-:S04]  /*1620*/  UISETP.GE.U32.AND UP0, UPT, UR4, 0x4, UPT ;  /* 0x000000040400788c */ /* 0x002fc8000bf06070 */
[----:B------:R-:W-:Y:S01]  /*1630*/  UISETP.GE.U32.AND.EX UP0, UPT, UR5, URZ, UPT, UP0 ;  /* 0x000000ff0500728c */ /* 0x000fe2000bf06100 */
[----:B--2---:R-:W-:-:S04]  /*1640*/  LEA R16, P0, R6, UR6, 0x4 ;  /* 0x0000000606107c11 */ /* 0x004fc8000f8020ff */
[----:B------:R-:W-:-:S04]  /*1650*/  LEA.HI.X R9, R6, UR7, R7, 0x4, P0 ;  /* 0x0000000706097c11 */ /* 0x000fc800080f2407 */
[----:B------:R-:W-:Y:S05]  /*1660*/  BRA.U !UP0, `(.L_x_108) ;  /* 0x0000000d081c7547 */ /* 0x000fea000b800000 */
[----:B------:R-:W1:Y:S01]  /*1670*/  LDCU.64 UR4, c[0x0][0x3a8] ;  /* 0x00007500ff0477ac */ /* 0x000e620008000a00 */
[----:B------:R-:W2:Y:S01]  /*1680*/  LDC.64 R18, c[0x0][0x3b8] ;  /* 0x0000ee00ff127b82 */ /* 0x000ea20000000a00 */
[----:B------:R-:W-:Y:S01]  /*1690*/  BSSY.RECONVERGENT B0, `(.L_x_109) ;  /* 0x00000c2000007945 */ /* 0x000fe20003800200 */
[----:B------:R-:W-:Y:S01]  /*16a0*/  IMAD.SHL.U32 R31, R2, 0x4, RZ ;  /* 0x00000004021f7824 */ /* 0x000fe200078e00ff */
[----:B------:R-:W-:Y:S01]  /*16b0*/  SHF.R.U32.HI R33, RZ, 0x1e, R2 ;  /* 0x0000001eff217819 */ /* 0x000fe20000011602 */
[----:B------:R-:W-:Y:S01]  /*16c0*/  IMAD.MOV.U32 R34, RZ, RZ, RZ ;  /* 0x000000ffff227224 */ /* 0x000fe200078e00ff */
[----:B-1----:R-:W-:-:S04]  /*16d0*/  LEA R36, P0, R10, UR4, 0x2 ;  /* 0x000000040a247c11 */ /* 0x002fc8000f8010ff */
[----:B------:R-:W-:Y:S02]  /*16e0*/  LEA.HI.X R37, R10, UR5, R8, 0x2, P0 ;  /* 0x000000050a257c11 */ /* 0x000fe400080f1408 */
[----:B------:R-:W-:Y:S02]  /*16f0*/  IADD3 R36, P0, PT, R36, 0x8, RZ ;  /* 0x0000000824247810 */ /* 0x000fe40007f1e0ff */
[----:B--2---:R-:W-:Y:S02]  /*1700*/  LOP3.LUT R30, R18, 0xfffffffc, RZ, 0xc0, !PT ;  /* 0xfffffffc121e7812 */ /* 0x004fe400078ec0ff */
[----:B------:R-:W-:Y:S01]  /*1710*/  LOP3.LUT R32, R19, 0x7fffffff, RZ, 0xc0, !PT ;  /* 0x7fffffff13207812 */ /* 0x000fe200078ec0ff */
[----:B------:R-:W-:-:S08]  /*1720*/  IMAD.X R37, RZ, RZ, R37, P0 ;  /* 0x000000ffff257224 */ /* 0x000fd000000e0625 */
.L_x_118:
[----:B0-----:R-:W-:Y:S01]  /*1730*/  R2UR UR4, R20 ;  /* 0x00000000140472ca */ /* 0x001fe200000e0000 */
        /* <DEDUP_REMOVED lines=25> */
[----:B--2---:R-:W-:Y:S02]  /*18d0*/  HADD2.F32 R38, -RZ, R12.H0_H0 ;  /* 0x2000000cff267230 */ /* 0x004fe40000004100 */
[----:B------:R-:W-:Y:S02]  /*18e0*/  HADD2.F32 R41, -RZ, R14.H1_H1 ;  /* 0x3000000eff297230 */ /* 0x000fe40000004100 */
[----:B------:R-:W-:Y:S02]  /*18f0*/  HADD2.F32 R35, -RZ, R12.H1_H1 ;  /* 0x3000000cff237230 */ /* 0x000fe40000004100 */
[----:B------:R-:W-:Y:S01]  /*1900*/  FADD R29, R29, R38 ;  /* 0x000000261d1d7221 */ /* 0x000fe20000000000 */
[----:B------:R-:W-:Y:S02]  /*1910*/  HADD2.F32 R38, -RZ, R14.H0_H0 ;  /* 0x2000000eff267230 */ /* 0x000fe40000004100 */
[----:B------:R-:W-:Y:S01]  /*1920*/  FADD R22, R22, R41 ;  /* 0x0000002916167221 */ /* 0x000fe20000000000 */
[----:B------:R-:W-:-:S02]  /*1930*/  HADD2.F32 R14, -RZ, R15.H0_H0 ;  /* 0x2000000fff0e7230 */ /* 0x000fc40000004100 */
[----:B------:R-:W-:Y:S01]  /*1940*/  FADD R28, R28, R35 ;  /* 0x000000231c1c7221 */ /* 0x000fe20000000000 */
[--C-:B------:R-:W-:Y:S02]  /*1950*/  HADD2.F32 R40, -RZ, R13.reuse.H0_H0 ;  /* 0x2000000dff287230 */ /* 0x100fe40000004100 */
[----:B------:R-:W-:Y:S01]  /*1960*/  FADD R23, R23, R38 ;  /* 0x0000002617177221 */ /* 0x000fe20000000000 */
[----:B------:R-:W-:Y:S02]  /*1970*/  HADD2.F32 R39, -RZ, R13.H1_H1 ;  /* 0x3000000dff277230 */ /* 0x000fe40000004100 */
[----:B------:R-:W-:Y:S01]  /*1980*/  FADD R17, R17, R14 ;  /* 0x0000000e11117221 */ /* 0x000fe20000000000 */
[----:B------:R-:W-:Y:S02]  /*1990*/  HADD2.F32 R15, -RZ, R15.H1_H1 ;  /* 0x3000000fff0f7230 */ /* 0x000fe40000004100 */
[----:B------:R-:W-:Y:S01]  /*19a0*/  FADD R27, R27, R40 ;  /* 0x000000281b1b7221 */ /* 0x000fe20000000000 */
[----:B------:R-:W-:-:S02]  /*19b0*/  FADD R26, R26, R39 ;  /* 0x000000271a1a7221 */ /* 0x000fc40000000000 */
[----:B------:R-:W-:-:S07]  /*19c0*/  FADD R34, R34, R15 ;  /* 0x0000000f22227221 */ /* 0x000fce0000000000 */
.L_x_111:
[----:B------:R-:W-:Y:S05]  /*19d0*/  BSYNC.RECONVERGENT B1 ;  /* 0x0000000000017941 */ /* 0x000fea0003800200 */
.L_x_110:
        /* <DEDUP_REMOVED lines=8> */
[----:B------:R-:W3:Y:S01]  /*1a60*/  LDCU.64 UR4, c[0x0][0x3a0] ;  /* 0x00007400ff0477ac */ /* 0x000ee20008000a00 */
[----:B------:R-:W-:Y:S02]  /*1a70*/  R2UR UR6, R20 ;  /* 0x00000000140672ca */ /* 0x000fe400000e0000 */
[----:B------:R-:W-:Y:S02]  /*1a80*/  R2UR UR7, R21 ;  /* 0x00000000150772ca */ /* 0x000fe400000e0000 */
[----:B---3--:R-:W-:-:S04]  /*1a90*/  LEA R38, P0, R4, UR4, 0x2 ;  /* 0x0000000404267c11 */ /* 0x008fc8000f8010ff */
[----:B------:R-:W-:Y:S01]  /*1aa0*/  LEA.HI.X R12, R4, UR5, RZ, 0x2, P0 ;  /* 0x00000005040c7c11 */ /* 0x000fe200080f14ff */
[----:B------:R-:W0:Y:S01]  /*1ab0*/  LDCU.64 UR4, c[0x0][0x3b0] ;  /* 0x00007600ff0477ac */ /* 0x000e220008000a00 */
[----:B------:R-:W-:-:S05]  /*1ac0*/  IADD3 R38, P0, PT, R31, R38, RZ ;  /* 0x000000261f267210 */ /* 0x000fca0007f1e0ff */
[----:B------:R-:W-:-:S05]  /*1ad0*/  IMAD.X R39, R33, 0x1, R12, P0 ;  /* 0x0000000121277824 */ /* 0x000fca00000e060c */
        /* <DEDUP_REMOVED lines=27> */
.L_x_113:
[----:B------:R-:W-:Y:S05]  /*1c90*/  BSYNC.RECONVERGENT B1 ;  /* 0x0000000000017941 */ /* 0x000fea0003800200 */
.L_x_112:
        /* <DEDUP_REMOVED lines=43> */
.L_x_115:
[----:B------:R-:W-:Y:S05]  /*1f50*/  BSYNC.RECONVERGENT B1 ;  /* 0x0000000000017941 */ /* 0x000fea0003800200 */
.L_x_114:
        /* <DEDUP_REMOVED lines=12> */
[----:B------:R-:W3:Y:S01]  /*2020*/  LDC.64 R12, c[0x0][0x3a0] ;  /* 0x0000e800ff0c7b82 */ /* 0x000ee20000000a00 */
[----:B------:R-:W-:Y:S01]  /*2030*/  R2UR UR6, R20 ;  /* 0x00000000140672ca */ /* 0x000fe200000e0000 */
[----:B------:R-:W-:Y:S01]  /*2040*/  UMOV UR4, URZ ;  /* 0x000000ff00047c82 */ /* 0x000fe20008000000 */
[----:B------:R-:W-:Y:S01]  /*2050*/  R2UR UR7, R21 ;  /* 0x00000000150772ca */ /* 0x000fe200000e0000 */
[----:B---3--:R-:W-:-:S03]  /*2060*/  IMAD.WIDE.U32 R12, R4, 0xc, R12 ;  /* 0x0000000c040c7825 */ /* 0x008fc600078e000c */
[----:B------:R-:W-:-:S04]  /*2070*/  IADD3 R24, P1, PT, R31, R12, RZ ;  /* 0x0000000c1f187210 */ /* 0x000fc80007f3e0ff */
[----:B------:R-:W-:Y:S01]  /*2080*/  IADD3.X R25, PT, PT, R33, UR4, R13, P1, !PT ;  /* 0x0000000421197c10 */ /* 0x000fe20008ffe40d */
[----:B------:R-:W0:Y:S04]  /*2090*/  LDCU.64 UR4, c[0x0][0x3b0] ;  /* 0x00007600ff0477ac */ /* 0x000e280008000a00 */
        /* <DEDUP_REMOVED lines=11> */
[--C-:B--2---:R-:W-:Y:S02]  /*2150*/  HADD2.F32 R40, -RZ, R14.reuse.H0_H0 ;  /* 0x2000000eff287230 */ /* 0x104fe40000004100 */
[----:B------:R-:W-:Y:S02]  /*2160*/  HADD2.F32 R39, -RZ, R14.H1_H1 ;  /* 0x3000000eff277230 */ /* 0x000fe40000004100 */
[----:B------:R-:W-:Y:S02]  /*2170*/  HADD2.F32 R14, -RZ, R15.H0_H0 ;  /* 0x2000000fff0e7230 */ /* 0x000fe40000004100 */
[----:B------:R-:W-:Y:S01]  /*2180*/  FADD R23, R23, R40 ;  /* 0x0000002817177221 */ /* 0x000fe20000000000 */
[--C-:B------:R-:W-:Y:S02]  /*2190*/  HADD2.F32 R24, -RZ, R12.reuse.H0_H0 ;  /* 0x2000000cff187230 */ /* 0x100fe40000004100 */
[----:B------:R-:W-:Y:S01]  /*21a0*/  FADD R22, R22, R39 ;  /* 0x0000002716167221 */ /* 0x000fe20000000000 */
[----:B------:R-:W-:-:S02]  /*21b0*/  HADD2.F32 R25, -RZ, R12.H1_H1 ;  /* 0x3000000cff197230 */ /* 0x000fc40000004100 */
        /* <DEDUP_REMOVED lines=9> */
.L_x_117:
[----:B------:R-:W-:Y:S05]  /*2250*/  BSYNC.RECONVERGENT B1 ;  /* 0x0000000000017941 */ /* 0x000fea0003800200 */
.L_x_116:
[----:B---3--:R-:W-:Y:S02]  /*2260*/  LEA R31, P1, R4, R31, 0x4 ;  /* 0x0000001f041f7211 */ /* 0x008fe400078220ff */
[----:B------:R-:W-:Y:S02]  /*2270*/  IADD3 R36, P2, PT, R36, 0x10, RZ ;  /* 0x0000001024247810 */ /* 0x000fe40007f5e0ff */
[----:B------:R-:W-:Y:S02]  /*2280*/  LEA.HI.X R33, R4, R33, RZ, 0x4, P1 ;  /* 0x0000002104217211 */ /* 0x000fe400008f24ff */
[----:B------:R-:W-:Y:S01]  /*2290*/  IADD3.X R37, PT, PT, RZ, R37, RZ, P2, !PT ;  /* 0x00000025ff257210 */ /* 0x000fe200017fe4ff */
[----:B------:R-:W-:Y:S08]  /*22a0*/  @P0 BRA `(.L_x_118) ;  /* 0xfffffff400200947 */ /* 0x000ff0000383ffff */
[----:B------:R-:W-:Y:S05]  /*22b0*/  BSYNC.RECONVERGENT B0 ;  /* 0x0000000000007941 */ /* 0x000fea0003800200 */
.L_x_109:
[----:B------:R-:W-:Y:S02]  /*22c0*/  LOP3.LUT R33, R19, 0x7fffffff, RZ, 0xc0, !PT ;  /* 0x7fffffff13217812 */ /* 0x000fe400078ec0ff */
[----:B------:R-:W-:-:S07]  /*22d0*/  LOP3.LUT R31, R18, 0xfffffffc, RZ, 0xc0, !PT ;  /* 0xfffffffc121f7812 */ /* 0x000fce00078ec0ff */
.L_x_108:
[----:B------:R-:W1:Y:S02]  /*22e0*/  LDC R30, c[0x0][0x3b8] ;  /* 0x0000ee00ff1e7b82 */ /* 0x000e640000000800 */
[----:B-1----:R-:W-:-:S04]  /*22f0*/  LOP3.LUT R30, R30, 0x3, RZ, 0xc0, !PT ;  /* 0x000000031e1e7812 */ /* 0x002fc800078ec0ff */
[----:B------:R-:W-:-:S04]  /*2300*/  ISETP.NE.U32.AND P0, PT, R30, RZ, PT ;  /* 0x000000ff1e00720c */ /* 0x000fc80003f05070 */
[----:B------:R-:W-:-:S13]  /*2310*/  ISETP.NE.AND.EX P0, PT, RZ, RZ, PT, P0 ;  /* 0x000000ffff00720c */ /* 0x000fda0003f05300 */
[----:B------:R-:W-:Y:S05]  /*2320*/  @!P0 BRA `(.L_x_119) ;  /* 0x00000008008c8947 */ /* 0x000fea0003800000 */
[----:B------:R-:W1:Y:S01]  /*2330*/  LDC.64 R18, c[0x0][0x3a8] ;  /* 0x0000ea00ff127b82 */ /* 0x000e620000000a00 */
[----:B------:R-:W-:Y:S02]  /*2340*/  IADD3 R13, P0, PT, R31, R10, RZ ;  /* 0x0000000a1f0d7210 */ /* 0x000fe40007f1e0ff */
[----:B0-----:R-:W-:Y:S02]  /*2350*/  R2UR UR4, R20 ;  /* 0x00000000140472ca */ /* 0x001fe400000e0000 */
[----:B------:R-:W-:Y:S01]  /*2360*/  R2UR UR5, R21 ;  /* 0x00000000150572ca */ /* 0x000fe200000e0000 */
[----:B------:R-:W-:Y:S02]  /*2370*/  IMAD.X R14, R33, 0x1, R8, P0 ;  /* 0x00000001210e7824 */ /* 0x000fe400000e0608 */
[----:B------:R-:W0:Y:S01]  /*2380*/  LDC.64 R24, c[0x0][0x3c0] ;  /* 0x0000f000ff187b82 */ /* 0x000e220000000a00 */
[----:B-1----:R-:W-:-:S04]  /*2390*/  LEA R12, P0, R13, R18, 0x2 ;  /* 0x000000120d0c7211 */ /* 0x002fc800078010ff */
[----:B------:R-:W-:-:S05]  /*23a0*/  LEA.HI.X R13, R13, R19, R14, 0x2, P0 ;  /* 0x000000130d0d7211 */ /* 0x000fca00000f140e */
[----:B------:R-:W0:Y:S01]  /*23b0*/  LDG.E R12, desc[UR4][R12.64] ;  /* 0x000000040c0c7981 */ /* 0x000e22000c1e1900 */
[----:B------:R-:W-:Y:S01]  /*23c0*/  ISETP.NE.U32.AND P2, PT, R30, 0x1, PT ;  /* 0x000000011e00780c */ /* 0x000fe20003f45070 */
[----:B------:R-:W-:Y:S01]  /*23d0*/  BSSY.RECONVERGENT B0, `(.L_x_120) ;  /* 0x000002c000007945 */ /* 0x000fe20003800200 */
[----:B0-----:R-:W-:-:S05]  /*23e0*/  IMAD.IADD R15, R12, 0x1, -R25 ;  /* 0x000000010c0f7824 */ /* 0x001fca00078e0a19 */
        /* <DEDUP_REMOVED lines=9> */
[----:B---3--:R-:W-:Y:S02]  /*2480*/  IMAD R33, R33, R4, RZ ;  /* 0x0000000421217224 */ /* 0x008fe400078e02ff */
[----:B------:R-:W-:-:S04]  /*2490*/  IMAD.WIDE.U32 R12, R4, R31, R12 ;  /* 0x0000001f040c7225 */ /* 0x000fc800078e000c */
[----:B------:R-:W-:Y:S01]  /*24a0*/  IMAD.IADD R13, R13, 0x1, R33 ;  /* 0x000000010d0d7824 */ /* 0x000fe200078e0221 */
[----:B0-----:R-:W-:-:S04]  /*24b0*/  LEA R32, P1, R12, UR4, 0x2 ;  /* 0x000000040c207c11 */ /* 0x001fc8000f8210ff */
[----:B------:R-:W-:Y:S01]  /*24c0*/  LEA.HI.X R33, R12, UR5, R13, 0x2, P1 ;  /* 0x000000050c217c11 */ /* 0x000fe200088f140d */
        /* <DEDUP_REMOVED lines=28> */
.L_x_121:
[----:B------:R-:W-:Y:S05]  /*2690*/  BSYNC.RECONVERGENT B0 ;  /* 0x0000000000007941 */ /* 0x000fea0003800200 */
.L_x_120:
        /* <DEDUP_REMOVED lines=23> */
[----:B---3--:R-:W-:-:S04]  /*2810*/  IMAD.WIDE.U32 R12, R4, R33, R12 ;  /* 0x00000021040c7225 */ /* 0x008fc800078e000c */
[----:B------:R-:W-:Y:S01]  /*2820*/  VIADD R13, R13, UR4 ;  /* 0x000000040d0d7c36 */ /* 0x000fe20008000000 */
[----:B------:R-:W1:Y:S01]  /*2830*/  LDCU.64 UR4, c[0x0][0x3b0] ;  /* 0x00007600ff0477ac */ /* 0x000e620008000a00 */
[----:B0-----:R-:W-:-:S04]  /*2840*/  LEA R32, P1, R12, UR6, 0x2 ;  /* 0x000000060c207c11 */ /* 0x001fc8000f8210ff */
[----:B------:R-:W-:-:S05]  /*2850*/  LEA.HI.X R33, R12, UR7, R13, 0x2, P1 ;  /* 0x000000070c217c11 */ /* 0x000fca00088f140d */
        /* <DEDUP_REMOVED lines=27> */
.L_x_124:
[----:B------:R-:W-:Y:S05]  /*2a10*/  BSYNC.RECONVERGENT B1 ;  /* 0x0000000000017941 */ /* 0x000fea0003800200 */
.L_x_123:
        /* <DEDUP_REMOVED lines=13> */
[----:B------:R-:W0:Y:S01]  /*2af0*/  LDCU.64 UR6, c[0x0][0x3a0] ;  /* 0x00007400ff0677ac */ /* 0x000e220008000a00 */
[----:B------:R-:W-:Y:S01]  /*2b00*/  MOV R12, R2 ;  /* 0x00000002000c7202 */ /* 0x000fe20000000f00 */
[----:B------:R-:W-:Y:S01]  /*2b10*/  IMAD.MOV.U32 R13, RZ, RZ, RZ ;  /* 0x000000ffff0d7224 */ /* 0x000fe200078e00ff */
[----:B------:R-:W-:Y:S01]  /*2b20*/  R2UR UR8, R20 ;  /* 0x00000000140872ca */ /* 0x000fe200000e0000 */
[----:B------:R-:W-:Y:S01]  /*2b30*/  UMOV UR4, URZ ;  /* 0x000000ff00047c82 */ /* 0x000fe20008000000 */
[----:B------:R-:W-:Y:S01]  /*2b40*/  R2UR UR9, R21 ;  /* 0x00000000150972ca */ /* 0x000fe200000e0000 */
[----:B---3--:R-:W-:-:S04]  /*2b50*/  IMAD.WIDE.U32 R12, R4, R31, R12 ;  /* 0x0000001f040c7225 */ /* 0x008fc800078e000c */
[----:B------:R-:W-:Y:S01]  /*2b60*/  VIADD R13, R13, UR4 ;  /* 0x000000040d0d7c36 */ /* 0x000fe20008000000 */
[----:B------:R-:W1:Y:S01]  /*2b70*/  LDCU.64 UR4, c[0x0][0x3b0] ;  /* 0x00007600ff0477ac */ /* 0x000e620008000a00 */
[----:B0-----:R-:W-:-:S04]  /*2b80*/  LEA R18, P0, R12, UR6, 0x2 ;  /* 0x000000060c127c11 */ /* 0x001fc8000f8010ff */
[----:B------:R-:W-:-:S05]  /*2b90*/  LEA.HI.X R19, R12, UR7, R13, 0x2, P0 ;  /* 0x000000070c137c11 */ /* 0x000fca00080f140d */
[----:B------:R-:W2:Y:S02]  /*2ba0*/  LDG.E R18, desc[UR8][R18.64] ;  /* 0x0000000812127981 */ /* 0x000ea4000c1e1900 */
[----:B--2---:R-:W-:-:S05]  /*2bb0*/  SHF.R.S32.HI R12, RZ, 0x1f, R18 ;  /* 0x0000001fff0c7819 */ /* 0x004fca0000011412 */
[----:B-1----:R-:W-:Y:S02]  /*2bc0*/  IMAD R15, R12, UR4, RZ ;  /* 0x000000040c0f7c24 */ /* 0x002fe4000f8e02ff */
        /* <DEDUP_REMOVED lines=8> */
[--C-:B--2---:R-:W-:Y:S02]  /*2c50*/  HADD2.F32 R16, -RZ, R12.reuse.H0_H0 ;  /* 0x2000000cff107230 */ /* 0x104fe40000004100 */
[----:B------:R-:W-:Y:S02]  /*2c60*/  HADD2.F32 R9, -RZ, R12.H1_H1 ;  /* 0x3000000cff097230 */ /* 0x000fe40000004100 */
[--C-:B------:R-:W-:Y:S02]  /*2c70*/  HADD2.F32 R12, -RZ, R13.reuse.H0_H0 ;  /* 0x2000000dff0c7230 */ /* 0x100fe40000004100 */
[----:B------:R-:W-:Y:S01]  /*2c80*/  FADD R29, R16, R29 ;  /* 0x0000001d101d7221 */ /* 0x000fe20000000000 */
[----:B------:R-:W-:Y:S02]  /*2c90*/  HADD2.F32 R13, -RZ, R13.H1_H1 ;  /* 0x3000000dff0d7230 */ /* 0x000fe40000004100 */
[----:B------:R-:W-:Y:S01]  /*2ca0*/  FADD R28, R9, R28 ;  /* 0x0000001c091c7221 */ /* 0x000fe20000000000 */
        /* <DEDUP_REMOVED lines=9> */
[----:B------:R-:W-:-:S07]  /*2d40*/  FADD R34, R25, R34 ;  /* 0x0000002219227221 */ /* 0x000fce0000000000 */
.L_x_122:
[----:B------:R-:W-:Y:S05]  /*2d50*/  BSYNC.RECONVERGENT B0 ;  /* 0x0000000000007941 */ /* 0x000fea0003800200 */
.L_x_119:
[----:B------:R-:W1:Y:S01]  /*2d60*/  LDCU.64 UR4, c[0x0][0x3b0] ;  /* 0x00007600ff0477ac */ /* 0x000e620008000a00 */
[----:B------:R-:W-:Y:S02]  /*2d70*/  LEA R16, P0, R6, R3, 0x4 ;  /* 0x0000000306107211 */ /* 0x000fe400078020ff */
[----:B------:R-:W-:Y:S02]  /*2d80*/  F2FP.F16.F32.PACK_AB R15, R34, R17 ;  /* 0x00000011220f723e */ /* 0x000fe400000000ff */
[C-C-:B------:R-:W-:Y:S02]  /*2d90*/  LEA.HI.X R17, R6.reuse, R5, R7.reuse, 0x4, P0 ;  /* 0x0000000506117211 */ /* 0x140fe400000f2407 */
[----:B------:R-:W-:Y:S02]  /*2da0*/  IADD3 R6, P0, PT, R6, 0x100, RZ ;  /* 0x0000010006067810 */ /* 0x000fe40007f1e0ff */
[----:B0-----:R-:W-:Y:S02]  /*2db0*/  R2UR UR8, R20 ;  /* 0x00000000140872ca */ /* 0x001fe400000e0000 */
[----:B------:R-:W-:Y:S01]  /*2dc0*/  R2UR UR9, R21 ;  /* 0x00000000150972ca */ /* 0x000fe200000e0000 */
[----:B------:R-:W-:Y:S01]  /*2dd0*/  IMAD.X R7, RZ, RZ, R7, P0 ;  /* 0x000000ffff077224 */ /* 0x000fe200000e0607 */
[----:B------:R-:W-:-:S02]  /*2de0*/  F2FP.F16.F32.PACK_AB R14, R22, R23 ;  /* 0x00000017160e723e */ /* 0x000fc400000000ff */
[----:B------:R-:W-:Y:S02]  /*2df0*/  F2FP.F16.F32.PACK_AB R13, R26, R27 ;  /* 0x0000001b1a0d723e */ /* 0x000fe400000000ff */
[----:B------:R-:W-:Y:S01]  /*2e00*/  F2FP.F16.F32.PACK_AB R12, R28, R29 ;  /* 0x0000001d1c0c723e */ /* 0x000fe200000000ff */
[----:B-1----:R-:W-:-:S04]  /*2e10*/  USHF.R.S32.HI UR6, URZ, 0x1f, UR5 ;  /* 0x0000001fff067899 */ /* 0x002fc80008011405 */
[----:B------:R-:W-:Y:S02]  /*2e20*/  ULEA.HI UR4, UP0, UR6, UR4, URZ, 0x3 ;  /* 0x0000000406047291 */ /* 0x000fe4000f8118ff */
[----:B------:R1:W-:Y:S02]  /*2e30*/  STG.E.128 desc[UR8][R16.64], R12 ;  /* 0x0000000c10007986 */ /* 0x0003e4000c101d08 */
[----:B------:R-:W-:-:S04]  /*2e40*/  UIADD3.X UR5, UPT, UPT, URZ, UR5, URZ, UP0, !UPT ;  /* 0x00000005ff057290 */ /* 0x000fc800087fe4ff */
[----:B------:R-:W-:-:S06]  /*2e50*/  USHF.R.S64 UR4, UR4, 0x3, UR5 ;  /* 0x0000000304047899 */ /* 0x000fcc0008001005 */
[----:B------:R-:W-:-:S04]  /*2e60*/  ISETP.GE.U32.AND P0, PT, R6, UR4, PT ;  /* 0x0000000406007c0c */ /* 0x000fc8000bf06070 */
[----:B------:R-:W-:-:S13]  /*2e70*/  ISETP.GE.AND.EX P0, PT, R7, R0, PT, P0 ;  /* 0x000000000700720c */ /* 0x000fda0003f06300 */
[----:B-1----:R-:W-:Y:S05]  /*2e80*/  @!P0 BRA `(.L_x_98) ;  /* 0xffffffe400c08947 */ /* 0x002fea000383ffff */
[----:B------:R-:W-:Y:S05]  /*2e90*/  EXIT ;  /* 0x000000000000794d */ /* 0x000fea0003800000 */
.L_x_97:
[----:B------:R-:W1:Y:S01]  /*2ea0*/  LDC.64 R8, c[0x0][0x3b0] ;  /* 0x0000ec00ff087b82 */ /* 0x000e620000000a00 */
[----:B------:R-:W-:Y:S01]  /*2eb0*/  LOP3.LUT R2, RZ, R6, RZ, 0x33, !PT ;  /* 0x00000006ff027212 */ /* 0x000fe200078e33ff */
[----:B------:R-:W-:Y:S01]  /*2ec0*/  BSSY.RECONVERGENT B0, `(.L_x_125) ;  /* 0x000001f000007945 */ /* 0x000fe20003800200 */
[----:B-1----:R-:W-:-:S04]  /*2ed0*/  SHF.R.S32.HI R11, RZ, 0x1f, R9 ;  /* 0x0000001fff0b7819 */ /* 0x002fc80000011409 */
[----:B------:R-:W-:-:S05]  /*2ee0*/  LEA.HI R8, P0, R11, R8, RZ, 0x3 ;  /* 0x000000080b087211 */ /* 0x000fca00078118ff */
[----:B------:R-:W-:-:S05]  /*2ef0*/  IMAD.X R9, RZ, RZ, R9, P0 ;  /* 0x000000ffff097224 */ /* 0x000fca00000e0609 */
[----:B------:R-:W-:Y:S02]  /*2f00*/  SHF.R.S64 R13, R8, 0x3, R9 ;  /* 0x00000003080d7819 */ /* 0x000fe40000001009 */
[----:B------:R-:W-:Y:S02]  /*2f10*/  LOP3.LUT R9, RZ, R7, RZ, 0x33, !PT ;  /* 0x00000007ff097212 */ /* 0x000fe400078e33ff */
[----:B------:R-:W-:-:S04]  /*2f20*/  IADD3 R2, P0, PT, R2, R13, RZ ;  /* 0x0000000d02027210 */ /* 0x000fc80007f1e0ff */
[C---:B---3--:R-:W-:Y:S01]  /*2f30*/  LOP3.LUT R4, R2.reuse, 0x300, RZ, 0xc0, !PT ;  /* 0x0000030002047812 */ /* 0x048fe200078ec0ff */
[----:B------:R-:W-:Y:S01]  /*2f40*/  IMAD.X R9, R9, 0x1, R0, P0 ;  /* 0x0000000109097824 */ /* 0x000fe200000e0600 */
[----:B------:R-:W-:Y:S02]  /*2f50*/  ISETP.GE.U32.AND P0, PT, R2, 0x300, PT ;  /* 0x000003000200780c */ /* 0x000fe40003f06070 */
[----:B------:R-:W-:Y:S02]  /*2f60*/  ISETP.NE.U32.AND P1, PT, R4, 0x300, PT ;  /* 0x000003000400780c */ /* 0x000fe40003f25070 */
[----:B------:R-:W-:Y:S02]  /*2f70*/  ISETP.GE.U32.AND.EX P0, PT, R9, RZ, PT, P0 ;  /* 0x000000ff0900720c */ /* 0x000fe40003f06100 */
[----:B------:R-:W-:-:S13]  /*2f80*/  ISETP.NE.AND.EX P1, PT, RZ, RZ, PT, P1 ;  /* 0x000000ffff00720c */ /* 0x000fda0003f25310 */
[----:B------:R-:W-:Y:S05]  /*2f90*/  @!P1 BRA `(.L_x_126) ;  /* 0x0000000000449947 */ /* 0x000fea0003800000 */
[----:B------:R-:W-:Y:S01]  /*2fa0*/  SHF.R.U64 R8, R2, 0x8, R9 ;  /* 0x0000000802087819 */ /* 0x000fe20000001209 */
[----:B------:R-:W-:Y:S02]  /*2fb0*/  IMAD.MOV.U32 R2, RZ, RZ, RZ ;  /* 0x000000ffff027224 */ /* 0x000fe400078e00ff */
[----:B------:R-:W-:Y:S02]  /*2fc0*/  IMAD.MOV.U32 R4, RZ, RZ, RZ ;  /* 0x000000ffff047224 */ /* 0x000fe400078e00ff */
[----:B------:R-:W-:-:S05]  /*2fd0*/  VIADD R8, R8, 0x1 ;  /* 0x0000000108087836 */ /* 0x000fca0000000000 */
[----:B------:R-:W-:-:S07]  /*2fe0*/  LOP3.LUT R11, R8, 0x3, RZ, 0xc0, !PT ;  /* 0x00000003080b7812 */ /* 0x000fce00078ec0ff */
.L_x_127:
[----:B-1----:R-:W-:Y:S02]  /*2ff0*/  LEA R8, P1, R6, R3, 0x4 ;  /* 0x0000000306087211 */ /* 0x002fe400078220ff */
[----:B0-----:R-:W-:Y:S02]  /*3000*/  R2UR UR4, R20 ;  /* 0x00000000140472ca */ /* 0x001fe400000e0000 */
        /* <DEDUP_REMOVED lines=10> */
.L_x_126:
[----:B------:R-:W-:Y:S05]  /*30b0*/  BSYNC.RECONVERGENT B0 ;  /* 0x0000000000007941 */ /* 0x000fea0003800200 */
.L_x_125:
        /* <DEDUP_REMOVED lines=11> */
.L_x_130:
[----:B-12---:R-:W-:Y:S02]  /*3170*/  LEA R8, P1, R6, R3, 0x4 ;  /* 0x0000000306087211 */ /* 0x006fe400078220ff */
[----:B0-----:R-:W-:Y:S02]  /*3180*/  R2UR UR4, R20 ;  /* 0x00000000140472ca */ /* 0x001fe400000e0000 */
        /* <DEDUP_REMOVED lines=53> */
.L_x_129:
[----:B------:R-:W-:Y:S05]  /*34e0*/  BSYNC.RECONVERGENT B0 ;  /* 0x0000000000007941 */ /* 0x000fea0003800200 */
.L_x_128:
[----:B------:R-:W-:Y:S01]  /*34f0*/  IADD3 R2, P2, PT, -R6, R13, RZ ;  /* 0x0000000d06027210 */ /* 0x000fe20007f5e1ff */
[----:B------:R-:W-:Y:S03]  /*3500*/  BSSY.RECONVERGENT B0, `(.L_x_131) ;  /* 0x0000022000007945 */ /* 0x000fe60003800200 */
[----:B------:R-:W-:Y:S01]  /*3510*/  ISETP.GT.U32.AND P1, PT, R2, 0x400, PT ;  /* 0x000004000200780c */ /* 0x000fe20003f24070 */
[----:B------:R-:W-:-:S05]  /*3520*/  IMAD.X R2, R0, 0x1, ~R7, P2 ;  /* 0x0000000100027824 */ /* 0x000fca00010e0e07 */
[----:B------:R-:W-:-:S13]  /*3530*/  ISETP.GT.AND.EX P1, PT, R2, RZ, PT, P1 ;  /* 0x000000ff0200720c */ /* 0x000fda0003f24310 */
[----:B------:R-:W-:Y:S05]  /*3540*/  @!P1 BRA `(.L_x_132) ;  /* 0x0000000000749947 */ /* 0x000fea0003800000 */
[C---:B0-----:R-:W-:Y:S02]  /*3550*/  R2UR UR4, R20.reuse ;  /* 0x00000000140472ca */ /* 0x041fe400000e0000 */
        /* <DEDUP_REMOVED lines=28> */
.L_x_132:
[----:B------:R-:W-:Y:S05]  /*3720*/  BSYNC.RECONVERGENT B0 ;  /* 0x0000000000007941 */ /* 0x000fea0003800200 */
.L_x_131:
[----:B------:R-:W-:-:S04]  /*3730*/  ISETP.LT.U32.AND P1, PT, R6, R13, PT ;  /* 0x0000000d0600720c */ /* 0x000fc80003f21070 */
[----:B------:R-:W-:-:S13]  /*3740*/  ISETP.LT.OR.EX P0, PT, R7, R0, P0, P1 ;  /* 0x000000000700720c */ /* 0x000fda0000701710 */
[----:B------:R-:W-:Y:S05]  /*3750*/  @!P0 EXIT ;  /* 0x000000000000894d */ /* 0x000fea0003800000 */
[C---:B0-----:R-:W-:Y:S02]  /*3760*/  R2UR UR4, R20.reuse ;  /* 0x00000000140472ca */ /* 0x041fe400000e0000 */
        /* <DEDUP_REMOVED lines=14> */
.L_x_133:
        /* <DEDUP_REMOVED lines=11> */
.L_x_176:


//--------------------- .text._Z24finalizeMoeRoutingKernelI6__halfS0_L9ScaleMode0EEvPKT0_PT_S4_PKfPKiSA_llii --------------------------
	.section	.text._Z24finalizeMoeRoutingKernelI6__halfS0_L9ScaleMode0EEvPKT0_PT_S4_PKfPKiSA_llii,"ax",@progbits
	.align	128
        .global         _Z24finalizeMoeRoutingKernelI6__halfS0_L9ScaleMode0EEvPKT0_PT_S4_PKfPKiSA_llii
        .type           _Z24finalizeMoeRoutingKernelI6__halfS0_L9ScaleMode0EEvPKT0_PT_S4_PKfPKiSA_llii,@function
        .size           _Z24finalizeMoeRoutingKernelI6__halfS0_L9ScaleMode0EEvPKT0_PT_S4_PKfPKiSA_llii,(.L_x_177 - _Z24finalizeMoeRoutingKernelI6__halfS0_L9ScaleMode0EEvPKT0_PT_S4_PKfPKiSA_llii)
        .other          _Z24finalizeMoeRoutingKernelI6__halfS0_L9ScaleMode0EEvPKT0_PT_S4_PKfPKiSA_llii,@"STO_CUDA_ENTRY STV_DEFAULT"
_Z24finalizeMoeRoutingKernelI6__halfS0_L9ScaleMode0EEvPKT0_PT_S4_PKfPKiSA_llii:
.text._Z24finalizeMoeRoutingKernelI6__halfS0_L9ScaleMode0EEvPKT0_PT_S4_PKfPKiSA_llii:
        /* <DEDUP_REMOVED lines=20> */
.L_x_134:
        /* <DEDUP_REMOVED lines=21> */
[----:B------:R-:W-:-:S03]  /*0290*/  LEA.HI.X R20, R20, UR5, R5, 0x1, P1 ;  /* 0x0000000514147c11 */ /* 0x000fc600088f0c05 */
[----:B0---4-:R-:W-:Y:S06]  /*02a0*/  @!P0 BRA `(.L_x_135) ;  /* 0x0000002c00908947 */ /* 0x011fec0003800000 */
[----:B------:R-:W0:Y:S01]  /*02b0*/  LDCU.64 UR4, c[0x0][0x390] ;  /* 0x00007200ff0477ac */ /* 0x000e220008000a00 */
[----:B------:R-:W-:-:S04]  /*02c0*/  IMAD.WIDE.U32 R12, R26, R16, RZ ;  /* 0x000000101a0c7225 */ /* 0x000fc800078e00ff */
[----:B------:R-:W-:Y:S01]  /*02d0*/  IMAD R7, R26, R17, R13 ;  /* 0x000000111a077224 */ /* 0x000fe200078e020d */
[----:B0-----:R-:W-:-:S04]  /*02e0*/  UISETP.NE.U32.AND UP0, UPT, UR4, URZ, UPT ;  /* 0x000000ff0400728c */ /* 0x001fc8000bf05070 */
[----:B------:R-:W-:-:S09]  /*02f0*/  UISETP.NE.AND.EX UP0, UPT, UR5, URZ, UPT, UP0 ;  /* 0x000000ff0500728c */ /* 0x000fd2000bf05300 */
[----:B------:R-:W-:Y:S05]  /*0300*/  BRA.U !UP0, `(.L_x_136) ;  /* 0x0000001108787547 */ /* 0x000fea000b800000 */
[----:B------:R-:W-:Y:S02]  /*0310*/  LOP3.LUT R2, R16, 0xfffffffe, RZ, 0xc0, !PT ;  /* 0xfffffffe10027812 */ /* 0x000fe400078ec0ff */
[----:B------:R-:W-:-:S07]  /*0320*/  LOP3.LUT R0, R17, 0x7fffffff, RZ, 0xc0, !PT ;  /* 0x7fffffff11007812 */ /* 0x000fce00078ec0ff */
.L_x_146:
[----:B0-----:R-:W0:Y:S01]  /*0330*/  LDCU.64 UR6, c[0x0][0x3b8] ;  /* 0x00007700ff0677ac */ /* 0x001e220008000a00 */
[C---:B------:R-:W-:Y:S02]  /*0340*/  SHF.L.U32 R5, R9.reuse, 0x4, RZ ;  /* 0x0000000409057819 */ /* 0x040fe400000006ff */
[----:B------:R-:W-:Y:S02]  /*0350*/  CS2R R18, SRZ ;  /* 0x0000000000127805 */ /* 0x000fe4000001ff00 */
[----:B------:R-:W-:Y:S01]  /*0360*/  SHF.L.U64.HI R6, R9, 0x4, R8 ;  /* 0x0000000409067819 */ /* 0x000fe20000010208 */
        /* <DEDUP_REMOVED lines=8> */
[----:B0-----:R-:W-:-:S04]  /*03f0*/  UISETP.NE.U32.AND UP0, UPT, UR6, 0x1, UPT ;  /* 0x000000010600788c */ /* 0x001fc8000bf05070 */
[----:B------:R-:W-:Y:S01]  /*0400*/  UISETP.NE.AND.EX UP0, UPT, UR7, URZ, UPT, UP0 ;  /* 0x000000ff0700728c */ /* 0x000fe2000bf05300 */
[C---:B-1----:R-:W-:Y:S02]  /*0410*/  IADD3 R14, P0, PT, R5.reuse, UR4, RZ ;  /* 0x00000004050e7c10 */ /* 0x042fe4000ff1e0ff */
[----:B--2---:R-:W-:Y:S02]  /*0420*/  IADD3 R15, P1, PT, R5, UR8, RZ ;  /* 0x00000008050f7c10 */ /* 0x004fe4000ff3e0ff */
[C---:B------:R-:W-:Y:S02]  /*0430*/  IADD3.X R21, PT, PT, R6.reuse, UR5, RZ, P0, !PT ;  /* 0x0000000506157c10 */ /* 0x040fe400087fe4ff */
[----:B------:R-:W-:Y:S02]  /*0440*/  IADD3.X R6, PT, PT, R6, UR9, RZ, P1, !PT ;  /* 0x0000000906067c10 */ /* 0x000fe40008ffe4ff */
[----:B------:R-:W-:Y:S07]  /*0450*/  BRA.U !UP0, `(.L_x_137) ;  /* 0x0000000908887547 */ /* 0x000fee000b800000 */
[----:B------:R-:W-:Y:S01]  /*0460*/  BSSY.RECONVERGENT B0, `(.L_x_138) ;  /* 0x000009f000007945 */ /* 0x000fe20003800200 */
[----:B------:R-:W-:Y:S02]  /*0470*/  IMAD.MOV.U32 R43, RZ, RZ, RZ ;  /* 0x000000ffff2b7224 */ /* 0x000fe400078e00ff */
[----:B------:R-:W-:Y:S02]  /*0480*/  IMAD.MOV.U32 R45, RZ, RZ, RZ ;  /* 0x000000ffff2d7224 */ /* 0x000fe400078e00ff */
[----:B------:R-:W-:-:S07]  /*0490*/  IMAD.MOV.U32 R23, RZ, RZ, RZ ;  /* 0x000000ffff177224 */ /* 0x000fce00078e00ff */
.L_x_143:
[----:B------:R-:W0:Y:S01]  /*04a0*/  LDCU.64 UR4, c[0x0][0x3a8] ;  /* 0x00007500ff0477ac */ /* 0x000e220008000a00 */
[----:B------:R-:W-:Y:S01]  /*04b0*/  IADD3 R17, P0, PT, R43, R12, RZ ;  /* 0x0000000c2b117210 */ /* 0x000fe20007f1e0ff */
[----:B------:R-:W1:Y:S01]  /*04c0*/  LDC.64 R36, c[0x0][0x3c0] ;  /* 0x0000f000ff247b82 */ /* 0x000e620000000a00 */
[----:B------:R-:W-:Y:S02]  /*04d0*/  R2UR UR6, R10 ;  /* 0x000000000a0672ca */ /* 0x000fe400000e0000 */
[----:B------:R-:W-:Y:S01]  /*04e0*/  R2UR UR7, R11 ;  /* 0x000000000b0772ca */ /* 0x000fe200000e0000 */
[----:B------:R-:W-:Y:S02]  /*04f0*/  IMAD.X R16, R45, 0x1, R7, P0 ;  /* 0x000000012d107824 */ /* 0x000fe400000e0607 */
[----:B------:R-:W-:-:S03]  /*0500*/  IMAD.SHL.U32 R32, R17, 0x4, RZ ;  /* 0x0000000411207824 */ /* 0x000fc600078e00ff */
[----:B------:R-:W-:Y:S02]  /*0510*/  SHF.L.U64.HI R17, R17, 0x2, R16 ;  /* 0x0000000211117819 */ /* 0x000fe40000010210 */
        /* <DEDUP_REMOVED lines=12> */
[----:B------:R-:W-:Y:S01]  /*05e0*/  MOV R16, R26 ;  /* 0x0000001a00107202 */ /* 0x000fe20000000f00 */
[----:B------:R-:W-:Y:S01]  /*05f0*/  IMAD.MOV.U32 R17, RZ, RZ, RZ ;  /* 0x000000ffff117224 */ /* 0x000fe200078e00ff */
[----:B------:R-:W-:Y:S01]  /*0600*/  R2UR UR6, R10 ;  /* 0x000000000a0672ca */ /* 0x000fe200000e0000 */
[----:B------:R-:W-:Y:S01]  /*0610*/  IMAD R19, R45, R24, RZ ;  /* 0x000000182d137224 */ /* 0x000fe200078e02ff */
[----:B------:R-:W-:Y:S01]  /*0620*/  R2UR UR7, R11 ;  /* 0x000000000b0772ca */ /* 0x000fe200000e0000 */
        /* <DEDUP_REMOVED lines=20> */
[----:B------:R-:W3:Y:S04]  /*0770*/  LDG.E.128 R28, desc[UR4][R28.64] ;  /* 0x000000041c1c7981 */ /* 0x000ee8000c1e1d00 */
[----:B------:R-:W4:Y:S01]  /*0780*/  LDG.E R44, desc[UR4][R32.64] ;  /* 0x00000004202c7981 */ /* 0x000f22000c1e1900 */
[----:B--2---:R-:W-:-:S02]  /*0790*/  HADD2.F32 R46, -RZ, R16.H0_H0 ;  /* 0x20000010ff2e7230 */ /* 0x004fc40000004100 */
[----:B------:R-:W-:Y:S02]  /*07a0*/  HADD2.F32 R49, -RZ, R16.H1_H1 ;  /* 0x30000010ff317230 */ /* 0x000fe40000004100 */
[--C-:B---3--:R-:W-:Y:S02]  /*07b0*/  HADD2.F32 R47, -RZ, R28.reuse.H0_H0 ;  /* 0x2000001cff2f7230 */ /* 0x108fe40000004100 */
[----:B------:R-:W-:Y:S02]  /*07c0*/  HADD2.F32 R51, -RZ, R17.H0_H0 ;  /* 0x20000011ff337230 */ /* 0x000fe40000004100 */
[----:B------:R-:W-:Y:S02]  /*07d0*/  HADD2.F32 R48, -RZ, R29.H0_H0 ;  /* 0x2000001dff307230 */ /* 0x000fe40000004100 */
[----:B------:R-:W-:Y:S01]  /*07e0*/  FADD R47, R47, R46 ;  /* 0x0000002e2f2f7221 */ /* 0x000fe20000000000 */
[----:B------:R-:W-:Y:S02]  /*07f0*/  HADD2.F32 R46, -RZ, R28.H1_H1 ;  /* 0x3000001cff2e7230 */ /* 0x000fe40000004100 */
[----:B------:R-:W-:-:S02]  /*0800*/  HADD2.F32 R17, -RZ, R17.H1_H1 ;  /* 0x30000011ff117230 */ /* 0x000fc40000004100 */
[----:B----4-:R-:W-:Y:S01]  /*0810*/  FFMA R42, R44, R47, R42 ;  /* 0x0000002f2c2a7223 */ /* 0x010fe2000000002a */
[----:B------:R-:W-:Y:S02]  /*0820*/  HADD2.F32 R28, -RZ, R29.H1_H1 ;  /* 0x3000001dff1c7230 */ /* 0x000fe40000004100 */
[----:B------:R-:W-:Y:S01]  /*0830*/  FADD R16, R46, R49 ;  /* 0x000000312e107221 */ /* 0x000fe20000000000 */
[----:B------:R-:W-:Y:S02]  /*0840*/  HADD2.F32 R46, -RZ, R18.H0_H0 ;  /* 0x20000012ff2e7230 */ /* 0x000fe40000004100 */
[----:B------:R-:W-:Y:S01]  /*0850*/  FADD R49, R48, R51 ;  /* 0x0000003330317221 */ /* 0x000fe20000000000 */
[----:B------:R-:W-:Y:S02]  /*0860*/  HADD2.F32 R29, -RZ, R30.H0_H0 ;  /* 0x2000001eff1d7230 */ /* 0x000fe40000004100 */
[----:B------:R-:W-:Y:S01]  /*0870*/  FADD R28, R28, R17 ;  /* 0x000000111c1c7221 */ /* 0x000fe20000000000 */
[----:B------:R-:W-:-:S02]  /*0880*/  HADD2.F32 R48, -RZ, R31.H1_H1 ;  /* 0x3000001fff307230 */ /* 0x000fc40000004100 */
[C---:B------:R-:W-:Y:S01]  /*0890*/  FFMA R41, R44.reuse, R16, R41 ;  /* 0x000000102c297223 */ /* 0x040fe20000000029 */
[----:B------:R-:W-:Y:S02]  /*08a0*/  HADD2.F32 R30, -RZ, R30.H1_H1 ;  /* 0x3000001eff1e7230 */ /* 0x000fe40000004100 */
[----:B------:R-:W-:Y:S01]  /*08b0*/  FADD R17, R29, R46 ;  /* 0x0000002e1d117221 */ /* 0x000fe20000000000 */
[----:B------:R-:W-:Y:S02]  /*08c0*/  HADD2.F32 R46, -RZ, R31.H0_H0 ;  /* 0x2000001fff2e7230 */ /* 0x000fe40000004100 */
[C---:B------:R-:W-:Y:S01]  /*08d0*/  FFMA R40, R44.reuse, R49, R40 ;  /* 0x000000312c287223 */ /* 0x040fe20000000028 */
[----:B------:R-:W-:Y:S02]  /*08e0*/  HADD2.F32 R31, -RZ, R19.H0_H0 ;  /* 0x20000013ff1f7230 */ /* 0x000fe40000004100 */
[----:B------:R-:W-:Y:S01]  /*08f0*/  FFMA R39, R44, R28, R39 ;  /* 0x0000001c2c277223 */ /* 0x000fe20000000027 */
[----:B------:R-:W-:-:S02]  /*0900*/  HADD2.F32 R29, -RZ, R18.H1_H1 ;  /* 0x30000012ff1d7230 */ /* 0x000fc40000004100 */
[----:B------:R-:W-:Y:S01]  /*0910*/  FFMA R38, R44, R17, R38 ;  /* 0x000000112c267223 */ /* 0x000fe20000000026 */
[----:B------:R-:W-:Y:S02]  /*0920*/  HADD2.F32 R19, -RZ, R19.H1_H1 ;  /* 0x30000013ff137230 */ /* 0x000fe40000004100 */
[----:B------:R-:W-:Y:S01]  /*0930*/  FADD R46, R46, R31 ;  /* 0x0000001f2e2e7221 */ /* 0x000fe20000000000 */
[----:B------:R-:W-:Y:S02]  /*0940*/  FADD R30, R30, R29 ;  /* 0x0000001d1e1e7221 */ /* 0x000fe40000000000 */
[----:B------:R-:W-:Y:S01]  /*0950*/  FADD R48, R48, R19 ;  /* 0x0000001330307221 */ /* 0x000fe20000000000 */
[C---:B------:R-:W-:Y:S01]  /*0960*/  FFMA R25, R44.reuse, R46, R25 ;  /* 0x0000002e2c197223 */ /* 0x040fe20000000019 */
[C---:B------:R-:W-:Y:S02]  /*0970*/  FFMA R27, R44.reuse, R30, R27 ;  /* 0x0000001e2c1b7223 */ /* 0x040fe4000000001b */
[----:B------:R-:W-:-:S07]  /*0980*/  FFMA R23, R44, R48, R23 ;  /* 0x000000302c177223 */ /* 0x000fce0000000017 */
.L_x_140:
[----:B------:R-:W-:Y:S05]  /*0990*/  BSYNC.RECONVERGENT B1 ;  /* 0x0000000000017941 */ /* 0x000fea0003800200 */
.L_x_139:
        /* <DEDUP_REMOVED lines=21> */
[----:B0-----:R-:W-:Y:S01]  /*0af0*/  IMAD.WIDE.U32 R18, R37, UR4, RZ ;  /* 0x0000000425127c25 */ /* 0x001fe2000f8e00ff */
[----:B--2---:R-:W-:-:S03]  /*0b00*/  SHF.R.S32.HI R16, RZ, 0x1f, R28 ;  /* 0x0000001fff107819 */ /* 0x004fc6000001141c */
[----:B------:R-:W-:-:S04]  /*0b10*/  IMAD.WIDE.U32 R30, R28, UR4, RZ ;  /* 0x000000041c1e7c25 */ /* 0x000fc8000f8e00ff */
[----:B------:R-:W-:Y:S01]  /*0b20*/  IMAD R17, R16, UR4, RZ ;  /* 0x0000000410117c24 */ /* 0x000fe2000f8e02ff */
[----:B------:R-:W-:Y:S02]  /*0b30*/  R2UR UR4, R10 ;  /* 0x000000000a0472ca */ /* 0x000fe400000e0000 */
[----:B------:R-:W-:Y:S01]  /*0b40*/  LEA R16, P1, R18, R15, 0x1 ;  /* 0x0000000f12107211 */ /* 0x000fe200078208ff */
        /* <DEDUP_REMOVED lines=8> */
[----:B------:R-:W3:Y:S04]  /*0bd0*/  LDG.E.128 R28, desc[UR4][R28.64] ;  /* 0x000000041c1c7981 */ /* 0x000ee8000c1e1d00 */
[----:B------:R0:W4:Y:S01]  /*0be0*/  LDG.E R32, desc[UR4][R32.64+0x4] ;  /* 0x0000040420207981 */ /* 0x000122000c1e1900 */
[--C-:B--2---:R-:W-:Y:S02]  /*0bf0*/  HADD2.F32 R47, -RZ, R16.reuse.H0_H0 ;  /* 0x20000010ff2f7230 */ /* 0x104fe40000004100 */
[----:B0-----:R-:W-:-:S02]  /*0c00*/  HADD2.F32 R33, -RZ, R16.H1_H1 ;  /* 0x30000010ff217230 */ /* 0x001fc40000004100 */
[----:B---3--:R-:W-:Y:S02]  /*0c10*/  HADD2.F32 R46, -RZ, R28.H0_H0 ;  /* 0x2000001cff2e7230 */ /* 0x008fe40000004100 */
[--C-:B------:R-:W-:Y:S02]  /*0c20*/  HADD2.F32 R37, -RZ, R29.reuse.H0_H0 ;  /* 0x2000001dff257230 */ /* 0x100fe40000004100 */
[----:B------:R-:W-:Y:S02]  /*0c30*/  HADD2.F32 R36, -RZ, R29.H1_H1 ;  /* 0x3000001dff247230 */ /* 0x000fe40000004100 */
[----:B------:R-:W-:Y:S01]  /*0c40*/  FADD R29, R46, R47 ;  /* 0x0000002f2e1d7221 */ /* 0x000fe20000000000 */
[--C-:B------:R-:W-:Y:S02]  /*0c50*/  HADD2.F32 R34, -RZ, R30.reuse.H0_H0 ;  /* 0x2000001eff227230 */ /* 0x100fe40000004100 */
[----:B------:R-:W-:Y:S02]  /*0c60*/  HADD2.F32 R35, -RZ, R30.H1_H1 ;  /* 0x3000001eff237230 */ /* 0x000fe40000004100 */
[----:B----4-:R-:W-:Y:S01]  /*0c70*/  FFMA R42, R32, R29, R42 ;  /* 0x0000001d202a7223 */ /* 0x010fe2000000002a */
[----:B------:R-:W-:-:S02]  /*0c80*/  HADD2.F32 R44, -RZ, R28.H1_H1 ;  /* 0x3000001cff2c7230 */ /* 0x000fc40000004100 */
[----:B------:R-:W-:Y:S02]  /*0c90*/  HADD2.F32 R30, -RZ, R31.H0_H0 ;  /* 0x2000001fff1e7230 */ /* 0x000fe40000004100 */
[----:B------:R-:W-:Y:S02]  /*0ca0*/  HADD2.F32 R16, -RZ, R17.H0_H0 ;  /* 0x20000011ff107230 */ /* 0x000fe40000004100 */
[----:B------:R-:W-:Y:S01]  /*0cb0*/  FADD R44, R44, R33 ;  /* 0x000000212c2c7221 */ /* 0x000fe20000000000 */
[----:B------:R-:W-:Y:S02]  /*0cc0*/  HADD2.F32 R47, -RZ, R18.H0_H0 ;  /* 0x20000012ff2f7230 */ /* 0x000fe40000004100 */
[----:B------:R-:W-:Y:S02]  /*0cd0*/  HADD2.F32 R31, -RZ, R31.H1_H1 ;  /* 0x3000001fff1f7230 */ /* 0x000fe40000004100 */
[----:B------:R-:W-:Y:S01]  /*0ce0*/  FADD R37, R37, R16 ;  /* 0x0000001025257221 */ /* 0x000fe20000000000 */
[----:B------:R-:W-:-:S02]  /*0cf0*/  HADD2.F32 R17, -RZ, R17.H1_H1 ;  /* 0x30000011ff117230 */ /* 0x000fc40000004100 */
[----:B------:R-:W-:Y:S01]  /*0d00*/  FADD R47, R34, R47 ;  /* 0x0000002f222f7221 */ /* 0x000fe20000000000 */
[----:B------:R-:W-:Y:S02]  /*0d10*/  HADD2.F32 R18, -RZ, R18.H1_H1 ;  /* 0x30000012ff127230 */ /* 0x000fe40000004100 */
[----:B------:R-:W-:Y:S01]  /*0d20*/  FFMA R41, R32, R44, R41 ;  /* 0x0000002c20297223 */ /* 0x000fe20000000029 */
[--C-:B------:R-:W-:Y:S02]  /*0d30*/  HADD2.F32 R49, -RZ, R19.reuse.H0_H0 ;  /* 0x20000013ff317230 */ /* 0x100fe40000004100 */
[----:B------:R-:W-:Y:S01]  /*0d40*/  FADD R36, R36, R17 ;  /* 0x0000001124247221 */ /* 0x000fe20000000000 */
[----:B------:R-:W-:Y:S02]  /*0d50*/  HADD2.F32 R28, -RZ, R19.H1_H1 ;  /* 0x30000013ff1c7230 */ /* 0x000fe40000004100 */
[----:B------:R-:W-:Y:S01]  /*0d60*/  FADD R18, R35, R18 ;  /* 0x0000001223127221 */ /* 0x000fe20000000000 */
[----:B------:R-:W-:Y:S01]  /*0d70*/  FFMA R40, R32, R37, R40 ;  /* 0x0000002520287223 */ /* 0x000fe20000000028 */
[----:B------:R-:W-:Y:S01]  /*0d80*/  FADD R30, R30, R49 ;  /* 0x000000311e1e7221 */ /* 0x000fe20000000000 */
[C---:B------:R-:W-:Y:S01]  /*0d90*/  FFMA R39, R32.reuse, R36, R39 ;  /* 0x0000002420277223 */ /* 0x040fe20000000027 */
[----:B------:R-:W-:Y:S01]  /*0da0*/  FADD R28, R31, R28 ;  /* 0x0000001c1f1c7221 */ /* 0x000fe20000000000 */
[C---:B------:R-:W-:Y:S01]  /*0db0*/  FFMA R38, R32.reuse, R47, R38 ;  /* 0x0000002f20267223 */ /* 0x040fe20000000026 */
[C---:B------:R-:W-:Y:S01]  /*0dc0*/  FFMA R27, R32.reuse, R18, R27 ;  /* 0x00000012201b7223 */ /* 0x040fe2000000001b */
[C---:B------:R-:W-:Y:S01]  /*0dd0*/  FFMA R25, R32.reuse, R30, R25 ;  /* 0x0000001e20197223 */ /* 0x040fe20000000019 */
[----:B------:R-:W-:-:S07]  /*0de0*/  FFMA R23, R32, R28, R23 ;  /* 0x0000001c20177223 */ /* 0x000fce0000000017 */
.L_x_142:
[----:B------:R-:W-:Y:S05]  /*0df0*/  BSYNC.RECONVERGENT B1 ;  /* 0x0000000000017941 */ /* 0x000fea0003800200 */
.L_x_141:
[----:B------:R-:W-:-:S05]  /*0e00*/  IADD3 R43, P0, PT, R43, 0x2, RZ ;  /* 0x000000022b2b7810 */ /* 0x000fca0007f1e0ff */
[----:B------:R-:W-:Y:S01]  /*0e10*/  IMAD.X R45, RZ, RZ, R45, P0 ;  /* 0x000000ffff2d7224 */ /* 0x000fe200000e062d */
[----:B------:R-:W-:-:S04]  /*0e20*/  ISETP.NE.U32.AND P0, PT, R43, R2, PT ;  /* 0x000000022b00720c */ /* 0x000fc80003f05070 */
[----:B------:R-:W-:-:S13]  /*0e30*/  ISETP.NE.AND.EX P0, PT, R45, R0, PT, P0 ;  /* 0x000000002d00720c */ /* 0x000fda0003f05300 */
[----:B------:R-:W-:Y:S05]  /*0e40*/  @P0 BRA `(.L_x_143) ;  /* 0xfffffff400940947 */ /* 0x000fea000383ffff */
[----:B------:R-:W-:Y:S05]  /*0e50*/  BSYNC.RECONVERGENT B0 ;  /* 0x0000000000007941 */ /* 0x000fea0003800200 */
.L_x_138:
[----:B------:R-:W-:Y:S01]  /*0e60*/  MOV R19, R2 ;  /* 0x0000000200137202 */ /* 0x000fe20000000f00 */
[----:B------:R-:W-:-:S07]  /*0e70*/  IMAD.MOV.U32 R18, RZ, RZ, R0 ;  /* 0x000000ffff127224 */ /* 0x000fce00078e0000 */
.L_x_137:
[----:B------:R-:W0:Y:S02]  /*0e80*/  LDCU UR4, c[0x0][0x3b8] ;  /* 0x00007700ff0477ac */ /* 0x000e240008000800 */
[----:B0-----:R-:W-:-:S09]  /*0e90*/  ULOP3.LUT UP0, URZ, UR4, 0x1, URZ, 0xc0, !UPT ;  /* 0x0000000104ff7892 */ /* 0x001fd2000f80c0ff */
[----:B------:R-:W-:Y:S05]  /*0ea0*/  BRA.U !UP0, `(.L_x_144) ;  /* 0x0000000508507547 */ /* 0x000fea000b800000 */
[----:B------:R-:W0:Y:S01]  /*0eb0*/  LDCU.64 UR4, c[0x0][0x3a8] ;  /* 0x00007500ff0477ac */ /* 0x000e220008000a00 */
[----:B------:R-:W-:Y:S02]  /*0ec0*/  IADD3 R33, P0, PT, R19, R12, RZ ;  /* 0x0000000c13217210 */ /* 0x000fe40007f1e0ff */
        /* <DEDUP_REMOVED lines=27> */
[C---:B------:R-:W-:Y:S02]  /*1080*/  R2UR UR8, R10.reuse ;  /* 0x000000000a0872ca */ /* 0x040fe400000e0000 */
[----:B------:R-:W-:Y:S02]  /*1090*/  R2UR UR9, R11 ;  /* 0x000000000b0972ca */ /* 0x000fe400000e0000 */
[----:B------:R-:W-:-:S02]  /*10a0*/  R2UR UR10, R10 ;  /* 0x000000000a0a72ca */ /* 0x000fc400000e0000 */
[----:B------:R-:W-:Y:S01]  /*10b0*/  R2UR UR11, R11 ;  /* 0x000000000b0b72ca */ /* 0x000fe200000e0000 */
[----:B-1----:R-:W-:Y:S01]  /*10c0*/  IMAD.WIDE.U32 R28, R35, UR6, RZ ;  /* 0x00000006231c7c25 */ /* 0x002fe2000f8e00ff */
[----:B--2---:R-:W-:-:S05]  /*10d0*/  SHF.R.S32.HI R16, RZ, 0x1f, R30 ;  /* 0x0000001fff107819 */ /* 0x004fca000001141e */
[----:B------:R-:W-:Y:S02]  /*10e0*/  IMAD R19, R16, UR6, RZ ;  /* 0x0000000610137c24 */ /* 0x000fe4000f8e02ff */
[----:B------:R-:W-:-:S04]  /*10f0*/  IMAD.WIDE.U32 R16, R30, UR6, RZ ;  /* 0x000000061e107c25 */ /* 0x000fc8000f8e00ff */
[----:B------:R-:W-:Y:S01]  /*1100*/  IMAD R19, R30, UR7, R19 ;  /* 0x000000071e137c24 */ /* 0x000fe2000f8e0213 */
[----:B------:R-:W-:-:S03]  /*1110*/  LEA R18, P0, R16, R14, 0x1 ;  /* 0x0000000e10127211 */ /* 0x000fc600078008ff */
[----:B------:R-:W-:-:S05]  /*1120*/  IMAD.IADD R14, R17, 0x1, R19 ;  /* 0x00000001110e7824 */ /* 0x000fca00078e0213 */
[----:B------:R-:W-:Y:S01]  /*1130*/  LEA.HI.X R19, R16, R21, R14, 0x1, P0 ;  /* 0x0000001510137211 */ /* 0x000fe200000f0c0e */
[----:B------:R-:W-:Y:S01]  /*1140*/  IMAD R21, R35, UR7, R29 ;  /* 0x0000000723157c24 */ /* 0x000fe2000f8e021d */
[----:B------:R-:W-:-:S04]  /*1150*/  LEA R30, P0, R28, R15, 0x1 ;  /* 0x0000000f1c1e7211 */ /* 0x000fc800078008ff */
[----:B------:R-:W-:Y:S01]  /*1160*/  LEA.HI.X R31, R28, R6, R21, 0x1, P0 ;  /* 0x000000061c1f7211 */ /* 0x000fe200000f0c15 */
[----:B------:R-:W2:Y:S01]  /*1170*/  LDG.E.128 R16, desc[UR8][R18.64] ;  /* 0x0000000812107981 */ /* 0x000ea2000c1e1d00 */
[----:B------:R-:W-:Y:S02]  /*1180*/  R2UR UR6, R10 ;  /* 0x000000000a0672ca */ /* 0x000fe400000e0000 */
[----:B------:R-:W-:Y:S02]  /*1190*/  R2UR UR7, R11 ;  /* 0x000000000b0772ca */ /* 0x000fe400000e0000 */
[----:B------:R-:W3:Y:S01]  /*11a0*/  LDG.E.128 R28, desc[UR10][R30.64] ;  /* 0x0000000a1e1c7981 */ /* 0x000ee2000c1e1d00 */
[----:B0-----:R-:W-:-:S04]  /*11b0*/  IADD3 R32, P0, PT, R32, UR4, RZ ;  /* 0x0000000420207c10 */ /* 0x001fc8000ff1e0ff */
[----:B------:R-:W-:-:S06]  /*11c0*/  IADD3.X R33, PT, PT, R33, UR5, RZ, P0, !PT ;  /* 0x0000000521217c10 */ /* 0x000fcc00087fe4ff */
[----:B------:R-:W4:Y:S01]  /*11d0*/  LDG.E R32, desc[UR6][R32.64] ;  /* 0x0000000620207981 */ /* 0x000f22000c1e1900 */
[--C-:B--2---:R-:W-:Y:S02]  /*11e0*/  HADD2.F32 R34, -RZ, R18.reuse.H0_H0 ;  /* 0x20000012ff227230 */ /* 0x104fe40000004100 */
[----:B------:R-:W-:Y:S02]  /*11f0*/  HADD2.F32 R35, -RZ, R18.H1_H1 ;  /* 0x30000012ff237230 */ /* 0x000fe40000004100 */
[--C-:B------:R-:W-:Y:S02]  /*1200*/  HADD2.F32 R36, -RZ, R19.reuse.H0_H0 ;  /* 0x20000013ff247230 */ /* 0x100fe40000004100 */
[----:B------:R-:W-:Y:S02]  /*1210*/  HADD2.F32 R37, -RZ, R19.H1_H1 ;  /* 0x30000013ff257230 */ /* 0x000fe40000004100 */
[--C-:B------:R-:W-:Y:S02]  /*1220*/  HADD2.F32 R14, -RZ, R17.reuse.H0_H0 ;  /* 0x20000011ff0e7230 */ /* 0x100fe40000004100 */
[----:B------:R-:W-:-:S02]  /*1230*/  HADD2.F32 R21, -RZ, R17.H1_H1 ;  /* 0x30000011ff157230 */ /* 0x000fc40000004100 */
[--C-:B---3--:R-:W-:Y:S02]  /*1240*/  HADD2.F32 R19, -RZ, R29.reuse.H0_H0 ;  /* 0x2000001dff137230 */ /* 0x108fe40000004100 */
[----:B------:R-:W-:Y:S02]  /*1250*/  HADD2.F32 R18, -RZ, R29.H1_H1 ;  /* 0x3000001dff127230 */ /* 0x000fe40000004100 */
[----:B------:R-:W-:Y:S02]  /*1260*/  HADD2.F32 R6, -RZ, R16.H0_H0 ;  /* 0x20000010ff067230 */ /* 0x000fe40000004100 */
[----:B------:R-:W-:Y:S01]  /*1270*/  FADD R19, R14, R19 ;  /* 0x000000130e137221 */ /* 0x000fe20000000000 */
[--C-:B------:R-:W-:Y:S02]  /*1280*/  HADD2.F32 R15, -RZ, R28.reuse.H0_H0 ;  /* 0x2000001cff0f7230 */ /* 0x100fe40000004100 */
[----:B------:R-:W-:Y:S01]  /*1290*/  FADD R18, R21, R18 ;  /* 0x0000001215127221 */ /* 0x000fe20000000000 */
[----:B------:R-:W-:-:S02]  /*12a0*/  HADD2.F32 R17, -RZ, R28.H1_H1 ;  /* 0x3000001cff117230 */ /* 0x000fc40000004100 */
[----:B----4-:R-:W-:Y:S01]  /*12b0*/  FFMA R40, R32, R19, R40 ;  /* 0x0000001320287223 */ /* 0x010fe20000000028 */
[----:B------:R-:W-:Y:S02]  /*12c0*/  HADD2.F32 R29, -RZ, R30.H0_H0 ;  /* 0x2000001eff1d7230 */ /* 0x000fe40000004100 */
[----:B------:R-:W-:Y:S01]  /*12d0*/  FADD R15, R6, R15 ;  /* 0x0000000f060f7221 */ /* 0x000fe20000000000 */
[----:B------:R-:W-:Y:S02]  /*12e0*/  HADD2.F32 R16, -RZ, R16.H1_H1 ;  /* 0x30000010ff107230 */ /* 0x000fe40000004100 */
[----:B------:R-:W-:Y:S01]  /*12f0*/  FFMA R39, R32, R18, R39 ;  /* 0x0000001220277223 */ /* 0x000fe20000000027 */
[----:B------:R-:W-:Y:S02]  /*1300*/  HADD2.F32 R30, -RZ, R30.H1_H1 ;  /* 0x3000001eff1e7230 */ /* 0x000fe40000004100 */
[----:B------:R-:W-:Y:S01]  /*1310*/  FADD R29, R34, R29 ;  /* 0x0000001d221d7221 */ /* 0x000fe20000000000 */
[----:B------:R-:W-:-:S02]  /*1320*/  HADD2.F32 R33, -RZ, R31.H0_H0 ;  /* 0x2000001fff217230 */ /* 0x000fc40000004100 */
        /* <DEDUP_REMOVED lines=11> */
.L_x_145:
[----:B------:R-:W-:Y:S05]  /*13e0*/  BSYNC.RECONVERGENT B0 ;  /* 0x0000000000007941 */ /* 0x000fea0003800200 */
.L_x_144:
[----:B------:R-:W-:Y:S02]  /*13f0*/  IADD3 R14, P0, PT, R5, R22, RZ ;  /* 0x00000016050e7210 */ /* 0x000fe40007f1e0ff */
[----:B------:R-:W-:Y:S02]  /*1400*/  SHF.L.U64.HI R5, R9, 0x4, R8 ;  /* 0x0000000409057819 */ /* 0x000fe40000010208 */
[----:B------:R-:W-:Y:S02]  /*1410*/  R2UR UR4, R10 ;  /* 0x000000000a0472ca */ /* 0x000fe400000e0000 */
[----:B------:R-:W-:Y:S01]  /*1420*/  R2UR UR5, R11 ;  /* 0x000000000b0572ca */ /* 0x000fe200000e0000 */
[----:B------:R-:W-:Y:S01]  /*1430*/  IMAD.X R15, R5, 0x1, R20, P0 ;  /* 0x00000001050f7824 */ /* 0x000fe200000e0614 */
[----:B------:R-:W-:Y:S02]  /*1440*/  IADD3 R9, P0, PT, R9, 0x100, RZ ;  /* 0x0000010009097810 */ /* 0x000fe40007f1e0ff */
[----:B------:R-:W-:-:S02]  /*1450*/  F2FP.F16.F32.PACK_AB R19, R23, R25 ;  /* 0x000000191713723e */ /* 0x000fc400000000ff */
[----:B------:R-:W-:Y:S02]  /*1460*/  IADD3.X R8, PT, PT, RZ, R8, RZ, P0, !PT ;  /* 0x00000008ff087210 */ /* 0x000fe400007fe4ff */
[----:B------:R-:W-:Y:S02]  /*1470*/  ISETP.GE.U32.AND P0, PT, R9, R4, PT ;  /* 0x000000040900720c */ /* 0x000fe40003f06070 */
[----:B------:R-:W-:Y:S02]  /*1480*/  F2FP.F16.F32.PACK_AB R18, R27, R38 ;  /* 0x000000261b12723e */ /* 0x000fe400000000ff */
[----:B------:R-:W-:Y:S02]  /*1490*/  ISETP.GE.AND.EX P0, PT, R8, R3, PT, P0 ;  /* 0x000000030800720c */ /* 0x000fe40003f06300 */
[----:B------:R-:W-:Y:S02]  /*14a0*/  F2FP.F16.F32.PACK_AB R17, R39, R40 ;  /* 0x000000282711723e */ /* 0x000fe400000000ff */
[----:B------:R-:W-:-:S05]  /*14b0*/  F2FP.F16.F32.PACK_AB R16, R41, R42 ;  /* 0x0000002a2910723e */ /* 0x000fca00000000ff */
[----:B------:R0:W-:Y:S04]  /*14c0*/  STG.E.128 desc[UR4][R14.64], R16 ;  /* 0x000000100e007986 */ /* 0x0001e8000c101d04 */
[----:B------:R-:W-:Y:S05]  /*14d0*/  @!P0 BRA `(.L_x_146) ;  /* 0xffffffec00948947 */ /* 0x000fea000383ffff */
[----:B------:R-:W-:Y:S05]  /*14e0*/  EXIT ;  /* 0x000000000000794d */ /* 0x000fea0003800000 */
.L_x_136:
        /* <DEDUP_REMOVED lines=10> */
.L_x_164:
[----:B------:R-:W0:Y:S01]  /*1590*/  LDCU.64 UR4, c[0x0][0x3b8] ;  /* 0x00007700ff0477ac */ /* 0x000e220008000a00 */
[C---:B------:R-:W-:Y:S01]  /*15a0*/  IMAD.SHL.U32 R23, R9.reuse, 0x10, RZ ;  /* 0x0000001009177824 */ /* 0x040fe200078e00ff */
[----:B------:R-:W-:Y:S01]  /*15b0*/  SHF.L.U64.HI R21, R9, 0x4, R8 ;  /* 0x0000000409157819 */ /* 0x000fe20000010208 */
[----:B------:R-:W-:Y:S01]  /*15c0*/  IMAD.MOV.U32 R25, RZ, RZ, RZ ;  /* 0x000000ffff197224 */ /* 0x000fe200078e00ff */
[----:B------:R-:W1:Y:S01]  /*15d0*/  LDCU.64 UR6, c[0x0][0x380] ;  /* 0x00007000ff0677ac */ /* 0x000e620008000a00 */
[----:B------:R-:W-:Y:S01]  /*15e0*/  IMAD.MOV.U32 R18, RZ, RZ, RZ ;  /* 0x000000ffff127224 */ /* 0x000fe200078e00ff */
[----:B------:R-:W-:Y:S02]  /*15f0*/  CS2R R40, SRZ ;  /* 0x0000000000287805 */ /* 0x000fe4000001ff00 */
[----:B------:R-:W-:Y:S02]  /*1600*/  CS2R R38, SRZ ;  /* 0x0000000000267805 */ /* 0x000fe4000001ff00 */
[----:B------:R-:W-:Y:S01]  /*1610*/  CS2R R36, SRZ ;  /* 0x0000000000247805 */ /* 0x000fe2000001ff00 */
[----:B------:R-:W-:-:S02]  /*1620*/  IMAD.MOV.U32 R34, RZ, RZ, RZ ;  /* 0x000000ffff227224 */ /* 0x000fc400078e00ff */
[----:B------:R-:W-:Y:S01]  /*1630*/  IMAD.MOV.U32 R32, RZ, RZ, RZ ;  /* 0x000000ffff207224 */ /* 0x000fe200078e00ff */
[----:B0-----:R-:W-:-:S04]  /*1640*/  UISETP.GE.U32.AND UP0, UPT, UR4, 0x4, UPT ;  /* 0x000000040400788c */ /* 0x001fc8000bf06070 */
[----:B------:R-:W-:Y:S01]  /*1650*/  UISETP.GE.U32.AND.EX UP0, UPT, UR5, URZ, UPT, UP0 ;  /* 0x000000ff0500728c */ /* 0x000fe2000bf06100 */
[----:B-1----:R-:W-:-:S04]  /*1660*/  IADD3 R23, P0, PT, R23, UR6, RZ ;  /* 0x0000000617177c10 */ /* 0x002fc8000ff1e0ff */
[----:B------:R-:W-:-:S04]  /*1670*/  IADD3.X R21, PT, PT, R21, UR7, RZ, P0, !PT ;  /* 0x0000000715157c10 */ /* 0x000fc800087fe4ff */
[----:B------:R-:W-:Y:S05]  /*1680*/  BRA.U !UP0, `(.L_x_147) ;  /* 0x0000000d08507547 */ /* 0x000fea000b800000 */
[----:B------:R-:W0:Y:S01]  /*1690*/  LDCU.64 UR6, c[0x0][0x398] ;  /* 0x00007300ff0677ac */ /* 0x000e220008000a00 */
[----:B------:R-:W-:Y:S01]  /*16a0*/  BSSY.RECONVERGENT B0, `(.L_x_148) ;  /* 0x00000cd000007945 */ /* 0x000fe20003800200 */
[----:B------:R-:W-:Y:S01]  /*16b0*/  IMAD.SHL.U32 R35, R26, 0x4, RZ ;  /* 0x000000041a237824 */ /* 0x000fe200078e00ff */
[----:B------:R-:W-:Y:S01]  /*16c0*/  SHF.R.U32.HI R33, RZ, 0x1e, R26 ;  /* 0x0000001eff217819 */ /* 0x000fe2000001161a */
[----:B------:R-:W1:Y:S01]  /*16d0*/  LDCU.64 UR8, c[0x0][0x3a8] ;  /* 0x00007500ff0877ac */ /* 0x000e620008000a00 */
[----:B------:R-:W-:Y:S01]  /*16e0*/  IMAD.MOV.U32 R41, RZ, RZ, RZ ;  /* 0x000000ffff297224 */ /* 0x000fe200078e00ff */
[----:B------:R-:W2:Y:S01]  /*16f0*/  LDCU.64 UR4, c[0x0][0x3b8] ;  /* 0x00007700ff0477ac */ /* 0x000ea20008000a00 */
[C---:B0-----:R-:W-:Y:S02]  /*1700*/  LEA R42, P0, R12.reuse, UR6, 0x2 ;  /* 0x000000060c2a7c11 */ /* 0x041fe4000f8010ff */
[C---:B-1----:R-:W-:Y:S02]  /*1710*/  LEA R28, P1, R12.reuse, UR8, 0x2 ;  /* 0x000000080c1c7c11 */ /* 0x042fe4000f8210ff */
[C-C-:B------:R-:W-:Y:S01]  /*1720*/  LEA.HI.X R43, R12.reuse, UR7, R7.reuse, 0x2, P0 ;  /* 0x000000070c2b7c11 */ /* 0x140fe200080f1407 */
[----:B--2---:R-:W-:Y:S01]  /*1730*/  ULOP3.LUT UR4, UR4, 0xfffffffc, URZ, 0xc0, !UPT ;  /* 0xfffffffc04047892 */ /* 0x004fe2000f8ec0ff */
[----:B------:R-:W-:Y:S01]  /*1740*/  LEA.HI.X R29, R12, UR9, R7, 0x2, P1 ;  /* 0x000000090c1d7c11 */ /* 0x000fe200088f1407 */
[----:B------:R-:W-:Y:S01]  /*1750*/  ULOP3.LUT UR5, UR5, 0x7fffffff, URZ, 0xc0, !UPT ;  /* 0x7fffffff05057892 */ /* 0x000fe2000f8ec0ff */
[----:B------:R-:W-:-:S02]  /*1760*/  IADD3 R28, P1, PT, R28, 0x8, RZ ;  /* 0x000000081c1c7810 */ /* 0x000fc40007f3e0ff */
[----:B------:R-:W-:Y:S01]  /*1770*/  IADD3 R42, P0, PT, R42, 0x8, RZ ;  /* 0x000000082a2a7810 */ /* 0x000fe20007f1e0ff */
[----:B------:R-:W-:Y:S02]  /*1780*/  IMAD.U32 R27, RZ, RZ, UR4 ;  /* 0x00000004ff1b7e24 */ /* 0x000fe4000f8e00ff */
[----:B------:R-:W-:Y:S01]  /*1790*/  MOV R25, UR5 ;  /* 0x0000000500197c02 */ /* 0x000fe20008000f00 */
[----:B------:R-:W-:Y:S02]  /*17a0*/  IMAD.X R29, RZ, RZ, R29, P1 ;  /* 0x000000ffff1d7224 */ /* 0x000fe400008e061d */
[----:B------:R-:W-:-:S07]  /*17b0*/  IMAD.X R43, RZ, RZ, R43, P0 ;  /* 0x000000ffff2b7224 */ /* 0x000fce00000e062b */
.L_x_157:
        /* <DEDUP_REMOVED lines=27> */
[--C-:B---3--:R-:W-:Y:S02]  /*1970*/  HADD2.F32 R47, -RZ, R16.reuse.H1_H1 ;  /* 0x30000010ff2f7230 */ /* 0x108fe40000004100 */
[----:B------:R-:W-:-:S03]  /*1980*/  HADD2.F32 R44, -RZ, R16.H0_H0 ;  /* 0x20000010ff2c7230 */ /* 0x000fc60000004100 */
[C---:B--2---:R-:W-:Y:S01]  /*1990*/  FFMA R34, R45.reuse, R47, R34 ;  /* 0x0000002f2d227223 */ /* 0x044fe20000000022 */
[--C-:B------:R-:W-:Y:S02]  /*19a0*/  HADD2.F32 R47, -RZ, R18.reuse.H0_H0 ;  /* 0x20000012ff2f7230 */ /* 0x100fe40000004100 */
[----:B------:R-:W-:Y:S01]  /*19b0*/  FFMA R32, R45, R44, R32 ;  /* 0x0000002c2d207223 */ /* 0x000fe20000000020 */
[--C-:B------:R-:W-:Y:S02]  /*19c0*/  HADD2.F32 R46, -RZ, R17.reuse.H0_H0 ;  /* 0x20000011ff2e7230 */ /* 0x100fe40000004100 */
[----:B------:R-:W-:Y:S02]  /*19d0*/  HADD2.F32 R44, -RZ, R17.H1_H1 ;  /* 0x30000011ff2c7230 */ /* 0x000fe40000004100 */
[----:B------:R-:W-:Y:S02]  /*19e0*/  HADD2.F32 R18, -RZ, R18.H1_H1 ;  /* 0x30000012ff127230 */ /* 0x000fe40000004100 */
[----:B------:R-:W-:-:S02]  /*19f0*/  HADD2.F32 R49, -RZ, R19.H0_H0 ;  /* 0x20000013ff317230 */ /* 0x000fc40000004100 */
[----:B------:R-:W-:Y:S02]  /*1a00*/  HADD2.F32 R16, -RZ, R19.H1_H1 ;  /* 0x30000013ff107230 */ /* 0x000fe40000004100 */
[C---:B------:R-:W-:Y:S01]  /*1a10*/  FFMA R36, R45.reuse, R46, R36 ;  /* 0x0000002e2d247223 */ /* 0x040fe20000000024 */
[C---:B------:R-:W-:Y:S01]  /*1a20*/  FFMA R37, R45.reuse, R44, R37 ;  /* 0x0000002c2d257223 */ /* 0x040fe20000000025 */
[C---:B------:R-:W-:Y:S01]  /*1a30*/  FFMA R38, R45.reuse, R47, R38 ;  /* 0x0000002f2d267223 */ /* 0x040fe20000000026 */
[C---:B------:R-:W-:Y:S01]  /*1a40*/  FFMA R39, R45.reuse, R18, R39 ;  /* 0x000000122d277223 */ /* 0x040fe20000000027 */
[C---:B------:R-:W-:Y:S01]  /*1a50*/  FFMA R40, R45.reuse, R49, R40 ;  /* 0x000000312d287223 */ /* 0x040fe20000000028 */
[----:B------:R-:W-:-:S07]  /*1a60*/  FFMA R41, R45, R16, R41 ;  /* 0x000000102d297223 */ /* 0x000fce0000000029 */
.L_x_150:
[----:B------:R-:W-:Y:S05]  /*1a70*/  BSYNC.RECONVERGENT B1 ;  /* 0x0000000000017941 */ /* 0x000fea0003800200 */
.L_x_149:
        /* <DEDUP_REMOVED lines=43> */
.L_x_152:
[----:B------:R-:W-:Y:S05]  /*1d30*/  BSYNC.RECONVERGENT B1 ;  /* 0x0000000000017941 */ /* 0x000fea0003800200 */
.L_x_151:
        /* <DEDUP_REMOVED lines=22> */
[----:B------:R-:W-:-:S04]  /*1ea0*/  R2UR UR5, R11 ;  /* 0x000000000b0572ca */ /* 0x000fc800000e0000 */
[----:B------:R-:W-:-:S04]  /*1eb0*/  IADD3 R17, PT, PT, R19, R17, RZ ;  /* 0x0000001113117210 */ /* 0x000fc80007ffe0ff */
        /* <DEDUP_REMOVED lines=19> */
.L_x_154:
[----:B------:R-:W-:Y:S05]  /*1ff0*/  BSYNC.RECONVERGENT B1 ;  /* 0x0000000000017941 */ /* 0x000fea0003800200 */
.L_x_153:
        /* <DEDUP_REMOVED lines=31> */
[----:B---3--:R-:W-:Y:S02]  /*21f0*/  HADD2.F32 R49, -RZ, R18.H0_H0 ;  /* 0x20000012ff317230 */ /* 0x008fe40000004100 */
[--C-:B------:R-:W-:Y:S02]  /*2200*/  HADD2.F32 R30, -RZ, R16.reuse.H0_H0 ;  /* 0x20000010ff1e7230 */ /* 0x100fe40000004100 */
[----:B------:R-:W-:-:S02]  /*2210*/  HADD2.F32 R45, -RZ, R16.H1_H1 ;  /* 0x30000010ff2d7230 */ /* 0x000fc40000004100 */
[--C-:B------:R-:W-:Y:S02]  /*2220*/  HADD2.F32 R47, -RZ, R17.reuse.H0_H0 ;  /* 0x20000011ff2f7230 */ /* 0x100fe40000004100 */
[----:B------:R-:W-:Y:S02]  /*2230*/  HADD2.F32 R44, -RZ, R17.H1_H1 ;  /* 0x30000011ff2c7230 */ /* 0x000fe40000004100 */
[----:B------:R-:W-:Y:S02]  /*2240*/  HADD2.F32 R18, -RZ, R18.H1_H1 ;  /* 0x30000012ff127230 */ /* 0x000fe40000004100 */
[--C-:B------:R-:W-:Y:S02]  /*2250*/  HADD2.F32 R51, -RZ, R19.reuse.H0_H0 ;  /* 0x20000013ff337230 */ /* 0x100fe40000004100 */
[----:B------:R-:W-:Y:S02]  /*2260*/  HADD2.F32 R46, -RZ, R19.H1_H1 ;  /* 0x30000013ff2e7230 */ /* 0x000fe40000004100 */
[C---:B--2---:R-:W-:Y:S01]  /*2270*/  FFMA R32, R31.reuse, R30, R32 ;  /* 0x0000001e1f207223 */ /* 0x044fe20000000020 */
[C---:B------:R-:W-:Y:S01]  /*2280*/  FFMA R34, R31.reuse, R45, R34 ;  /* 0x0000002d1f227223 */ /* 0x040fe20000000022 */
[C---:B------:R-:W-:Y:S01]  /*2290*/  FFMA R36, R31.reuse, R47, R36 ;  /* 0x0000002f1f247223 */ /* 0x040fe20000000024 */
[C---:B------:R-:W-:Y:S01]  /*22a0*/  FFMA R37, R31.reuse, R44, R37 ;  /* 0x0000002c1f257223 */ /* 0x040fe20000000025 */
[C---:B------:R-:W-:Y:S01]  /*22b0*/  FFMA R38, R31.reuse, R49, R38 ;  /* 0x000000311f267223 */ /* 0x040fe20000000026 */
[C---:B------:R-:W-:Y:S01]  /*22c0*/  FFMA R39, R31.reuse, R18, R39 ;  /* 0x000000121f277223 */ /* 0x040fe20000000027 */
[C---:B------:R-:W-:Y:S01]  /*22d0*/  FFMA R40, R31.reuse, R51, R40 ;  /* 0x000000331f287223 */ /* 0x040fe20000000028 */
[----:B------:R-:W-:-:S07]  /*22e0*/  FFMA R41, R31, R46, R41 ;  /* 0x0000002e1f297223 */ /* 0x000fce0000000029 */
.L_x_156:
[----:B------:R-:W-:Y:S05]  /*22f0*/  BSYNC.RECONVERGENT B1 ;  /* 0x0000000000017941 */ /* 0x000fea0003800200 */
.L_x_155:
        /* <DEDUP_REMOVED lines=8> */
.L_x_148:
[----:B------:R-:W0:Y:S02]  /*2380*/  LDCU.64 UR4, c[0x0][0x3b8] ;  /* 0x00007700ff0477ac */ /* 0x000e240008000a00 */
[----:B0-----:R-:W-:Y:S02]  /*2390*/  ULOP3.LUT UR4, UR4, 0xfffffffc, URZ, 0xc0, !UPT ;  /* 0xfffffffc04047892 */ /* 0x001fe4000f8ec0ff */
[----:B------:R-:W-:-:S04]  /*23a0*/  ULOP3.LUT UR5, UR5, 0x7fffffff, URZ, 0xc0, !UPT ;  /* 0x7fffffff05057892 */ /* 0x000fc8000f8ec0ff */
[----:B------:R-:W-:Y:S02]  /*23b0*/  IMAD.U32 R25, RZ, RZ, UR4 ;  /* 0x00000004ff197e24 */ /* 0x000fe4000f8e00ff */
[----:B------:R-:W-:-:S07]  /*23c0*/  IMAD.U32 R18, RZ, RZ, UR5 ;  /* 0x00000005ff127e24 */ /* 0x000fce000f8e00ff */
.L_x_147:
[----:B------:R-:W-:Y:S01]  /*23d0*/  ISETP.NE.U32.AND P0, PT, R4, RZ, PT ;  /* 0x000000ff0400720c */ /* 0x000fe20003f05070 */
[----:B------:R-:W-:-:S03]  /*23e0*/  IMAD.MOV.U32 R27, RZ, RZ, R32 ;  /* 0x000000ffff1b7224 */ /* 0x000fc600078e0020 */
[----:B------:R-:W-:-:S13]  /*23f0*/  ISETP.NE.AND.EX P0, PT, RZ, RZ, PT, P0 ;  /* 0x000000ffff00720c */ /* 0x000fda0003f05300 */
[----:B------:R-:W-:Y:S05]  /*2400*/  @!P0 BRA `(.L_x_158) ;  /* 0x0000000800dc8947 */ /* 0x000fea0003800000 */
[----:B------:R-:W0:Y:S01]  /*2410*/  LDC.64 R28, c[0x0][0x3a8] ;  /* 0x0000ea00ff1c7b82 */ /* 0x000e220000000a00 */
[----:B------:R-:W-:Y:S02]  /*2420*/  IADD3 R42, P0, PT, R25, R12, RZ ;  /* 0x0000000c192a7210 */ /* 0x000fe40007f1e0ff */
[----:B------:R-:W-:Y:S02]  /*2430*/  R2UR UR4, R10 ;  /* 0x000000000a0472ca */ /* 0x000fe400000e0000 */
[----:B------:R-:W-:Y:S01]  /*2440*/  SHF.L.U32 R35, R42, 0x2, RZ ;  /* 0x000000022a237819 */ /* 0x000fe200000006ff */
[----:B------:R-:W-:Y:S01]  /*2450*/  IMAD.X R17, R18, 0x1, R7, P0 ;  /* 0x0000000112117824 */ /* 0x000fe200000e0607 */
[----:B------:R-:W-:Y:S01]  /*2460*/  R2UR UR5, R11 ;  /* 0x000000000b0572ca */ /* 0x000fe200000e0000 */
[----:B------:R-:W1:Y:S03]  /*2470*/  LDC.64 R30, c[0x0][0x3c0] ;  /* 0x0000f000ff1e7b82 */ /* 0x000e660000000a00 */
        /* <DEDUP_REMOVED lines=39> */
[----:B--2---:R-:W-:Y:S02]  /*26f0*/  HADD2.F32 R47, -RZ, R18.H0_H0 ;  /* 0x20000012ff2f7230 */ /* 0x004fe40000004100 */
[--C-:B------:R-:W-:Y:S02]  /*2700*/  HADD2.F32 R35, -RZ, R16.reuse.H0_H0 ;  /* 0x20000010ff237230 */ /* 0x100fe40000004100 */
[----:B------:R-:W-:Y:S02]  /*2710*/  HADD2.F32 R43, -RZ, R16.H1_H1 ;  /* 0x30000010ff2b7230 */ /* 0x000fe40000004100 */
[--C-:B------:R-:W-:Y:S02]  /*2720*/  HADD2.F32 R45, -RZ, R17.reuse.H0_H0 ;  /* 0x20000011ff2d7230 */ /* 0x100fe40000004100 */
[----:B---3--:R-:W-:Y:S01]  /*2730*/  FFMA R27, R32, R35, R27 ;  /* 0x00000023201b7223 */ /* 0x008fe2000000001b */
[----:B------:R-:W-:-:S02]  /*2740*/  HADD2.F32 R42, -RZ, R17.H1_H1 ;  /* 0x30000011ff2a7230 */ /* 0x000fc40000004100 */
[C---:B------:R-:W-:Y:S01]  /*2750*/  FFMA R34, R32.reuse, R43, R34 ;  /* 0x0000002b20227223 */ /* 0x040fe20000000022 */
[----:B------:R-:W-:Y:S02]  /*2760*/  HADD2.F32 R18, -RZ, R18.H1_H1 ;  /* 0x30000012ff127230 */ /* 0x000fe40000004100 */
[C---:B------:R-:W-:Y:S01]  /*2770*/  FFMA R36, R32.reuse, R45, R36 ;  /* 0x0000002d20247223 */ /* 0x040fe20000000024 */
[--C-:B------:R-:W-:Y:S02]  /*2780*/  HADD2.F32 R49, -RZ, R19.reuse.H0_H0 ;  /* 0x20000013ff317230 */ /* 0x100fe40000004100 */
[C---:B------:R-:W-:Y:S01]  /*2790*/  FFMA R37, R32.reuse, R42, R37 ;  /* 0x0000002a20257223 */ /* 0x040fe20000000025 */
[----:B------:R-:W-:Y:S02]  /*27a0*/  HADD2.F32 R44, -RZ, R19.H1_H1 ;  /* 0x30000013ff2c7230 */ /* 0x000fe40000004100 */
[C---:B------:R-:W-:Y:S01]  /*27b0*/  FFMA R38, R32.reuse, R47, R38 ;  /* 0x0000002f20267223 */ /* 0x040fe20000000026 */
[C---:B------:R-:W-:Y:S01]  /*27c0*/  FFMA R39, R32.reuse, R18, R39 ;  /* 0x0000001220277223 */ /* 0x040fe20000000027 */
[C---:B------:R-:W-:Y:S01]  /*27d0*/  FFMA R40, R32.reuse, R49, R40 ;  /* 0x0000003120287223 */ /* 0x040fe20000000028 */
[----:B------:R-:W-:-:S07]  /*27e0*/  FFMA R41, R32, R44, R41 ;  /* 0x0000002c20297223 */ /* 0x000fce0000000029 */
.L_x_160:
[----:B------:R-:W-:Y:S05]  /*27f0*/  BSYNC.RECONVERGENT B0 ;  /* 0x0000000000007941 */ /* 0x000fea0003800200 */
.L_x_159:
        /* <DEDUP_REMOVED lines=9> */
[----:B------:R-:W-:-:S04]  /*2890*/  IADD3 R16, P0, PT, R35, R28, RZ ;  /* 0x0000001c23107210 */ /* 0x000fc80007f1e0ff */
[----:B------:R-:W-:-:S05]  /*28a0*/  IADD3.X R17, PT, PT, R42, R29, RZ, P0, !PT ;  /* 0x0000001d2a117210 */ /* 0x000fca00007fe4ff */
        /* <DEDUP_REMOVED lines=50> */
.L_x_163:
[----:B------:R-:W-:Y:S05]  /*2bd0*/  BSYNC.RECONVERGENT B1 ;  /* 0x0000000000017941 */ /* 0x000fea0003800200 */
.L_x_162:
        /* <DEDUP_REMOVED lines=11> */
[----:B--2---:R-:W-:-:S04]  /*2c90*/  IADD3 R31, PT, PT, R28, -R31, RZ ;  /* 0x8000001f1c1f7210 */ /* 0x004fc80007ffe0ff */
        /* <DEDUP_REMOVED lines=29> */
[--C-:B--2---:R-:W-:Y:S02]  /*2e70*/  HADD2.F32 R21, -RZ, R16.reuse.H0_H0 ;  /* 0x20000010ff157230 */ /* 0x104fe40000004100 */
[----:B------:R-:W-:Y:S02]  /*2e80*/  HADD2.F32 R23, -RZ, R16.H1_H1 ;  /* 0x30000010ff177230 */ /* 0x000fe40000004100 */
[--C-:B------:R-:W-:Y:S02]  /*2e90*/  HADD2.F32 R25, -RZ, R17.reuse.H0_H0 ;  /* 0x20000011ff197230 */ /* 0x100fe40000004100 */
[----:B------:R-:W-:Y:S02]  /*2ea0*/  HADD2.F32 R16, -RZ, R17.H1_H1 ;  /* 0x30000011ff107230 */ /* 0x000fe40000004100 */
[----:B---3--:R-:W-:Y:S01]  /*2eb0*/  FFMA R27, R28, R21, R27 ;  /* 0x000000151c1b7223 */ /* 0x008fe2000000001b */
[----:B------:R-:W-:-:S02]  /*2ec0*/  HADD2.F32 R17, -RZ, R18.H0_H0 ;  /* 0x20000012ff117230 */ /* 0x000fc40000004100 */
        /* <DEDUP_REMOVED lines=10> */
.L_x_161:
[----:B------:R-:W-:Y:S05]  /*2f70*/  BSYNC.RECONVERGENT B0 ;  /* 0x0000000000007941 */ /* 0x000fea0003800200 */
.L_x_158:
        /* <DEDUP_REMOVED lines=9> */
[----:B------:R-:W-:Y:S02]  /*3010*/  F2FP.F16.F32.PACK_AB R18, R39, R38 ;  /* 0x000000262712723e */ /* 0x000fe400000000ff */
[----:B------:R-:W-:Y:S01]  /*3020*/  F2FP.F16.F32.PACK_AB R17, R37, R36 ;  /* 0x000000242511723e */ /* 0x000fe200000000ff */
[----:B------:R-:W-:Y:S01]  /*3030*/  IMAD.X R8, RZ, RZ, R8, P0 ;  /* 0x000000ffff087224 */ /* 0x000fe200000e0608 */
[----:B0-----:R-:W-:Y:S01]  /*3040*/  USHF.R.S32.HI UR6, URZ, 0x1f, UR5 ;  /* 0x0000001fff067899 */ /* 0x001fe20008011405 */
[----:B------:R-:W-:-:S03]  /*3050*/  F2FP.F16.F32.PACK_AB R16, R34, R27 ;  /* 0x0000001b2210723e */ /* 0x000fc600000000ff */
[----:B------:R-:W-:Y:S02]  /*3060*/  ULEA.HI UR4, UP0, UR6, UR4, URZ, 0x3 ;  /* 0x0000000406047291 */ /* 0x000fe4000f8118ff */
[----:B------:R0:W-:Y:S02]  /*3070*/  STG.E.128 desc[UR8][R28.64], R16 ;  /* 0x000000101c007986 */ /* 0x0001e4000c101d08 */
[----:B------:R-:W-:-:S04]  /*3080*/  UIADD3.X UR5, UPT, UPT, URZ, UR5, URZ, UP0, !UPT ;  /* 0x00000005ff057290 */ /* 0x000fc800087fe4ff */
[----:B------:R-:W-:Y:S02]  /*3090*/  USHF.R.S64 UR4, UR4, 0x3, UR5 ;  /* 0x0000000304047899 */ /* 0x000fe40008001005 */
[----:B------:R-:W-:-:S04]  /*30a0*/  USHF.R.S32.HI UR5, URZ, 0x3, UR5 ;  /* 0x00000003ff057899 */ /* 0x000fc80008011405 */
[----:B------:R-:W-:-:S04]  /*30b0*/  ISETP.GE.U32.AND P0, PT, R9, UR4, PT ;  /* 0x0000000409007c0c */ /* 0x000fc8000bf06070 */
[----:B------:R-:W-:-:S13]  /*30c0*/  ISETP.GE.AND.EX P0, PT, R8, UR5, PT, P0 ;  /* 0x0000000508007c0c */ /* 0x000fda000bf06300 */
[----:B0-----:R-:W-:Y:S05]  /*30d0*/  @!P0 BRA `(.L_x_164) ;  /* 0xffffffe4002c8947 */ /* 0x001fea000383ffff */
[----:B------:R-:W-:Y:S05]  /*30e0*/  EXIT ;  /* 0x000000000000794d */ /* 0x000fea0003800000 */
.L_x_135:
        /* <DEDUP_REMOVED lines=19> */
[----:B------:R-:W-:Y:S01]  /*3220*/  IMAD.MOV.U32 R4, RZ, RZ, RZ ;  /* 0x000000ffff047224 */ /* 0x000fe200078e00ff */
[----:B------:R-:W-:-:S04]  /*3230*/  IADD3 R2, PT, PT, R2, 0x1, RZ ;  /* 0x0000000102027810 */ /* 0x000fc80007ffe0ff */
[----:B------:R-:W-:-:S07]  /*3240*/  LOP3.LUT R5, R2, 0x3, RZ, 0xc0, !PT ;  /* 0x0000000302057812 */ /* 0x000fce00078ec0ff */
.L_x_167:
        /* <DEDUP_REMOVED lines=12> */
.L_x_166:
[----:B------:R-:W-:Y:S05]  /*3310*/  BSYNC.RECONVERGENT B0 ;  /* 0x0000000000007941 */ /* 0x000fea0003800200 */
.L_x_165:
        /* <DEDUP_REMOVED lines=11> */
.L_x_170:
        /* <DEDUP_REMOVED lines=55> */
.L_x_169:
[----:B------:R-:W-:Y:S05]  /*3740*/  BSYNC.RECONVERGENT B0 ;  /* 0x0000000000007941 */ /* 0x000fea0003800200 */
.L_x_168:
        /* <DEDUP_REMOVED lines=35> */
.L_x_172:
[----:B------:R-:W-:Y:S05]  /*3980*/  BSYNC.RECONVERGENT B0 ;  /* 0x0000000000007941 */ /* 0x000fea0003800200 */
.L_x_171:
        /* <DEDUP_REMOVED lines=18> */
.L_x_173:
        /* <DEDUP_REMOVED lines=13> */
.L_x_177:


//--------------------- .nv.global.init           --------------------------
	.section	.nv.global.init,"aw",@progbits
.nv.global.init:
	.type		$str,@object
	.size		$str,($str$1 - $str)
$str:
        /*0000*/ 	.byte	0x68, 0x69, 0x64, 0x64, 0x65, 0x6e, 0x5f, 0x73, 0x69, 0x7a, 0x65, 0x20, 0x25, 0x20, 0x34, 0x20
        /*0010*/ 	.byte	0x3d, 0x3d, 0x20, 0x30, 0x00
	.type		$str$1,@object
	.size		$str$1,(__unnamed_3 - $str$1)
$str$1:
        /*0015*/ 	.byte	0x2f, 0x74, 0x6d, 0x70, 0x2f, 0x73, 0x61, 0x73, 0x73, 0x5f, 0x63, 0x75, 0x5f, 0x70, 0x6f, 0x65
        /*0025*/ 	.byte	0x38, 0x6e, 0x69, 0x66, 0x75, 0x2f, 0x6b, 0x2e, 0x63, 0x75, 0x00
	.type		__unnamed_3,@object
	.size		__unnamed_3,(__unnamed_4 - __unnamed_3)
__unnamed_3:
        /*0030*/ 	.byte	0x76, 0x6f, 0x69, 0x64, 0x20, 0x66, 0x69, 0x6e, 0x61, 0x6c, 0x69, 0x7a, 0x65, 0x4d, 0x6f, 0x65
        /* <DEDUP_REMOVED lines=15> */
        /*0130*/ 	.byte	0x41, 0x55, 0x4c, 0x54, 0x5d, 0x00
	.type		__unnamed_4,@object
	.size		__unnamed_4,(__unnamed_1 - __unnamed_4)
__unnamed_4:
        /* <DEDUP_REMOVED lines=16> */
        /*0236*/ 	.byte	0x53, 0x43, 0x41, 0x4c, 0x45, 0x5d, 0x00
	.type		__unnamed_1,@object
	.size		__unnamed_1,(__unnamed_2 - __unnamed_1)
__unnamed_1:
        /* <DEDUP_REMOVED lines=16> */
        /*033d*/ 	.byte	0x45, 0x46, 0x41, 0x55, 0x4c, 0x54, 0x5d, 0x00
	.type		__unnamed_2,@object
	.size		__unnamed_2,(.L_1 - __unnamed_2)
__unnamed_2:
        /* <DEDUP_REMOVED lines=16> */
        /*0445*/ 	.byte	0x4f, 0x5f, 0x53, 0x43, 0x41, 0x4c, 0x45, 0x5d, 0x00
.L_1:


//--------------------- .nv.shared.reserved.0     --------------------------
	.section	.nv.shared.reserved.0,"aw",@nobits
	.weak		__nv_reservedSMEM_offset_0_alias
	.size		__nv_reservedSMEM_offset_0_alias, 0, 64
	.other		__nv_reservedSMEM_offset_0_alias,@"STO_CUDA_RESERVED_SHARED STV_DEFAULT"
__nv_reservedSMEM_offset_0_alias:
	.zero		0
	.zero		64


//--------------------- .nv.constant0._Z24finalizeMoeRoutingKernelIffL9ScaleMode1EEvPKT0_PT_S3_PKfPKiS9_llii --------------------------
	.section	.nv.constant0._Z24finalizeMoeRoutingKernelIffL9ScaleMode1EEvPKT0_PT_S3_PKfPKiS9_llii,"a",@progbits
	.sectionflags	@""
	.align	4
.nv.constant0._Z24finalizeMoeRoutingKernelIffL9ScaleMode1EEvPKT0_PT_S3_PKfPKiS9_llii:
	.zero		968


//--------------------- .nv.constant0._Z24finalizeMoeRoutingKernelIffL9ScaleMode0EEvPKT0_PT_S3_PKfPKiS9_llii --------------------------
	.section	.nv.constant0._Z24finalizeMoeRoutingKernelIffL9ScaleMode0EEvPKT0_PT_S3_PKfPKiS9_llii,"a",@progbits
	.sectionflags	@""
	.align	4
.nv.constant0._Z24finalizeMoeRoutingKernelIffL9ScaleMode0EEvPKT0_PT_S3_PKfPKiS9_llii:
	.zero		968


//--------------------- .nv.constant0._Z24finalizeMoeRoutingKernelI6__halfS0_L9ScaleMode1EEvPKT0_PT_S4_PKfPKiSA_llii --------------------------
	.section	.nv.constant0._Z24finalizeMoeRoutingKernelI6__halfS0_L9ScaleMode1EEvPKT0_PT_S4_PKfPKiSA_llii,"a",@progbits
	.sectionflags	@""
	.align	4
.nv.constant0._Z24finalizeMoeRoutingKernelI6__halfS0_L9ScaleMode1EEvPKT0_PT_S4_PKfPKiSA_llii:
	.zero		968


//--------------------- .nv.constant0._Z24finalizeMoeRoutingKernelI6__halfS0_L9ScaleMode0EEvPKT0_PT_S4_PKfPKiSA_llii --------------------------
	.section	.nv.constant0._Z24finalizeMoeRoutingKernelI6__halfS0_L9ScaleMode0EEvPKT0_PT_S4_PKfPKiSA_llii,"a",@progbits
	.sectionflags	@""
	.align	4
.nv.constant0._Z24finalizeMoeRoutingKernelI6__halfS0_L9ScaleMode0EEvPKT0_PT_S4_PKfPKiSA_llii:
	.zero		968


//--------------------- SYMBOLS --------------------------

	.type		.nv.reservedSmem.offset0,@object
	.size		.nv.reservedSmem.offset0,0x4
	.type		__assertfail,@function
